	.target	sm_90a

	.elftype	@"ET_EXEC"


//--------------------- .note.nv.tkinfo           --------------------------
	.section	.note.nv.tkinfo,"",@"SHT_NOTE"
	.sectionflags	@"SHF_NOTE_NV_TKINFO"
	.tkinfo
        /*0018*/ 	.word	0x00000002
        /*0030*/ 	.string	""
        /*0030*/ 	.string	"ptxas"
        /*0030*/ 	.string	"Cuda compilation tools, release 13.0, V13.0.88"
        /*0030*/ 	.string	"Build cuda_13.0.r13.0/compiler.36424714_0"
        /*0030*/ 	.string	"-v  -suppress-debug-info  -lineinfo  -arch sm_90a "



//--------------------- .note.nv.cuinfo           --------------------------
	.section	.note.nv.cuinfo,"",@"SHT_NOTE"
	.sectionflags	@"SHF_NOTE_NV_CUINFO"
        /*0018*/ 	.short	0x0002
        /*001a*/ 	.short	0x005a
        /*001c*/ 	.short	0x0082
	.zero		2


//--------------------- .nv.info                  --------------------------
	.section	.nv.info,"",@"SHT_CUDA_INFO"
	.align	4


	//----- nvinfo : EIATTR_REGCOUNT
	.align		4
        /*0000*/ 	.byte	0x04, 0x2f
        /*0002*/ 	.short	(.L_1 - .L_0)
	.align		4
.L_0:
        /*0004*/ 	.word	index@(matmul_kernel)
        /*0008*/ 	.word	0x000000ff


	//----- nvinfo : EIATTR_FRAME_SIZE
	.align		4
.L_1:
        /*000c*/ 	.byte	0x04, 0x11
        /*000e*/ 	.short	(.L_3 - .L_2)
	.align		4
.L_2:
        /*0010*/ 	.word	index@(matmul_kernel)
        /*0014*/ 	.word	0x00003fa0


	//----- nvinfo : EIATTR_MIN_STACK_SIZE
	.align		4
.L_3:
        /*0018*/ 	.byte	0x04, 0x12
        /*001a*/ 	.short	(.L_5 - .L_4)
	.align		4
.L_4:
        /*001c*/ 	.word	index@(matmul_kernel)
        /*0020*/ 	.word	0x00003fa0
.L_5:


//--------------------- .nv.compat                --------------------------
	.section	.nv.compat,"",@"SHT_CUDA_COMPAT_INFO"
	.align	4
        /*0000*/ 	.byte	0x02, 0x09, 0x01, 0x00, 0x02, 0x02, 0x04, 0x00, 0x02, 0x05, 0x05, 0x00, 0x03, 0x07, 0x01, 0x01
        /*0010*/ 	.byte	0x02, 0x03, 0x00, 0x00, 0x02, 0x06, 0x01, 0x00, 0x04, 0x0b, 0x08, 0x00, 0x00, 0x00, 0x00, 0x00
        /*0020*/ 	.byte	0x00, 0x00, 0x00, 0x00


//--------------------- .nv.info.matmul_kernel    --------------------------
	.section	.nv.info.matmul_kernel,"",@"SHT_CUDA_INFO"
	.sectionflags	@""
	.align	4


	//----- nvinfo : EIATTR_CUDA_API_VERSION
	.align		4
        /*0000*/ 	.byte	0x04, 0x37
        /*0002*/ 	.short	(.L_7 - .L_6)
.L_6:
        /*0004*/ 	.word	0x00000082


	//----- nvinfo : EIATTR_KPARAM_INFO
	.align		4
.L_7:
        /*0008*/ 	.byte	0x04, 0x17
        /*000a*/ 	.short	(.L_9 - .L_8)
.L_8:
        /*000c*/ 	.word	0x00000000
        /*0010*/ 	.short	0x000d
        /*0012*/ 	.short	0x0048
        /*0014*/ 	.byte	0x00, 0xf4, 0x21, 0x00


	//----- nvinfo : EIATTR_KPARAM_INFO
	.align		4
.L_9:
        /*0018*/ 	.byte	0x04, 0x17
        /*001a*/ 	.short	(.L_11 - .L_10)
.L_10:
        /*001c*/ 	.word	0x00000000
        /*0020*/ 	.short	0x000c
        /*0022*/ 	.short	0x0040
        /*0024*/ 	.byte	0x00, 0xf4, 0x21, 0x00


	//----- nvinfo : EIATTR_KPARAM_INFO
	.align		4
.L_11:
        /*0028*/ 	.byte	0x04, 0x17
        /*002a*/ 	.short	(.L_13 - .L_12)
.L_12:
        /*002c*/ 	.word	0x00000000
        /*0030*/ 	.short	0x000b
        /*0032*/ 	.short	0x0038
        /*0034*/ 	.byte	0x00, 0xf0, 0x11, 0x00


	//----- nvinfo : EIATTR_KPARAM_INFO
	.align		4
.L_13:
        /*0038*/ 	.byte	0x04, 0x17
        /*003a*/ 	.short	(.L_15 - .L_14)
.L_14:
        /*003c*/ 	.word	0x00000000
        /*0040*/ 	.short	0x000a
        /*0042*/ 	.short	0x0034
        /*0044*/ 	.byte	0x00, 0xf0, 0x11, 0x00


	//----- nvinfo : EIATTR_KPARAM_INFO
	.align		4
.L_15:
        /*0048*/ 	.byte	0x04, 0x17
        /*004a*/ 	.short	(.L_17 - .L_16)
.L_16:
        /*004c*/ 	.word	0x00000000
        /*0050*/ 	.short	0x0009
        /*0052*/ 	.short	0x0030
        /*0054*/ 	.byte	0x00, 0xf0, 0x11, 0x00


	//----- nvinfo : EIATTR_KPARAM_INFO
	.align		4
.L_17:
        /*0058*/ 	.byte	0x04, 0x17
        /*005a*/ 	.short	(.L_19 - .L_18)
.L_18:
        /*005c*/ 	.word	0x00000000
        /*0060*/ 	.short	0x0008
        /*0062*/ 	.short	0x002c
        /*0064*/ 	.byte	0x00, 0xf0, 0x11, 0x00


	//----- nvinfo : EIATTR_KPARAM_INFO
	.align		4
.L_19:
        /*0068*/ 	.byte	0x04, 0x17
        /*006a*/ 	.short	(.L_21 - .L_20)
.L_20:
        /*006c*/ 	.word	0x00000000
        /*0070*/ 	.short	0x0007
        /*0072*/ 	.short	0x0028
        /*0074*/ 	.byte	0x00, 0xf0, 0x11, 0x00


	//----- nvinfo : EIATTR_KPARAM_INFO
	.align		4
.L_21:
        /*0078*/ 	.byte	0x04, 0x17
        /*007a*/ 	.short	(.L_23 - .L_22)
.L_22:
        /*007c*/ 	.word	0x00000000
        /*0080*/ 	.short	0x0006
        /*0082*/ 	.short	0x0024
        /*0084*/ 	.byte	0x00, 0xf0, 0x11, 0x00


	//----- nvinfo : EIATTR_KPARAM_INFO
	.align		4
.L_23:
        /*0088*/ 	.byte	0x04, 0x17
        /*008a*/ 	.short	(.L_25 - .L_24)
.L_24:
        /*008c*/ 	.word	0x00000000
        /*0090*/ 	.short	0x0005
        /*0092*/ 	.short	0x0020
        /*0094*/ 	.byte	0x00, 0xf0, 0x11, 0x00


	//----- nvinfo : EIATTR_KPARAM_INFO
	.align		4
.L_25:
        /*0098*/ 	.byte	0x04, 0x17
        /*009a*/ 	.short	(.L_27 - .L_26)
.L_26:
        /*009c*/ 	.word	0x00000000
        /*00a0*/ 	.short	0x0004
        /*00a2*/ 	.short	0x001c
        /*00a4*/ 	.byte	0x00, 0xf0, 0x11, 0x00


	//----- nvinfo : EIATTR_KPARAM_INFO
	.align		4
.L_27:
        /*00a8*/ 	.byte	0x04, 0x17
        /*00aa*/ 	.short	(.L_29 - .L_28)
.L_28:
        /*00ac*/ 	.word	0x00000000
        /*00b0*/ 	.short	0x0003
        /*00b2*/ 	.short	0x0018
        /*00b4*/ 	.byte	0x00, 0xf0, 0x11, 0x00


	//----- nvinfo : EIATTR_KPARAM_INFO
	.align		4
.L_29:
        /*00b8*/ 	.byte	0x04, 0x17
        /*00ba*/ 	.short	(.L_31 - .L_30)
.L_30:
        /*00bc*/ 	.word	0x00000000
        /*00c0*/ 	.short	0x0002
        /*00c2*/ 	.short	0x0010
        /*00c4*/ 	.byte	0x00, 0xf4, 0x21, 0x00


	//----- nvinfo : EIATTR_KPARAM_INFO
	.align		4
.L_31:
        /*00c8*/ 	.byte	0x04, 0x17
        /*00ca*/ 	.short	(.L_33 - .L_32)
.L_32:
        /*00cc*/ 	.word	0x00000000
        /*00d0*/ 	.short	0x0001
        /*00d2*/ 	.short	0x0008
        /*00d4*/ 	.byte	0x00, 0xf4, 0x21, 0x00


	//----- nvinfo : EIATTR_KPARAM_INFO
	.align		4
.L_33:
        /*00d8*/ 	.byte	0x04, 0x17
        /*00da*/ 	.short	(.L_35 - .L_34)
.L_34:
        /*00dc*/ 	.word	0x00000000
        /*00e0*/ 	.short	0x0000
        /*00e2*/ 	.short	0x0000
        /*00e4*/ 	.byte	0x00, 0xf4, 0x21, 0x00


	//----- nvinfo : EIATTR_SPARSE_MMA_MASK
	.align		4
.L_35:
        /*00e8*/ 	.byte	0x03, 0x50
        /*00ea*/ 	.short	0x0000


	//----- nvinfo : EIATTR_MAXREG_COUNT
	.align		4
        /*00ec*/ 	.byte	0x03, 0x1b
        /*00ee*/ 	.short	0x00ff


	//----- nvinfo : EIATTR_NUM_BARRIERS
	.align		4
        /*00f0*/ 	.byte	0x02, 0x4c
        /*00f2*/ 	.byte	0x01
	.zero		1


	//----- nvinfo : EIATTR_ANNOTATIONS
	.align		4
        /*00f4*/ 	.byte	0x04, 0x55
        /*00f6*/ 	.short	(.L_37 - .L_36)


	//   ....[0]....
.L_36:
        /*00f8*/ 	.word	0x00000001
        /*00fc*/ 	.byte	0x50, 0x01, 0x00, 0x00, 0x01, 0x00, 0x00, 0x00, 0x50, 0x08, 0x00, 0x00, 0x01, 0x00, 0x00, 0x00
        /* <DEDUP_REMOVED lines=3617> */
        /*e31c*/ 	.byte	0xe0, 0xd9, 0x02, 0x00


	//----- nvinfo : EIATTR_MERCURY_ISA_VERSION
	.align		4
.L_37:
        /*e320*/ 	.byte	0x03, 0x5f
        /*e322*/ 	.short	0x0101


	//----- nvinfo : EIATTR_EXIT_INSTR_OFFSETS
	.align		4
        /*e324*/ 	.byte	0x04, 0x1c
        /*e326*/ 	.short	(.L_39 - .L_38)


	//   ....[0]....
.L_38:
        /*e328*/ 	.word	0x00096190


	//   ....[1]....
        /*e32c*/ 	.word	0x000961b0


	//----- nvinfo : EIATTR_REQNTID
	.align		4
.L_39:
        /*e330*/ 	.byte	0x04, 0x10
        /*e332*/ 	.short	(.L_41 - .L_40)
.L_40:
        /*e334*/ 	.word	0x00000080
        /*e338*/ 	.word	0x00000001
        /*e33c*/ 	.word	0x00000001


	//----- nvinfo : EIATTR_CBANK_PARAM_SIZE
	.align		4
.L_41:
        /*e340*/ 	.byte	0x03, 0x19
        /*e342*/ 	.short	0x0050


	//----- nvinfo : EIATTR_PARAM_CBANK
	.align		4
        /*e344*/ 	.byte	0x04, 0x0a
        /*e346*/ 	.short	(.L_43 - .L_42)
	.align		4
.L_42:
        /*e348*/ 	.word	index@(.nv.constant0.matmul_kernel)
        /*e34c*/ 	.short	0x0210
        /*e34e*/ 	.short	0x0050


	//----- nvinfo : EIATTR_SW_WAR
	.align		4
.L_43:
        /*e350*/ 	.byte	0x04, 0x36
        /*e352*/ 	.short	(.L_45 - .L_44)
.L_44:
        /*e354*/ 	.word	0x00000008
.L_45:


//--------------------- .nv.callgraph             --------------------------
	.section	.nv.callgraph,"",@"SHT_CUDA_CALLGRAPH"
	.align	4
	.sectionentsize	8
	.align		4
        /*0000*/ 	.word	0x00000000
	.align		4
        /*0004*/ 	.word	0xffffffff
	.align		4
        /*0008*/ 	.word	0x00000000
	.align		4
        /*000c*/ 	.word	0xfffffffe
	.align		4
        /*0010*/ 	.word	0x00000000
	.align		4
        /*0014*/ 	.word	0xfffffffd
	.align		4
        /*0018*/ 	.word	0x00000000
	.align		4
        /*001c*/ 	.word	0xfffffffc


//--------------------- .text.matmul_kernel       --------------------------
	.section	.text.matmul_kernel,"ax",@progbits
	.align	128
        .global         matmul_kernel
        .type           matmul_kernel,@function
        .size           matmul_kernel,(.L_x_3 - matmul_kernel)
        .other          matmul_kernel,@"STO_CUDA_ENTRY STV_DEFAULT"
matmul_kernel:
.text.matmul_kernel:
[----:B------:R-:W1:Y:S08]  /*0000*/  LDC R1, c[0x0][0x28] ;  /* 0x00000a00ff017b82 */ /* 0x000e700000000800 */
[----:B------:R-:W2:Y:S01]  /*0010*/  LDC.64 R2, c[0x0][0x228] ;  /* 0x00008a00ff027b82 */ /* 0x000ea20000000a00 */
[----:B-1----:R-:W-:Y:S01]  /*0020*/  VIADD R1, R1, 0xffffc060 ;  /* 0xffffc06001017836 */ /* 0x002fe20000000000 */
[----:B------:R-:W1:Y:S01]  /*0030*/  S2R R5, SR_CTAID.X ;  /* 0x0000000000057919 */ /* 0x000e620000002500 */
[----:B------:R-:W-:Y:S01]  /*0040*/  ULDC.64 UR6, c[0x0][0x230] ;  /* 0x00008c0000067ab9 */ /* 0x000fe20000000a00 */
[----:B------:R-:W-:Y:S01]  /*0050*/  ULDC UR8, c[0x0][0x230] ;  /* 0x00008c0000087ab9 */ /* 0x000fe20000000800 */
[----:B------:R-:W-:Y:S01]  /*0060*/  UIADD3 UR4, UR6, 0x1f, URZ ;  /* 0x0000001f06047890 */ /* 0x000fe2000fffe03f */
[----:B------:R-:W3:Y:S01]  /*0070*/  S2R R239, SR_TID.X ;  /* 0x0000000000ef7919 */ /* 0x000ee20000002100 */
[----:B------:R-:W-:Y:S01]  /*0080*/  ULDC.64 UR16, c[0x0][0x218] ;  /* 0x0000860000107ab9 */ /* 0x000fe20000000a00 */
[----:B------:R-:W-:Y:S01]  /*0090*/  UIADD3 UR9, UR6, -0x1, URZ ;  /* 0xffffffff06097890 */ /* 0x000fe2000fffe03f */
[----:B------:R-:W4:Y:S01]  /*00a0*/  LDC R193, c[0x0][0x230] ;  /* 0x00008c00ffc17b82 */ /* 0x000f220000000800 */
[----:B------:R-:W-:Y:S01]  /*00b0*/  UISETP.GT.AND UP0, UPT, UR4, 0x1f, UPT ;  /* 0x0000001f0400788c */ /* 0x000fe2000bf04270 */
[----:B------:R-:W-:Y:S01]  /*00c0*/  ULDC.64 UR22, c[0x0][0x210] ;  /* 0x0000840000167ab9 */ /* 0x000fe20000000a00 */
[----:B------:R-:W-:-:S02]  /*00d0*/  UMOV UR45, 0x400 ;  /* 0x00000400002d7882 */ /* 0x000fc40000000000 */
[----:B------:R-:W-:Y:S02]  /*00e0*/  USEL UR5, URZ, 0x4, !UP0 ;  /* 0x000000043f057887 */ /* 0x000fe4000c000000 */
[----:B------:R-:W-:Y:S01]  /*00f0*/  UISETP.GE.U32.AND UP0, UPT, UR9, 0x7fffffe0, UPT ;  /* 0x7fffffe00900788c */ /* 0x000fe2000bf06070 */
[----:B------:R-:W3:Y:S01]  /*0100*/  LDC R251, c[0x0][0x230] ;  /* 0x00008c00fffb7b82 */ /* 0x000ee20000000800 */
[----:B------:R-:W-:Y:S02]  /*0110*/  UIADD3 UR10, UR6, -0x2, URZ ;  /* 0xfffffffe060a7890 */ /* 0x000fe4000fffe03f */
[----:B------:R-:W-:Y:S02]  /*0120*/  UIADD3 UR11, UR6, -0x3, URZ ;  /* 0xfffffffd060b7890 */ /* 0x000fe4000fffe03f */
[----:B------:R-:W-:Y:S01]  /*0130*/  UISETP.GE.U32.AND UP1, UPT, UR10, 0x7fffffdf, UPT ;  /* 0x7fffffdf0a00788c */ /* 0x000fe2000bf26070 */
[----:B--2---:R-:W-:Y:S01]  /*0140*/  IMAD.MOV.U32 R29, RZ, RZ, R3 ;  /* 0x000000ffff1d7224 */ /* 0x004fe200078e0003 */
[----:B------:R2:W-:Y:S01]  /*0150*/  STL.64 [R1+0x26d0], R2 ;  /* 0x0026d00201007387 */ /* 0x0005e20000100a00 */
[----:B------:R-:W-:Y:S01]  /*0160*/  IMAD.MOV.U32 R241, RZ, RZ, R2 ;  /* 0x000000fffff17224 */ /* 0x000fe200078e0002 */
[----:B------:R-:W-:Y:S01]  /*0170*/  UIADD3 UR12, UR6, -0x4, URZ ;  /* 0xfffffffc060c7890 */ /* 0x000fe2000fffe03f */
[----:B------:R-:W-:Y:S01]  /*0180*/  VIADD R0, R29, 0x1ff ;  /* 0x000001ff1d007836 */ /* 0x000fe20000000000 */
[----:B------:R-:W-:Y:S01]  /*0190*/  LOP3.LUT R177, RZ, R29, RZ, 0x33, !PT ;  /* 0x0000001dffb17212 */ /* 0x000fe200078e33ff */
[----:B------:R-:W-:Y:S01]  /*01a0*/  UIADD3 UR13, UR6, -0x5, URZ ;  /* 0xfffffffb060d7890 */ /* 0x000fe2000fffe03f */
[----:B------:R-:W-:Y:S01]  /*01b0*/  IABS R15, R241 ;  /* 0x000000f1000f7213 */ /* 0x000fe20000000000 */
[----:B------:R-:W-:Y:S01]  /*01c0*/  UIADD3 UR14, UR6, -0x6, URZ ;  /* 0xfffffffa060e7890 */ /* 0x000fe2000fffe03f */
[----:B----4-:R-:W-:Y:S01]  /*01d0*/  VIADD R193, R193, 0xfffffff2 ;  /* 0xfffffff2c1c17836 */ /* 0x010fe20000000000 */
[----:B-1----:R-:W-:Y:S01]  /*01e0*/  IABS R8, R5 ;  /* 0x0000000500087213 */ /* 0x002fe20000000000 */
[----:B------:R-:W-:Y:S01]  /*01f0*/  UIADD3 UR15, UR6, -0x7, URZ ;  /* 0xfffffff9060f7890 */ /* 0x000fe2000fffe03f */
[----:B--2---:R-:W-:Y:S01]  /*0200*/  SHF.R.S32.HI R3, RZ, 0x1f, R0 ;  /* 0x0000001fff037819 */ /* 0x004fe20000011400 */
[----:B------:R-:W-:Y:S01]  /*0210*/  UIADD3 UR18, UR6, -0xa, URZ ;  /* 0xfffffff606127890 */ /* 0x000fe2000fffe03f */
[----:B---3--:R-:W-:Y:S01]  /*0220*/  LOP3.LUT R237, R239, 0x7f, RZ, 0xc0, !PT ;  /* 0x0000007fefed7812 */ /* 0x008fe200078ec0ff */
[----:B------:R-:W-:Y:S01]  /*0230*/  UIADD3 UR19, UR6, -0xb, URZ ;  /* 0xfffffff506137890 */ /* 0x000fe2000fffe03f */
[----:B------:R-:W-:Y:S01]  /*0240*/  LEA.HI R3, R3, R0, RZ, 0x9 ;  /* 0x0000000003037211 */ /* 0x000fe200078f48ff */
[----:B------:R-:W-:Y:S01]  /*0250*/  UIADD3 UR20, UR6, -0xc, URZ ;  /* 0xfffffff406147890 */ /* 0x000fe2000fffe03f */
[----:B------:R-:W-:Y:S01]  /*0260*/  LOP3.LUT R31, R239, 0x1f, RZ, 0xc0, !PT ;  /* 0x0000001fef1f7812 */ /* 0x000fe200078ec0ff */
[----:B------:R-:W-:Y:S01]  /*0270*/  ULDC UR48, c[0x0][0x230] ;  /* 0x00008c0000307ab9 */ /* 0x000fe20000000800 */
[----:B------:R-:W-:-:S05]  /*0280*/  SHF.R.S32.HI R3, RZ, 0x9, R3 ;  /* 0x00000009ff037819 */ /* 0x000fca0000011403 */
[----:B------:R-:W-:-:S05]  /*0290*/  IMAD.SHL.U32 R4, R3, 0x8, RZ ;  /* 0x0000000803047824 */ /* 0x000fca00078e00ff */
[-C--:B------:R-:W-:Y:S02]  /*02a0*/  IABS R7, R4.reuse ;  /* 0x0000000400077213 */ /* 0x080fe40000000000 */
[----:B------:R-:W-:Y:S02]  /*02b0*/  IABS R10, R4 ;  /* 0x00000004000a7213 */ /* 0x000fe40000000000 */
[----:B------:R-:W1:Y:S08]  /*02c0*/  I2F.RP R0, R7 ;  /* 0x0000000700007306 */ /* 0x000e700000209400 */
[----:B-1----:R-:W1:Y:S02]  /*02d0*/  MUFU.RCP R0, R0 ;  /* 0x0000000000007308 */ /* 0x002e640000001000 */
[----:B-1----:R-:W-:-:S02]  /*02e0*/  VIADD R2, R0, 0xffffffe ;  /* 0x0ffffffe00027836 */ /* 0x002fc40000000000 */
[----:B------:R-:W-:-:S04]  /*02f0*/  IMAD.MOV R0, RZ, RZ, -R10 ;  /* 0x000000ffff007224 */ /* 0x000fc800078e0a0a */
[----:B------:R1:W2:Y:S02]  /*0300*/  F2I.FTZ.U32.TRUNC.NTZ R3, R2 ;  /* 0x0000000200037305 */ /* 0x0002a4000021f000 */
[----:B-1----:R-:W-:Y:S02]  /*0310*/  IMAD.MOV.U32 R2, RZ, RZ, RZ ;  /* 0x000000ffff027224 */ /* 0x002fe400078e00ff */
[----:B--2---:R-:W-:-:S04]  /*0320*/  IMAD.MOV R6, RZ, RZ, -R3 ;  /* 0x000000ffff067224 */ /* 0x004fc800078e0a03 */
[----:B------:R-:W-:Y:S02]  /*0330*/  IMAD R9, R6, R7, RZ ;  /* 0x0000000706097224 */ /* 0x000fe400078e02ff */
[----:B------:R-:W-:Y:S02]  /*0340*/  IMAD.MOV.U32 R6, RZ, RZ, R8 ;  /* 0x000000ffff067224 */ /* 0x000fe400078e0008 */
[----:B------:R-:W-:-:S06]  /*0350*/  IMAD.HI.U32 R3, R3, R9, R2 ;  /* 0x0000000903037227 */ /* 0x000fcc00078e0002 */
[----:B------:R-:W-:-:S04]  /*0360*/  IMAD.HI.U32 R3, R3, R6, RZ ;  /* 0x0000000603037227 */ /* 0x000fc800078e00ff */
[----:B------:R-:W-:-:S05]  /*0370*/  IMAD R0, R3, R0, R6 ;  /* 0x0000000003007224 */ /* 0x000fca00078e0206 */
[----:B------:R-:W-:-:S13]  /*0380*/  ISETP.GT.U32.AND P1, PT, R7, R0, PT ;  /* 0x000000000700720c */ /* 0x000fda0003f24070 */
[----:B------:R-:W-:Y:S02]  /*0390*/  @!P1 IMAD.IADD R0, R0, 0x1, -R7 ;  /* 0x0000000100009824 */ /* 0x000fe400078e0a07 */
[----:B------:R-:W-:Y:S01]  /*03a0*/  @!P1 VIADD R3, R3, 0x1 ;  /* 0x0000000103039836 */ /* 0x000fe20000000000 */
[----:B------:R-:W-:Y:S02]  /*03b0*/  ISETP.NE.AND P1, PT, R4, RZ, PT ;  /* 0x000000ff0400720c */ /* 0x000fe40003f25270 */
[----:B------:R-:W-:Y:S02]  /*03c0*/  ISETP.GE.U32.AND P0, PT, R0, R7, PT ;  /* 0x000000070000720c */ /* 0x000fe40003f06070 */
[----:B------:R-:W-:-:S04]  /*03d0*/  LOP3.LUT R0, R5, R4, RZ, 0x3c, !PT ;  /* 0x0000000405007212 */ /* 0x000fc800078e3cff */
[----:B------:R-:W-:Y:S01]  /*03e0*/  ISETP.GE.AND P2, PT, R0, RZ, PT ;  /* 0x000000ff0000720c */ /* 0x000fe20003f46270 */
[----:B------:R-:W-:-:S06]  /*03f0*/  VIADD R0, R241, 0x1ff ;  /* 0x000001fff1007836 */ /* 0x000fcc0000000000 */
[----:B------:R-:W-:-:S04]  /*0400*/  @P0 VIADD R3, R3, 0x1 ;  /* 0x0000000103030836 */ /* 0x000fc80000000000 */
[----:B------:R-:W-:Y:S01]  /*0410*/  IMAD.MOV.U32 R2, RZ, RZ, R3 ;  /* 0x000000ffff027224 */ /* 0x000fe200078e0003 */
[----:B------:R-:W-:-:S03]  /*0420*/  SHF.R.S32.HI R3, RZ, 0x1f, R0 ;  /* 0x0000001fff037819 */ /* 0x000fc60000011400 */
[----:B------:R-:W-:Y:S01]  /*0430*/  @!P2 IMAD.MOV R2, RZ, RZ, -R2 ;  /* 0x000000ffff02a224 */ /* 0x000fe200078e0a02 */
[----:B------:R-:W-:Y:S02]  /*0440*/  @!P1 LOP3.LUT R2, RZ, R4, RZ, 0x33, !PT ;  /* 0x00000004ff029212 */ /* 0x000fe400078e33ff */
[----:B------:R-:W-:-:S03]  /*0450*/  LEA.HI R3, R3, R0, RZ, 0x9 ;  /* 0x0000000003037211 */ /* 0x000fc600078f48ff */
[----:B------:R-:W-:Y:S02]  /*0460*/  IMAD.SHL.U32 R11, R2, 0x8, RZ ;  /* 0x00000008020b7824 */ /* 0x000fe400078e00ff */
[----:B------:R-:W-:-:S03]  /*0470*/  IMAD.MOV R2, RZ, RZ, -R2 ;  /* 0x000000ffff027224 */ /* 0x000fc600078e0a02 */
[----:B------:R-:W-:Y:S01]  /*0480*/  LEA.HI.SX32 R3, R3, -R11, 0x17 ;  /* 0x8000000b03037211 */ /* 0x000fe200078fbaff */
[----:B------:R-:W-:-:S03]  /*0490*/  IMAD R10, R4, R2, R5 ;  /* 0x00000002040a7224 */ /* 0x000fc600078e0205 */
[----:B------:R-:W-:Y:S02]  /*04a0*/  VIMNMX R13, R3, 0x8, PT ;  /* 0x00000008030d7848 */ /* 0x000fe40003fe0100 */
[----:B------:R-:W-:Y:S02]  /*04b0*/  IABS R9, R10 ;  /* 0x0000000a00097213 */ /* 0x000fe40000000000 */
[-C--:B------:R-:W-:Y:S02]  /*04c0*/  IABS R7, R13.reuse ;  /* 0x0000000d00077213 */ /* 0x080fe40000000000 */
[----:B------:R-:W-:Y:S02]  /*04d0*/  IABS R4, R13 ;  /* 0x0000000d00047213 */ /* 0x000fe40000000000 */
[----:B------:R-:W1:Y:S08]  /*04e0*/  I2F.RP R0, R7 ;  /* 0x0000000700007306 */ /* 0x000e700000209400 */
[----:B-1----:R-:W1:Y:S02]  /*04f0*/  MUFU.RCP R0, R0 ;  /* 0x0000000000007308 */ /* 0x002e640000001000 */
[----:B-1----:R-:W-:-:S02]  /*0500*/  VIADD R3, R0, 0xffffffe ;  /* 0x0ffffffe00037836 */ /* 0x002fc40000000000 */
[----:B------:R-:W-:-:S04]  /*0510*/  IMAD.MOV R0, RZ, RZ, -R4 ;  /* 0x000000ffff007224 */ /* 0x000fc800078e0a04 */
[----:B------:R-:W1:Y:S08]  /*0520*/  I2F.RP R4, R15 ;  /* 0x0000000f00047306 */ /* 0x000e700000209400 */
[----:B------:R-:W2:Y:S08]  /*0530*/  F2I.FTZ.U32.TRUNC.NTZ R3, R3 ;  /* 0x0000000300037305 */ /* 0x000eb0000021f000 */
[----:B-1----:R-:W1:Y:S01]  /*0540*/  MUFU.RCP R4, R4 ;  /* 0x0000000400047308 */ /* 0x002e620000001000 */
[----:B--2---:R-:W-:-:S04]  /*0550*/  IMAD.MOV R6, RZ, RZ, -R3 ;  /* 0x000000ffff067224 */ /* 0x004fc800078e0a03 */
[----:B------:R-:W-:-:S04]  /*0560*/  IMAD.MOV.U32 R2, RZ, RZ, R6 ;  /* 0x000000ffff027224 */ /* 0x000fc800078e0006 */
[----:B------:R-:W-:Y:S02]  /*0570*/  IMAD R5, R2, R7, RZ ;  /* 0x0000000702057224 */ /* 0x000fe400078e02ff */
[----:B------:R-:W-:Y:S02]  /*0580*/  IMAD.MOV.U32 R2, RZ, RZ, RZ ;  /* 0x000000ffff027224 */ /* 0x000fe400078e00ff */
[----:B-1----:R-:W-:Y:S02]  /*0590*/  VIADD R6, R4, 0xffffffe ;  /* 0x0ffffffe04067836 */ /* 0x002fe40000000000 */
[----:B------:R-:W-:Y:S01]  /*05a0*/  IMAD.HI.U32 R2, R3, R5, R2 ;  /* 0x0000000503027227 */ /* 0x000fe200078e0002 */
[----:B------:R-:W-:-:S04]  /*05b0*/  IABS R3, R29 ;  /* 0x0000001d00037213 */ /* 0x000fc80000000000 */
[----:B------:R-:W1:Y:S01]  /*05c0*/  I2F.RP R5, R3 ;  /* 0x0000000300057306 */ /* 0x000e620000209400 */
[----:B------:R-:W-:-:S04]  /*05d0*/  IMAD.HI.U32 R2, R2, R9, RZ ;  /* 0x0000000902027227 */ /* 0x000fc800078e00ff */
[----:B------:R-:W-:-:S05]  /*05e0*/  IMAD R0, R2, R0, R9 ;  /* 0x0000000002007224 */ /* 0x000fca00078e0209 */
[----:B------:R-:W-:Y:S01]  /*05f0*/  ISETP.GT.U32.AND P1, PT, R7, R0, PT ;  /* 0x000000000700720c */ /* 0x000fe20003f24070 */
[----:B-1----:R-:W1:-:S12]  /*0600*/  MUFU.RCP R5, R5 ;  /* 0x0000000500057308 */ /* 0x002e580000001000 */
[----:B------:R-:W-:Y:S02]  /*0610*/  @!P1 IMAD.IADD R0, R0, 0x1, -R7 ;  /* 0x0000000100009824 */ /* 0x000fe400078e0a07 */
[----:B------:R-:W-:Y:S01]  /*0620*/  @!P1 VIADD R2, R2, 0x1 ;  /* 0x0000000102029836 */ /* 0x000fe20000000000 */
[----:B------:R-:W-:Y:S02]  /*0630*/  ISETP.NE.AND P1, PT, R13, RZ, PT ;  /* 0x000000ff0d00720c */ /* 0x000fe40003f25270 */
[----:B------:R-:W-:Y:S02]  /*0640*/  ISETP.GE.U32.AND P0, PT, R0, R7, PT ;  /* 0x000000070000720c */ /* 0x000fe40003f06070 */
[----:B------:R-:W-:Y:S01]  /*0650*/  LOP3.LUT R0, R10, R13, RZ, 0x3c, !PT ;  /* 0x0000000d0a007212 */ /* 0x000fe200078e3cff */
[----:B------:R2:W-:Y:S01]  /*0660*/  F2I.FTZ.U32.TRUNC.NTZ R7, R6 ;  /* 0x0000000600077305 */ /* 0x0005e2000021f000 */
[----:B-1----:R-:W-:Y:S01]  /*0670*/  VIADD R8, R5, 0xffffffe ;  /* 0x0ffffffe05087836 */ /* 0x002fe20000000000 */
[----:B------:R-:W-:-:S02]  /*0680*/  SHF.R.U32.HI R5, RZ, 0x5, R239 ;  /* 0x00000005ff057819 */ /* 0x000fc400000116ef */
[----:B------:R-:W-:Y:S02]  /*0690*/  ISETP.GE.AND P2, PT, R0, RZ, PT ;  /* 0x000000ff0000720c */ /* 0x000fe40003f46270 */
[----:B------:R-:W-:Y:S02]  /*06a0*/  SGXT.U32 R5, R5, 0x2 ;  /* 0x000000020505781a */ /* 0x000fe40000000000 */
[----:B------:R-:W1:Y:S01]  /*06b0*/  F2I.FTZ.U32.TRUNC.NTZ R9, R8 ;  /* 0x0000000800097305 */ /* 0x000e62000021f000 */
[----:B--2---:R-:W-:Y:S02]  /*06c0*/  IMAD.MOV.U32 R6, RZ, RZ, RZ ;  /* 0x000000ffff067224 */ /* 0x004fe400078e00ff */
[----:B------:R-:W-:-:S06]  /*06d0*/  @P0 VIADD R2, R2, 0x1 ;  /* 0x0000000102020836 */ /* 0x000fcc0000000000 */
[----:B------:R-:W-:Y:S01]  /*06e0*/  @!P2 IMAD.MOV R2, RZ, RZ, -R2 ;  /* 0x000000ffff02a224 */ /* 0x000fe200078e0a02 */
[----:B------:R-:W-:-:S05]  /*06f0*/  @!P1 LOP3.LUT R2, RZ, R13, RZ, 0x33, !PT ;  /* 0x0000000dff029212 */ /* 0x000fca00078e33ff */
[----:B------:R-:W-:Y:S02]  /*0700*/  IMAD.MOV R0, RZ, RZ, -R2 ;  /* 0x000000ffff007224 */ /* 0x000fe400078e0a02 */
[----:B-1----:R-:W-:Y:S02]  /*0710*/  IMAD.MOV R8, RZ, RZ, -R9 ;  /* 0x000000ffff087224 */ /* 0x002fe400078e0a09 */
[----:B------:R-:W-:Y:S02]  /*0720*/  IMAD R0, R13, R0, R10 ;  /* 0x000000000d007224 */ /* 0x000fe400078e020a */
[----:B------:R-:W-:Y:S02]  /*0730*/  IMAD.SHL.U32 R10, R2, 0x200, RZ ;  /* 0x00000200020a7824 */ /* 0x000fe400078e00ff */
[----:B------:R-:W-:Y:S02]  /*0740*/  IMAD.MOV R2, RZ, RZ, -R7 ;  /* 0x000000ffff027224 */ /* 0x000fe400078e0a07 */
[----:B------:R-:W-:Y:S01]  /*0750*/  IMAD.IADD R0, R11, 0x1, R0 ;  /* 0x000000010b007824 */ /* 0x000fe200078e0200 */
[----:B------:R-:W-:Y:S01]  /*0760*/  LOP3.LUT R4, R10, R5, RZ, 0xfc, !PT ;  /* 0x000000050a047212 */ /* 0x000fe200078efcff */
[----:B------:R-:W-:-:S02]  /*0770*/  IMAD R5, R8, R3, RZ ;  /* 0x0000000308057224 */ /* 0x000fc400078e02ff */
[----:B------:R-:W-:Y:S01]  /*0780*/  IMAD.MOV.U32 R8, RZ, RZ, RZ ;  /* 0x000000ffff087224 */ /* 0x000fe200078e00ff */
[----:B------:R-:W-:Y:S01]  /*0790*/  LOP3.LUT R13, R4, 0x1fc, RZ, 0xfc, !PT ;  /* 0x000001fc040d7812 */ /* 0x000fe200078efcff */
[----:B------:R-:W-:Y:S01]  /*07a0*/  IMAD R11, R0, 0x200, R237 ;  /* 0x00000200000b7824 */ /* 0x000fe200078e02ed */
[----:B------:R-:W-:Y:S01]  /*07b0*/  IABS R46, R4 ;  /* 0x00000004002e7213 */ /* 0x000fe20000000000 */
[----:B------:R-:W-:Y:S01]  /*07c0*/  IMAD.HI.U32 R5, R9, R5, R8 ;  /* 0x0000000509057227 */ /* 0x000fe200078e0008 */
[----:B------:R-:W-:Y:S02]  /*07d0*/  IABS R42, R13 ;  /* 0x0000000d002a7213 */ /* 0x000fe40000000000 */
[----:B------:R-:W-:Y:S01]  /*07e0*/  IABS R8, R11 ;  /* 0x0000000b00087213 */ /* 0x000fe20000000000 */
[----:B------:R-:W-:Y:S01]  /*07f0*/  IMAD R9, R2, R15, RZ ;  /* 0x0000000f02097224 */ /* 0x000fe200078e02ff */
[----:B------:R-:W-:Y:S01]  /*0800*/  ISETP.GE.AND P0, PT, R13, RZ, PT ;  /* 0x000000ff0d00720c */ /* 0x000fe20003f06270 */
[----:B------:R-:W-:Y:S01]  /*0810*/  VIADD R12, R11, 0x80 ;  /* 0x000000800b0c7836 */ /* 0x000fe20000000000 */
[----:B------:R-:W-:Y:S01]  /*0820*/  LOP3.LUT R17, R4, 0x10, RZ, 0xfc, !PT ;  /* 0x0000001004117812 */ /* 0x000fe200078efcff */
[----:B------:R-:W-:Y:S01]  /*0830*/  IMAD.HI.U32 R7, R7, R9, R6 ;  /* 0x0000000907077227 */ /* 0x000fe200078e0006 */
[----:B------:R-:W-:Y:S01]  /*0840*/  LOP3.LUT R6, R239, 0x60, RZ, 0xc0, !PT ;  /* 0x00000060ef067812 */ /* 0x000fe200078ec0ff */
[----:B------:R-:W-:Y:S01]  /*0850*/  STL.64 [R1+0x2888], R10 ;  /* 0x0028880a01007387 */ /* 0x000fe20000100a00 */
[----:B------:R-:W-:Y:S01]  /*0860*/  IABS R52, R17 ;  /* 0x0000001100347213 */ /* 0x000fe20000000000 */
[----:B------:R-:W-:Y:S01]  /*0870*/  IMAD.HI.U32 R2, R5, R42, RZ ;  /* 0x0000002a05027227 */ /* 0x000fe200078e00ff */
[----:B------:R-:W-:Y:S01]  /*0880*/  R2UR UR49, R6 ;  /* 0x00000000063172ca */ /* 0x000fe200000e0000 */
[----:B------:R1:W-:Y:S01]  /*0890*/  STL [R1+0x2890], R12 ;  /* 0x0028900c01007387 */ /* 0x0003e20000100800 */
[----:B------:R-:W-:Y:S01]  /*08a0*/  IABS R6, R12 ;  /* 0x0000000c00067213 */ /* 0x000fe20000000000 */
[----:B------:R-:W-:Y:S01]  /*08b0*/  IMAD.HI.U32 R0, R7, R8, RZ ;  /* 0x0000000807007227 */ /* 0x000fe200078e00ff */
[----:B------:R-:W-:-:S02]  /*08c0*/  LOP3.LUT R19, R4, 0x3c, RZ, 0xfc, !PT ;  /* 0x0000003c04137812 */ /* 0x000fc400078efcff */
[C---:B------:R-:W-:Y:S01]  /*08d0*/  LOP3.LUT R21, R4.reuse, 0x44, RZ, 0xfc, !PT ;  /* 0x0000004404157812 */ /* 0x040fe200078efcff */
[----:B------:R-:W-:Y:S01]  /*08e0*/  IMAD.MOV R0, RZ, RZ, -R0 ;  /* 0x000000ffff007224 */ /* 0x000fe200078e0a00 */
[----:B------:R-:W-:Y:S01]  /*08f0*/  IABS R66, R19 ;  /* 0x0000001300427213 */ /* 0x000fe20000000000 */
[----:B------:R-:W-:Y:S01]  /*0900*/  IMAD.MOV R2, RZ, RZ, -R2 ;  /* 0x000000ffff027224 */ /* 0x000fe200078e0a02 */
[----:B------:R-:W-:Y:S01]  /*0910*/  IABS R82, R21 ;  /* 0x0000001500527213 */ /* 0x000fe20000000000 */
[----:B------:R-:W-:Y:S01]  /*0920*/  IMAD R8, R15, R0, R8 ;  /* 0x000000000f087224 */ /* 0x000fe200078e0208 */
[C---:B------:R-:W-:Y:S01]  /*0930*/  LOP3.LUT R20, R4.reuse, 0x40, RZ, 0xfc, !PT ;  /* 0x0000004004147812 */ /* 0x040fe200078efcff */
[----:B------:R-:W-:Y:S01]  /*0940*/  VIADD R13, R11, 0x100 ;  /* 0x000001000b0d7836 */ /* 0x000fe20000000000 */
[----:B------:R-:W-:Y:S01]  /*0950*/  LOP3.LUT R22, R4, 0x194, RZ, 0xfc, !PT ;  /* 0x0000019404167812 */ /* 0x000fe200078efcff */
[----:B------:R-:W-:Y:S01]  /*0960*/  IMAD.HI.U32 R0, R7, R6, RZ ;  /* 0x0000000607007227 */ /* 0x000fe200078e00ff */
[----:B------:R-:W-:-:S02]  /*0970*/  ISETP.GT.U32.AND P2, PT, R15, R8, PT ;  /* 0x000000080f00720c */ /* 0x000fc40003f44070 */
[----:B------:R-:W-:Y:S01]  /*0980*/  IABS R16, R13 ;  /* 0x0000000d00107213 */ /* 0x000fe20000000000 */
[----:B------:R-:W-:Y:S01]  /*0990*/  IMAD R42, R3, R2, R42 ;  /* 0x00000002032a7224 */ /* 0x000fe200078e022a */
[----:B------:R-:W-:Y:S01]  /*09a0*/  LOP3.LUT R2, R4, 0x4, RZ, 0xfc, !PT ;  /* 0x0000000404027812 */ /* 0x000fe200078efcff */
[----:B------:R-:W-:Y:S01]  /*09b0*/  IMAD.MOV R0, RZ, RZ, -R0 ;  /* 0x000000ffff007224 */ /* 0x000fe200078e0a00 */
[----:B------:R-:W-:Y:S01]  /*09c0*/  IABS R76, R20 ;  /* 0x00000014004c7213 */ /* 0x000fe20000000000 */
[----:B------:R-:W-:Y:S01]  /*09d0*/  VIADD R14, R11, 0x180 ;  /* 0x000001800b0e7836 */ /* 0x000fe20000000000 */
[----:B------:R-:W-:Y:S01]  /*09e0*/  ISETP.GE.AND P3, PT, R2, RZ, PT ;  /* 0x000000ff0200720c */ /* 0x000fe20003f66270 */
[----:B------:R-:W-:Y:S01]  /*09f0*/  IMAD R6, R15, R0, R6 ;  /* 0x000000000f067224 */ /* 0x000fe200078e0206 */
[----:B------:R-:W-:Y:S01]  /*0a00*/  IABS R44, R2 ;  /* 0x00000002002c7213 */ /* 0x000fe20000000000 */
[----:B------:R-:W-:Y:S01]  /*0a10*/  IMAD.HI.U32 R2, R5, R46, RZ ;  /* 0x0000002e05027227 */ /* 0x000fe200078e00ff */
[----:B------:R-:W-:-:S02]  /*0a20*/  ISETP.GT.U32.AND P1, PT, R3, R42, PT ;  /* 0x0000002a0300720c */ /* 0x000fc40003f24070 */
[----:B------:R-:W-:Y:S01]  /*0a30*/  ISETP.GT.U32.AND P4, PT, R15, R6, PT ;  /* 0x000000060f00720c */ /* 0x000fe20003f84070 */
[----:B------:R-:W-:Y:S01]  /*0a40*/  IMAD.HI.U32 R0, R7, R16, RZ ;  /* 0x0000001007007227 */ /* 0x000fe200078e00ff */
[----:B------:R-:W-:Y:S02]  /*0a50*/  IABS R18, R14 ;  /* 0x0000000e00127213 */ /* 0x000fe40000000000 */
[C---:B------:R-:W-:Y:S01]  /*0a60*/  LOP3.LUT R23, R4.reuse, 0x198, RZ, 0xfc, !PT ;  /* 0x0000019804177812 */ /* 0x040fe200078efcff */
[----:B------:R-:W-:Y:S01]  /*0a70*/  IMAD.MOV R2, RZ, RZ, -R2 ;  /* 0x000000ffff027224 */ /* 0x000fe200078e0a02 */
[C---:B------:R-:W-:Y:S01]  /*0a80*/  LOP3.LUT R27, R4.reuse, 0x1f4, RZ, 0xfc, !PT ;  /* 0x000001f4041b7812 */ /* 0x040fe200078efcff */
[----:B------:R-:W-:Y:S01]  /*0a90*/  IMAD.MOV R0, RZ, RZ, -R0 ;  /* 0x000000ffff007224 */ /* 0x000fe200078e0a00 */
[C---:B------:R-:W-:Y:S01]  /*0aa0*/  LOP3.LUT R25, R4.reuse, 0x1f0, RZ, 0xfc, !PT ;  /* 0x000001f004197812 */ /* 0x040fe200078efcff */
[----:B------:R-:W-:Y:S02]  /*0ab0*/  IMAD R46, R3, R2, R46 ;  /* 0x00000002032e7224 */ /* 0x000fe400078e022e */
[----:B------:R-:W-:Y:S01]  /*0ac0*/  IMAD R2, R15, R0, R16 ;  /* 0x000000000f027224 */ /* 0x000fe200078e0210 */
[----:B------:R-:W-:Y:S01]  /*0ad0*/  LOP3.LUT R16, R4, 0xc, RZ, 0xfc, !PT ;  /* 0x0000000c04107812 */ /* 0x000fe200078efcff */
[----:B------:R-:W-:-:S02]  /*0ae0*/  @!P1 IMAD.IADD R42, R42, 0x1, -R3 ;  /* 0x000000012a2a9824 */ /* 0x000fc400078e0a03 */
[----:B------:R-:W-:Y:S01]  /*0af0*/  @!P4 IMAD.IADD R6, R6, 0x1, -R15 ;  /* 0x000000010606c824 */ /* 0x000fe200078e0a0f */
[----:B------:R-:W-:Y:S01]  /*0b00*/  ISETP.GT.U32.AND P1, PT, R15, R2, PT ;  /* 0x000000020f00720c */ /* 0x000fe20003f24070 */
[----:B------:R-:W-:Y:S01]  /*0b10*/  IMAD.HI.U32 R9, R5, R44, RZ ;  /* 0x0000002c05097227 */ /* 0x000fe200078e00ff */
[----:B------:R-:W-:Y:S02]  /*0b20*/  ISETP.GT.U32.AND P6, PT, R3, R42, PT ;  /* 0x0000002a0300720c */ /* 0x000fe40003fc4070 */
[----:B------:R-:W-:Y:S01]  /*0b30*/  IABS R50, R16 ;  /* 0x0000001000327213 */ /* 0x000fe20000000000 */
[----:B------:R-:W-:Y:S02]  /*0b40*/  IMAD.MOV R9, RZ, RZ, -R9 ;  /* 0x000000ffff097224 */ /* 0x000fe400078e0a09 */
[----:B------:R-:W-:-:S04]  /*0b50*/  IMAD.HI.U32 R7, R7, R18, RZ ;  /* 0x0000001207077227 */ /* 0x000fc800078e00ff */
[----:B------:R-:W-:Y:S02]  /*0b60*/  IMAD R44, R3, R9, R44 ;  /* 0x00000009032c7224 */ /* 0x000fe400078e022c */
[----:B------:R-:W-:Y:S01]  /*0b70*/  @!P1 IMAD.IADD R2, R2, 0x1, -R15 ;  /* 0x0000000102029824 */ /* 0x000fe200078e0a0f */
[----:B------:R-:W-:Y:S01]  /*0b80*/  ISETP.GT.U32.AND P1, PT, R15, R6, PT ;  /* 0x000000060f00720c */ /* 0x000fe20003f24070 */
[----:B------:R-:W-:Y:S02]  /*0b90*/  IMAD.MOV R7, RZ, RZ, -R7 ;  /* 0x000000ffff077224 */ /* 0x000fe400078e0a07 */
[----:B------:R-:W-:Y:S01]  /*0ba0*/  @!P2 IMAD.IADD R8, R8, 0x1, -R15 ;  /* 0x000000010808a824 */ /* 0x000fe200078e0a0f */
[----:B------:R-:W-:Y:S01]  /*0bb0*/  ISETP.GT.U32.AND P2, PT, R3, R46, PT ;  /* 0x0000002e0300720c */ /* 0x000fe20003f44070 */
[C---:B------:R-:W-:Y:S01]  /*0bc0*/  IMAD R0, R15.reuse, R7, R18 ;  /* 0x000000070f007224 */ /* 0x040fe200078e0212 */
[----:B------:R-:W-:Y:S01]  /*0bd0*/  LOP3.LUT R18, R4, 0x14, RZ, 0xfc, !PT ;  /* 0x0000001404127812 */ /* 0x000fe200078efcff */
[----:B------:R-:W-:Y:S01]  /*0be0*/  @!P6 IMAD.IADD R42, R42, 0x1, -R3 ;  /* 0x000000012a2ae824 */ /* 0x000fe200078e0a03 */
[----:B------:R-:W-:Y:S01]  /*0bf0*/  ISETP.GT.U32.AND P4, PT, R15, R8, PT ;  /* 0x000000080f00720c */ /* 0x000fe20003f84070 */
[----:B------:R-:W-:Y:S01]  /*0c00*/  IMAD.HI.U32 R9, R5, R50, RZ ;  /* 0x0000003205097227 */ /* 0x000fe200078e00ff */
[----:B------:R-:W-:-:S02]  /*0c10*/  ISETP.GT.U32.AND P5, PT, R15, R0, PT ;  /* 0x000000000f00720c */ /* 0x000fc40003fa4070 */
[----:B------:R-:W-:Y:S01]  /*0c20*/  IABS R54, R18 ;  /* 0x0000001200367213 */ /* 0x000fe20000000000 */
[----:B------:R-:W-:Y:S01]  /*0c30*/  @!P1 IMAD.IADD R6, R6, 0x1, -R15 ;  /* 0x0000000106069824 */ /* 0x000fe200078e0a0f */
[----:B------:R-:W-:Y:S01]  /*0c40*/  ISETP.GT.U32.AND P1, PT, R3, R44, PT ;  /* 0x0000002c0300720c */ /* 0x000fe20003f24070 */
[----:B------:R-:W-:Y:S01]  /*0c50*/  @!P0 IMAD.MOV R42, RZ, RZ, -R42 ;  /* 0x000000ffff2a8224 */ /* 0x000fe200078e0a2a */
[----:B------:R-:W-:Y:S01]  /*0c60*/  LOP3.LUT R7, R4, 0x8, RZ, 0xfc, !PT ;  /* 0x0000000804077812 */ /* 0x000fe200078efcff */
[----:B------:R-:W-:Y:S02]  /*0c70*/  IMAD.MOV R9, RZ, RZ, -R9 ;  /* 0x000000ffff097224 */ /* 0x000fe400078e0a09 */
[----:B------:R-:W-:Y:S01]  /*0c80*/  @!P2 IMAD.IADD R46, R46, 0x1, -R3 ;  /* 0x000000012e2ea824 */ /* 0x000fe200078e0a03 */
[----:B------:R-:W-:Y:S01]  /*0c90*/  IABS R48, R7 ;  /* 0x0000000700307213 */ /* 0x000fe20000000000 */
[--C-:B------:R-:W-:Y:S01]  /*0ca0*/  @!P4 IMAD.IADD R8, R8, 0x1, -R15.reuse ;  /* 0x000000010808c824 */ /* 0x100fe200078e0a0f */
[----:B------:R-:W-:Y:S01]  /*0cb0*/  ISETP.GE.AND P6, PT, R7, RZ, PT ;  /* 0x000000ff0700720c */ /* 0x000fe20003fc6270 */
[----:B------:R-:W-:Y:S01]  /*0cc0*/  @!P5 IMAD.IADD R0, R0, 0x1, -R15 ;  /* 0x000000010000d824 */ /* 0x000fe200078e0a0f */
[----:B------:R-:W-:Y:S01]  /*0cd0*/  ISETP.GT.U32.AND P5, PT, R15, R2, PT ;  /* 0x000000020f00720c */ /* 0x000fe20003fa4070 */
[C---:B------:R-:W-:Y:S01]  /*0ce0*/  IMAD R50, R3.reuse, R9, R50 ;  /* 0x0000000903327224 */ /* 0x040fe200078e0232 */
[----:B------:R-:W-:Y:S01]  /*0cf0*/  ISETP.GT.U32.AND P2, PT, R3, R46, PT ;  /* 0x0000002e0300720c */ /* 0x000fe20003f44070 */
[----:B------:R-:W-:Y:S01]  /*0d00*/  @!P1 IMAD.IADD R44, R44, 0x1, -R3 ;  /* 0x000000012c2c9824 */ /* 0x000fe200078e0a03 */
[----:B------:R-:W-:Y:S01]  /*0d10*/  ISETP.GT.U32.AND P4, PT, R15, R0, PT ;  /* 0x000000000f00720c */ /* 0x000fe20003f84070 */
[----:B------:R-:W-:Y:S01]  /*0d20*/  IMAD.HI.U32 R9, R5, R54, RZ ;  /* 0x0000003605097227 */ /* 0x000fe200078e00ff */
[----:B------:R-:W-:-:S02]  /*0d30*/  ISETP.GT.U32.AND P1, PT, R3, R50, PT ;  /* 0x000000320300720c */ /* 0x000fc40003f24070 */
[----:B------:R-:W-:Y:S01]  /*0d40*/  ISETP.GT.U32.AND P0, PT, R3, R44, PT ;  /* 0x0000002c0300720c */ /* 0x000fe20003f04070 */
[----:B------:R-:W-:Y:S02]  /*0d50*/  IMAD.MOV R9, RZ, RZ, -R9 ;  /* 0x000000ffff097224 */ /* 0x000fe400078e0a09 */
[----:B------:R-:W-:-:S04]  /*0d60*/  IMAD.HI.U32 R7, R5, R48, RZ ;  /* 0x0000003005077227 */ /* 0x000fc800078e00ff */
[C---:B------:R-:W-:Y:S02]  /*0d70*/  IMAD R54, R3.reuse, R9, R54 ;  /* 0x0000000903367224 */ /* 0x040fe400078e0236 */
[----:B------:R-:W-:Y:S02]  /*0d80*/  IMAD.MOV R7, RZ, RZ, -R7 ;  /* 0x000000ffff077224 */ /* 0x000fe400078e0a07 */
[----:B------:R-:W-:Y:S01]  /*0d90*/  @!P5 IMAD.IADD R2, R2, 0x1, -R15 ;  /* 0x000000010202d824 */ /* 0x000fe200078e0a0f */
[----:B------:R-:W-:Y:S01]  /*0da0*/  ISETP.GE.AND P5, PT, R16, RZ, PT ;  /* 0x000000ff1000720c */ /* 0x000fe20003fa6270 */
[----:B------:R-:W-:Y:S01]  /*0db0*/  @!P0 IMAD.IADD R44, R44, 0x1, -R3 ;  /* 0x000000012c2c8824 */ /* 0x000fe200078e0a03 */
[----:B------:R-:W-:Y:S01]  /*0dc0*/  LOP3.LUT R16, R4, 0x1c, RZ, 0xfc, !PT ;  /* 0x0000001c04107812 */ /* 0x000fe200078efcff */
[C---:B------:R-:W-:Y:S02]  /*0dd0*/  IMAD R48, R3.reuse, R7, R48 ;  /* 0x0000000703307224 */ /* 0x040fe400078e0230 */
[----:B------:R-:W-:Y:S01]  /*0de0*/  @!P3 IMAD.MOV R44, RZ, RZ, -R44 ;  /* 0x000000ffff2cb224 */ /* 0x000fe200078e0a2c */
[----:B------:R-:W-:Y:S01]  /*0df0*/  ISETP.GT.U32.AND P3, PT, R3, R54, PT ;  /* 0x000000360300720c */ /* 0x000fe20003f64070 */
[----:B------:R-:W-:Y:S01]  /*0e00*/  @!P4 IMAD.IADD R0, R0, 0x1, -R15 ;  /* 0x000000010000c824 */ /* 0x000fe200078e0a0f */
[C---:B------:R-:W-:Y:S01]  /*0e10*/  LOP3.LUT R15, R4.reuse, 0x18, RZ, 0xfc, !PT ;  /* 0x00000018040f7812 */ /* 0x040fe200078efcff */
[----:B------:R-:W-:Y:S01]  /*0e20*/  IMAD.HI.U32 R7, R5, R52, RZ ;  /* 0x0000003405077227 */ /* 0x000fe200078e00ff */
[----:B------:R-:W-:-:S02]  /*0e30*/  ISETP.GE.AND P4, PT, R4, RZ, PT ;  /* 0x000000ff0400720c */ /* 0x000fc40003f86270 */
[----:B------:R-:W-:Y:S01]  /*0e40*/  IABS R56, R15 ;  /* 0x0000000f00387213 */ /* 0x000fe20000000000 */
[----:B------:R-:W-:Y:S01]  /*0e50*/  IMAD.MOV R7, RZ, RZ, -R7 ;  /* 0x000000ffff077224 */ /* 0x000fe200078e0a07 */
[----:B------:R-:W-:Y:S01]  /*0e60*/  IABS R58, R16 ;  /* 0x00000010003a7213 */ /* 0x000fe20000000000 */
[----:B------:R-:W-:Y:S01]  /*0e70*/  @!P2 IMAD.IADD R46, R46, 0x1, -R3 ;  /* 0x000000012e2ea824 */ /* 0x000fe200078e0a03 */
[C---:B------:R-:W-:Y:S01]  /*0e80*/  ISETP.GT.U32.AND P2, PT, R3.reuse, R48, PT ;  /* 0x000000300300720c */ /* 0x040fe20003f44070 */
[----:B------:R-:W-:Y:S02]  /*0e90*/  IMAD R52, R3, R7, R52 ;  /* 0x0000000703347224 */ /* 0x000fe400078e0234 */
[----:B------:R-:W-:-:S03]  /*0ea0*/  IMAD.HI.U32 R7, R5, R56, RZ ;  /* 0x0000003805077227 */ /* 0x000fc600078e00ff */
[C---:B------:R-:W-:Y:S01]  /*0eb0*/  ISETP.GT.U32.AND P0, PT, R3.reuse, R52, PT ;  /* 0x000000340300720c */ /* 0x040fe20003f04070 */
[--C-:B------:R-:W-:Y:S02]  /*0ec0*/  @!P1 IMAD.IADD R50, R50, 0x1, -R3.reuse ;  /* 0x0000000132329824 */ /* 0x100fe400078e0a03 */
[----:B------:R-:W-:Y:S02]  /*0ed0*/  @!P3 IMAD.IADD R54, R54, 0x1, -R3 ;  /* 0x000000013636b824 */ /* 0x000fe400078e0a03 */
[----:B------:R-:W-:Y:S01]  /*0ee0*/  IMAD.MOV R7, RZ, RZ, -R7 ;  /* 0x000000ffff077224 */ /* 0x000fe200078e0a07 */
[C---:B------:R-:W-:Y:S01]  /*0ef0*/  ISETP.GT.U32.AND P1, PT, R3.reuse, R50, PT ;  /* 0x000000320300720c */ /* 0x040fe20003f24070 */
[----:B------:R-:W-:Y:S01]  /*0f00*/  @!P2 IMAD.IADD R48, R48, 0x1, -R3 ;  /* 0x000000013030a824 */ /* 0x000fe200078e0a03 */
[C---:B------:R-:W-:Y:S01]  /*0f10*/  ISETP.GT.U32.AND P3, PT, R3.reuse, R54, PT ;  /* 0x000000360300720c */ /* 0x040fe20003f64070 */
[----:B------:R-:W-:Y:S02]  /*0f20*/  IMAD R56, R3, R7, R56 ;  /* 0x0000000703387224 */ /* 0x000fe400078e0238 */
[----:B------:R-:W-:Y:S01]  /*0f30*/  IMAD.HI.U32 R7, R5, R58, RZ ;  /* 0x0000003a05077227 */ /* 0x000fe200078e00ff */
[----:B------:R-:W-:-:S03]  /*0f40*/  ISETP.GT.U32.AND P2, PT, R3, R48, PT ;  /* 0x000000300300720c */ /* 0x000fc60003f44070 */
[----:B------:R-:W-:Y:S02]  /*0f50*/  IMAD.MOV R7, RZ, RZ, -R7 ;  /* 0x000000ffff077224 */ /* 0x000fe400078e0a07 */
[----:B------:R-:W-:Y:S01]  /*0f60*/  @!P4 IMAD.MOV R46, RZ, RZ, -R46 ;  /* 0x000000ffff2ec224 */ /* 0x000fe200078e0a2e */
[----:B------:R-:W-:Y:S01]  /*0f70*/  ISETP.GE.AND P4, PT, R17, RZ, PT ;  /* 0x000000ff1100720c */ /* 0x000fe20003f86270 */
[--C-:B------:R-:W-:Y:S01]  /*0f80*/  @!P0 IMAD.IADD R52, R52, 0x1, -R3.reuse ;  /* 0x0000000134348824 */ /* 0x100fe200078e0a03 */
[C---:B------:R-:W-:Y:S01]  /*0f90*/  LOP3.LUT R17, R4.reuse, 0x20, RZ, 0xfc, !PT ;  /* 0x0000002004117812 */ /* 0x040fe200078efcff */
[C---:B------:R-:W-:Y:S01]  /*0fa0*/  IMAD R58, R3.reuse, R7, R58 ;  /* 0x00000007033a7224 */ /* 0x040fe200078e023a */
[----:B------:R-:W-:Y:S01]  /*0fb0*/  LOP3.LUT R7, R4, 0x24, RZ, 0xfc, !PT ;  /* 0x0000002404077812 */ /* 0x000fe200078efcff */
[--C-:B------:R-:W-:Y:S01]  /*0fc0*/  @!P1 IMAD.IADD R50, R50, 0x1, -R3.reuse ;  /* 0x0000000132329824 */ /* 0x100fe200078e0a03 */
[----:B------:R-:W-:Y:S01]  /*0fd0*/  IABS R64, R17 ;  /* 0x0000001100407213 */ /* 0x000fe20000000000 */
[--C-:B------:R-:W-:Y:S01]  /*0fe0*/  @!P3 IMAD.IADD R54, R54, 0x1, -R3.reuse ;  /* 0x000000013636b824 */ /* 0x100fe200078e0a03 */
[C---:B------:R-:W-:Y:S01]  /*0ff0*/  ISETP.GT.U32.AND P0, PT, R3.reuse, R52, PT ;  /* 0x000000340300720c */ /* 0x040fe20003f04070 */
[----:B------:R-:W-:Y:S01]  /*1000*/  @!P2 IMAD.IADD R48, R48, 0x1, -R3 ;  /* 0x000000013030a824 */ /* 0x000fe200078e0a03 */
[----:B------:R-:W-:Y:S01]  /*1010*/  ISETP.GT.U32.AND P1, PT, R3, R56, PT ;  /* 0x000000380300720c */ /* 0x000fe20003f24070 */
[----:B------:R-:W-:Y:S01]  /*1020*/  IMAD.HI.U32 R9, R5, R64, RZ ;  /* 0x0000004005097227 */ /* 0x000fe200078e00ff */
[----:B------:R-:W-:-:S02]  /*1030*/  ISETP.GT.U32.AND P3, PT, R3, R58, PT ;  /* 0x0000003a0300720c */ /* 0x000fc40003f64070 */
[----:B------:R-:W-:Y:S01]  /*1040*/  ISETP.GE.AND P2, PT, R18, RZ, PT ;  /* 0x000000ff1200720c */ /* 0x000fe20003f46270 */
[----:B------:R-:W-:Y:S01]  /*1050*/  IMAD.MOV R9, RZ, RZ, -R9 ;  /* 0x000000ffff097224 */ /* 0x000fe200078e0a09 */
[----:B------:R-:W-:Y:S01]  /*1060*/  IABS R62, R7 ;  /* 0x00000007003e7213 */ /* 0x000fe20000000000 */
[----:B------:R-:W-:Y:S01]  /*1070*/  @!P6 IMAD.MOV R48, RZ, RZ, -R48 ;  /* 0x000000ffff30e224 */ /* 0x000fe200078e0a30 */
[----:B------:R-:W-:Y:S01]  /*1080*/  ISETP.GE.AND P6, PT, R15, RZ, PT ;  /* 0x000000ff0f00720c */ /* 0x000fe20003fc6270 */
[C---:B------:R-:W-:Y:S01]  /*1090*/  IMAD R64, R3.reuse, R9, R64 ;  /* 0x0000000903407224 */ /* 0x040fe200078e0240 */
[----:B------:R-:W-:Y:S01]  /*10a0*/  LOP3.LUT R9, R4, 0x28, RZ, 0xfc, !PT ;  /* 0x0000002804097812 */ /* 0x000fe200078efcff */
[--C-:B------:R-:W-:Y:S01]  /*10b0*/  @!P0 IMAD.IADD R52, R52, 0x1, -R3.reuse ;  /* 0x0000000134348824 */ /* 0x100fe200078e0a03 */
[----:B------:R-:W-:Y:S01]  /*10c0*/  LOP3.LUT R15, R4, 0x2c, RZ, 0xfc, !PT ;  /* 0x0000002c040f7812 */ /* 0x000fe200078efcff */
[--C-:B------:R-:W-:Y:S01]  /*10d0*/  @!P1 IMAD.IADD R56, R56, 0x1, -R3.reuse ;  /* 0x0000000138389824 */ /* 0x100fe200078e0a03 */
[----:B------:R-:W-:Y:S01]  /*10e0*/  IABS R60, R9 ;  /* 0x00000009003c7213 */ /* 0x000fe20000000000 */
[----:B------:R-:W-:Y:S01]  /*10f0*/  @!P3 IMAD.IADD R58, R58, 0x1, -R3 ;  /* 0x000000013a3ab824 */ /* 0x000fe200078e0a03 */
[----:B------:R-:W-:Y:S01]  /*1100*/  IABS R74, R15 ;  /* 0x0000000f004a7213 */ /* 0x000fe20000000000 */
[----:B------:R-:W-:Y:S01]  /*1110*/  @!P4 IMAD.MOV R52, RZ, RZ, -R52 ;  /* 0x000000ffff34c224 */ /* 0x000fe200078e0a34 */
[----:B------:R-:W-:Y:S01]  /*1120*/  ISETP.GT.U32.AND P1, PT, R3, R56, PT ;  /* 0x000000380300720c */ /* 0x000fe20003f24070 */
[----:B------:R-:W-:Y:S01]  /*1130*/  @!P2 IMAD.MOV R54, RZ, RZ, -R54 ;  /* 0x000000ffff36a224 */ /* 0x000fe200078e0a36 */
[----:B------:R-:W-:Y:S01]  /*1140*/  ISETP.GE.AND P4, PT, R7, RZ, PT ;  /* 0x000000ff0700720c */ /* 0x000fe20003f86270 */
[----:B------:R-:W-:Y:S01]  /*1150*/  IMAD.HI.U32 R7, R5, R62, RZ ;  /* 0x0000003e05077227 */ /* 0x000fe200078e00ff */
[----:B------:R-:W-:-:S02]  /*1160*/  ISETP.GT.U32.AND P3, PT, R3, R58, PT ;  /* 0x0000003a0300720c */ /* 0x000fc40003f64070 */
[----:B------:R-:W-:Y:S01]  /*1170*/  ISETP.GE.AND P2, PT, R9, RZ, PT ;  /* 0x000000ff0900720c */ /* 0x000fe20003f46270 */
[----:B------:R-:W-:Y:S01]  /*1180*/  IMAD.HI.U32 R9, R5, R60, RZ ;  /* 0x0000003c05097227 */ /* 0x000fe200078e00ff */
[----:B------:R-:W-:Y:S02]  /*1190*/  ISETP.GE.AND P0, PT, R17, RZ, PT ;  /* 0x000000ff1100720c */ /* 0x000fe40003f06270 */
[C---:B------:R-:W-:Y:S01]  /*11a0*/  LOP3.LUT R17, R4.reuse, 0x34, RZ, 0xfc, !PT ;  /* 0x0000003404117812 */ /* 0x040fe200078efcff */
[----:B------:R-:W-:Y:S01]  /*11b0*/  IMAD.MOV R7, RZ, RZ, -R7 ;  /* 0x000000ffff077224 */ /* 0x000fe200078e0a07 */
[----:B------:R-:W-:Y:S01]  /*11c0*/  LOP3.LUT R18, R4, 0x38, RZ, 0xfc, !PT ;  /* 0x0000003804127812 */ /* 0x000fe200078efcff */
[----:B------:R-:W-:Y:S01]  /*11d0*/  IMAD.MOV R9, RZ, RZ, -R9 ;  /* 0x000000ffff097224 */ /* 0x000fe200078e0a09 */
[----:B------:R-:W-:Y:S01]  /*11e0*/  IABS R70, R17 ;  /* 0x0000001100467213 */ /* 0x000fe20000000000 */
[C---:B------:R-:W-:Y:S01]  /*11f0*/  IMAD R62, R3.reuse, R7, R62 ;  /* 0x00000007033e7224 */ /* 0x040fe200078e023e */
[----:B------:R-:W-:Y:S01]  /*1200*/  IABS R68, R18 ;  /* 0x0000001200447213 */ /* 0x000fe20000000000 */
[----:B------:R-:W-:Y:S01]  /*1210*/  @!P1 IMAD.IADD R56, R56, 0x1, -R3 ;  /* 0x0000000138389824 */ /* 0x000fe200078e0a03 */
[C---:B------:R-:W-:Y:S01]  /*1220*/  ISETP.GT.U32.AND P1, PT, R3.reuse, R64, PT ;  /* 0x000000400300720c */ /* 0x040fe20003f24070 */
[----:B------:R-:W-:-:S02]  /*1230*/  IMAD R60, R3, R9, R60 ;  /* 0x00000009033c7224 */ /* 0x000fc400078e023c */
[----:B------:R-:W-:Y:S01]  /*1240*/  @!P3 IMAD.IADD R58, R58, 0x1, -R3 ;  /* 0x000000013a3ab824 */ /* 0x000fe200078e0a03 */
[C---:B------:R-:W-:Y:S01]  /*1250*/  ISETP.GT.U32.AND P3, PT, R3.reuse, R62, PT ;  /* 0x0000003e0300720c */ /* 0x040fe20003f64070 */
[----:B------:R-:W-:Y:S01]  /*1260*/  @!P6 IMAD.MOV R56, RZ, RZ, -R56 ;  /* 0x000000ffff38e224 */ /* 0x000fe200078e0a38 */
[----:B------:R-:W-:Y:S01]  /*1270*/  ISETP.GT.U32.AND P6, PT, R3, R60, PT ;  /* 0x0000003c0300720c */ /* 0x000fe20003fc4070 */
[----:B------:R-:W-:Y:S01]  /*1280*/  @!P5 IMAD.MOV R50, RZ, RZ, -R50 ;  /* 0x000000ffff32d224 */ /* 0x000fe200078e0a32 */
[----:B------:R-:W-:Y:S01]  /*1290*/  ISETP.GE.AND P5, PT, R16, RZ, PT ;  /* 0x000000ff1000720c */ /* 0x000fe20003fa6270 */
[----:B------:R-:W-:Y:S01]  /*12a0*/  IMAD.HI.U32 R7, R5, R74, RZ ;  /* 0x0000004a05077227 */ /* 0x000fe200078e00ff */
[----:B------:R-:W-:-:S03]  /*12b0*/  LOP3.LUT R16, R4, 0x30, RZ, 0xfc, !PT ;  /* 0x0000003004107812 */ /* 0x000fc600078efcff */
[----:B------:R-:W-:Y:S01]  /*12c0*/  @!P1 IMAD.IADD R64, R64, 0x1, -R3 ;  /* 0x0000000140409824 */ /* 0x000fe200078e0a03 */
[----:B------:R-:W-:Y:S01]  /*12d0*/  IABS R72, R16 ;  /* 0x0000001000487213 */ /* 0x000fe20000000000 */
[----:B------:R-:W-:Y:S02]  /*12e0*/  IMAD.MOV R7, RZ, RZ, -R7 ;  /* 0x000000ffff077224 */ /* 0x000fe400078e0a07 */
[--C-:B------:R-:W-:Y:S01]  /*12f0*/  @!P3 IMAD.IADD R62, R62, 0x1, -R3.reuse ;  /* 0x000000013e3eb824 */ /* 0x100fe200078e0a03 */
[----:B------:R-:W-:Y:S01]  /*1300*/  ISETP.GT.U32.AND P1, PT, R3, R64, PT ;  /* 0x000000400300720c */ /* 0x000fe20003f24070 */
[----:B------:R-:W-:Y:S02]  /*1310*/  @!P6 IMAD.IADD R60, R60, 0x1, -R3 ;  /* 0x000000013c3ce824 */ /* 0x000fe400078e0a03 */
[----:B------:R-:W-:Y:S01]  /*1320*/  IMAD.HI.U32 R9, R5, R72, RZ ;  /* 0x0000004805097227 */ /* 0x000fe200078e00ff */
[C---:B------:R-:W-:Y:S02]  /*1330*/  ISETP.GT.U32.AND P3, PT, R3.reuse, R62, PT ;  /* 0x0000003e0300720c */ /* 0x040fe40003f64070 */
[----:B------:R-:W-:Y:S01]  /*1340*/  ISETP.GT.U32.AND P6, PT, R3, R60, PT ;  /* 0x0000003c0300720c */ /* 0x000fe20003fc4070 */
[----:B------:R-:W-:-:S02]  /*1350*/  IMAD.MOV R9, RZ, RZ, -R9 ;  /* 0x000000ffff097224 */ /* 0x000fc400078e0a09 */
[C---:B------:R-:W-:Y:S02]  /*1360*/  IMAD R74, R3.reuse, R7, R74 ;  /* 0x00000007034a7224 */ /* 0x040fe400078e024a */
[----:B------:R-:W-:Y:S02]  /*1370*/  IMAD R72, R3, R9, R72 ;  /* 0x0000000903487224 */ /* 0x000fe400078e0248 */
[----:B------:R-:W-:-:S04]  /*1380*/  IMAD.HI.U32 R7, R5, R70, RZ ;  /* 0x0000004605077227 */ /* 0x000fc800078e00ff */
[--C-:B------:R-:W-:Y:S01]  /*1390*/  @!P3 IMAD.IADD R62, R62, 0x1, -R3.reuse ;  /* 0x000000013e3eb824 */ /* 0x100fe200078e0a03 */
[----:B------:R-:W-:Y:S01]  /*13a0*/  ISETP.GT.U32.AND P3, PT, R3, R74, PT ;  /* 0x0000004a0300720c */ /* 0x000fe20003f64070 */
[----:B------:R-:W-:Y:S01]  /*13b0*/  @!P5 IMAD.MOV R58, RZ, RZ, -R58 ;  /* 0x000000ffff3ad224 */ /* 0x000fe200078e0a3a */
[----:B------:R-:W-:Y:S01]  /*13c0*/  ISETP.GE.AND P5, PT, R15, RZ, PT ;  /* 0x000000ff0f00720c */ /* 0x000fe20003fa6270 */
[----:B------:R-:W-:Y:S01]  /*13d0*/  @!P6 IMAD.IADD R60, R60, 0x1, -R3 ;  /* 0x000000013c3ce824 */ /* 0x000fe200078e0a03 */
[----:B------:R-:W-:Y:S01]  /*13e0*/  ISETP.GT.U32.AND P6, PT, R3, R72, PT ;  /* 0x000000480300720c */ /* 0x000fe20003fc4070 */
[----:B------:R-:W-:Y:S02]  /*13f0*/  IMAD.MOV R15, RZ, RZ, -R7 ;  /* 0x000000ffff0f7224 */ /* 0x000fe400078e0a07 */
[----:B------:R-:W-:-:S04]  /*1400*/  IMAD.HI.U32 R7, R5, R68, RZ ;  /* 0x0000004405077227 */ /* 0x000fc800078e00ff */
[----:B------:R-:W-:Y:S01]  /*1410*/  @!P1 IMAD.IADD R64, R64, 0x1, -R3 ;  /* 0x0000000140409824 */ /* 0x000fe200078e0a03 */
[----:B------:R-:W-:Y:S01]  /*1420*/  ISETP.GE.AND P1, PT, R16, RZ, PT ;  /* 0x000000ff1000720c */ /* 0x000fe20003f26270 */
[C---:B------:R-:W-:Y:S02]  /*1430*/  IMAD R70, R3.reuse, R15, R70 ;  /* 0x0000000f03467224 */ /* 0x040fe400078e0246 */
[----:B------:R-:W-:Y:S02]  /*1440*/  IMAD.MOV R16, RZ, RZ, -R7 ;  /* 0x000000ffff107224 */ /* 0x000fe400078e0a07 */
[--C-:B------:R-:W-:Y:S01]  /*1450*/  @!P3 IMAD.IADD R74, R74, 0x1, -R3.reuse ;  /* 0x000000014a4ab824 */ /* 0x100fe200078e0a03 */
[C---:B------:R-:W-:Y:S01]  /*1460*/  ISETP.GT.U32.AND P3, PT, R3.reuse, R70, PT ;  /* 0x000000460300720c */ /* 0x040fe20003f64070 */
[----:B------:R-:W-:Y:S01]  /*1470*/  IMAD R68, R3, R16, R68 ;  /* 0x0000001003447224 */ /* 0x000fe200078e0244 */
[----:B------:R-:W-:Y:S01]  /*1480*/  LOP3.LUT R16, R4, 0x4c, RZ, 0xfc, !PT ;  /* 0x0000004c04107812 */ /* 0x000fe200078efcff */
[----:B------:R-:W-:-:S02]  /*1490*/  @!P6 IMAD.IADD R72, R72, 0x1, -R3 ;  /* 0x000000014848e824 */ /* 0x000fc400078e0a03 */
[----:B------:R-:W-:Y:S01]  /*14a0*/  IMAD.HI.U32 R9, R5, R66, RZ ;  /* 0x0000004205097227 */ /* 0x000fe200078e00ff */
[----:B------:R-:W-:Y:S02]  /*14b0*/  ISETP.GT.U32.AND P6, PT, R3, R68, PT ;  /* 0x000000440300720c */ /* 0x000fe40003fc4070 */
[----:B------:R-:W-:Y:S01]  /*14c0*/  IABS R78, R16 ;  /* 0x00000010004e7213 */ /* 0x000fe20000000000 */
[----:B------:R-:W-:Y:S02]  /*14d0*/  IMAD.MOV R9, RZ, RZ, -R9 ;  /* 0x000000ffff097224 */ /* 0x000fe400078e0a09 */
[----:B------:R-:W-:-:S04]  /*14e0*/  IMAD.HI.U32 R7, R5, R82, RZ ;  /* 0x0000005205077227 */ /* 0x000fc800078e00ff */
[--C-:B------:R-:W-:Y:S01]  /*14f0*/  @!P3 IMAD.IADD R70, R70, 0x1, -R3.reuse ;  /* 0x000000014646b824 */ /* 0x100fe200078e0a03 */
[C---:B------:R-:W-:Y:S01]  /*1500*/  ISETP.GT.U32.AND P3, PT, R3.reuse, R74, PT ;  /* 0x0000004a0300720c */ /* 0x040fe20003f64070 */
[C---:B------:R-:W-:Y:S02]  /*1510*/  IMAD R66, R3.reuse, R9, R66 ;  /* 0x0000000903427224 */ /* 0x040fe400078e0242 */
[----:B------:R-:W-:Y:S01]  /*1520*/  @!P6 IMAD.IADD R68, R68, 0x1, -R3 ;  /* 0x000000014444e824 */ /* 0x000fe200078e0a03 */
[C---:B------:R-:W-:Y:S01]  /*1530*/  ISETP.GT.U32.AND P6, PT, R3.reuse, R70, PT ;  /* 0x000000460300720c */ /* 0x040fe20003fc4070 */
[----:B------:R-:W-:Y:S01]  /*1540*/  @!P2 IMAD.MOV R60, RZ, RZ, -R60 ;  /* 0x000000ffff3ca224 */ /* 0x000fe200078e0a3c */
[C---:B------:R-:W-:Y:S01]  /*1550*/  ISETP.GT.U32.AND P2, PT, R3.reuse, R66, PT ;  /* 0x000000420300720c */ /* 0x040fe20003f44070 */
[----:B------:R-:W-:Y:S02]  /*1560*/  IMAD.MOV R7, RZ, RZ, -R7 ;  /* 0x000000ffff077224 */ /* 0x000fe400078e0a07 */
[----:B------:R-:W-:Y:S01]  /*1570*/  @!P4 IMAD.MOV R62, RZ, RZ, -R62 ;  /* 0x000000ffff3ec224 */ /* 0x000fe200078e0a3e */
[----:B------:R-:W-:Y:S01]  /*1580*/  ISETP.GT.U32.AND P4, PT, R3, R68, PT ;  /* 0x000000440300720c */ /* 0x000fe20003f84070 */
[----:B------:R-:W-:-:S04]  /*1590*/  IMAD.HI.U32 R15, R5, R76, RZ ;  /* 0x0000004c050f7227 */ /* 0x000fc800078e00ff */
[C---:B------:R-:W-:Y:S02]  /*15a0*/  IMAD R82, R3.reuse, R7, R82 ;  /* 0x0000000703527224 */ /* 0x040fe400078e0252 */
[----:B------:R-:W-:Y:S01]  /*15b0*/  @!P0 IMAD.MOV R64, RZ, RZ, -R64 ;  /* 0x000000ffff408224 */ /* 0x000fe200078e0a40 */
[C---:B------:R-:W-:Y:S01]  /*15c0*/  ISETP.GT.U32.AND P0, PT, R3.reuse, R72, PT ;  /* 0x000000480300720c */ /* 0x040fe20003f04070 */
[----:B------:R-:W-:Y:S02]  /*15d0*/  IMAD.MOV R15, RZ, RZ, -R15 ;  /* 0x000000ffff0f7224 */ /* 0x000fe400078e0a0f */
[--C-:B------:R-:W-:Y:S01]  /*15e0*/  @!P6 IMAD.IADD R70, R70, 0x1, -R3.reuse ;  /* 0x000000014646e824 */ /* 0x100fe200078e0a03 */
[C---:B------:R-:W-:Y:S01]  /*15f0*/  ISETP.GT.U32.AND P6, PT, R3.reuse, R82, PT ;  /* 0x000000520300720c */ /* 0x040fe20003fc4070 */
[----:B------:R-:W-:Y:S01]  /*1600*/  IMAD R76, R3, R15, R76 ;  /* 0x0000000f034c7224 */ /* 0x000fe200078e024c */
[----:B------:R-:W-:Y:S01]  /*1610*/  LOP3.LUT R15, R4, 0x48, RZ, 0xfc, !PT ;  /* 0x00000048040f7812 */ /* 0x000fe200078efcff */
[----:B------:R-:W-:-:S02]  /*1620*/  @!P3 IMAD.IADD R74, R74, 0x1, -R3 ;  /* 0x000000014a4ab824 */ /* 0x000fc400078e0a03 */
[--C-:B------:R-:W-:Y:S01]  /*1630*/  @!P2 IMAD.IADD R66, R66, 0x1, -R3.reuse ;  /* 0x000000014242a824 */ /* 0x100fe200078e0a03 */
[----:B------:R-:W-:Y:S01]  /*1640*/  IABS R80, R15 ;  /* 0x0000000f00507213 */ /* 0x000fe20000000000 */
[----:B------:R-:W-:Y:S01]  /*1650*/  IMAD.HI.U32 R9, R5, R78, RZ ;  /* 0x0000004e05097227 */ /* 0x000fe200078e00ff */
[----:B------:R-:W-:Y:S02]  /*1660*/  ISETP.GT.U32.AND P3, PT, R3, R76, PT ;  /* 0x0000004c0300720c */ /* 0x000fe40003f64070 */
[----:B------:R-:W-:Y:S01]  /*1670*/  ISETP.GE.AND P2, PT, R19, RZ, PT ;  /* 0x000000ff1300720c */ /* 0x000fe20003f46270 */
[----:B------:R-:W-:Y:S01]  /*1680*/  @!P4 IMAD.IADD R68, R68, 0x1, -R3 ;  /* 0x000000014444c824 */ /* 0x000fe200078e0a03 */
[----:B------:R-:W-:Y:S01]  /*1690*/  ISETP.GE.AND P4, PT, R18, RZ, PT ;  /* 0x000000ff1200720c */ /* 0x000fe20003f86270 */
[----:B------:R-:W-:Y:S01]  /*16a0*/  @!P5 IMAD.MOV R74, RZ, RZ, -R74 ;  /* 0x000000ffff4ad224 */ /* 0x000fe200078e0a4a */
[----:B------:R-:W-:Y:S01]  /*16b0*/  ISETP.GT.U32.AND P5, PT, R3, R66, PT ;  /* 0x000000420300720c */ /* 0x000fe20003fa4070 */
[----:B------:R-:W-:Y:S01]  /*16c0*/  IMAD.MOV R9, RZ, RZ, -R9 ;  /* 0x000000ffff097224 */ /* 0x000fe200078e0a09 */
[----:B------:R-:W-:Y:S01]  /*16d0*/  LOP3.LUT R18, R4, 0x70, RZ, 0xfc, !PT ;  /* 0x0000007004127812 */ /* 0x000fe200078efcff */
[----:B------:R-:W-:Y:S01]  /*16e0*/  @!P0 IMAD.IADD R72, R72, 0x1, -R3 ;  /* 0x0000000148488824 */ /* 0x000fe200078e0a03 */
[----:B------:R-:W-:Y:S01]  /*16f0*/  ISETP.GE.AND P0, PT, R17, RZ, PT ;  /* 0x000000ff1100720c */ /* 0x000fe20003f06270 */
[----:B------:R-:W-:Y:S01]  /*1700*/  IMAD.HI.U32 R7, R5, R80, RZ ;  /* 0x0000005005077227 */ /* 0x000fe200078e00ff */
[----:B------:R-:W-:-:S02]  /*1710*/  LOP3.LUT R17, R4, 0x54, RZ, 0xfc, !PT ;  /* 0x0000005404117812 */ /* 0x000fc400078efcff */
[----:B------:R-:W-:Y:S01]  /*1720*/  IABS R100, R18 ;  /* 0x0000001200647213 */ /* 0x000fe20000000000 */
[C---:B------:R-:W-:Y:S01]  /*1730*/  IMAD R78, R3.reuse, R9, R78 ;  /* 0x00000009034e7224 */ /* 0x040fe200078e024e */
[----:B------:R-:W-:Y:S01]  /*1740*/  LOP3.LUT R9, R4, 0x50, RZ, 0xfc, !PT ;  /* 0x0000005004097812 */ /* 0x000fe200078efcff */
[----:B------:R-:W-:Y:S01]  /*1750*/  @!P6 IMAD.IADD R82, R82, 0x1, -R3 ;  /* 0x000000015252e824 */ /* 0x000fe200078e0a03 */
[----:B------:R-:W-:Y:S01]  /*1760*/  IABS R86, R17 ;  /* 0x0000001100567213 */ /* 0x000fe20000000000 */
[----:B------:R-:W-:Y:S01]  /*1770*/  IMAD.MOV R7, RZ, RZ, -R7 ;  /* 0x000000ffff077224 */ /* 0x000fe200078e0a07 */
[----:B------:R-:W-:Y:S01]  /*1780*/  IABS R84, R9 ;  /* 0x0000000900547213 */ /* 0x000fe20000000000 */
[----:B------:R-:W-:Y:S01]  /*1790*/  @!P4 IMAD.MOV R68, RZ, RZ, -R68 ;  /* 0x000000ffff44c224 */ /* 0x000fe200078e0a44 */
[C---:B------:R-:W-:Y:S01]  /*17a0*/  ISETP.GT.U32.AND P6, PT, R3.reuse, R82, PT ;  /* 0x000000520300720c */ /* 0x040fe20003fc4070 */
[----:B------:R-:W-:Y:S01]  /*17b0*/  IMAD R80, R3, R7, R80 ;  /* 0x0000000703507224 */ /* 0x000fe200078e0250 */
[----:B------:R-:W-:Y:S01]  /*17c0*/  ISETP.GE.AND P4, PT, R21, RZ, PT ;  /* 0x000000ff1500720c */ /* 0x000fe20003f86270 */
[----:B------:R-:W-:Y:S01]  /*17d0*/  @!P5 IMAD.IADD R66, R66, 0x1, -R3 ;  /* 0x000000014242d824 */ /* 0x000fe200078e0a03 */
[----:B------:R-:W-:Y:S01]  /*17e0*/  ISETP.GT.U32.AND P5, PT, R3, R78, PT ;  /* 0x0000004e0300720c */ /* 0x000fe20003fa4070 */
[----:B------:R-:W-:Y:S01]  /*17f0*/  IMAD.HI.U32 R7, R5, R84, RZ ;  /* 0x0000005405077227 */ /* 0x000fe200078e00ff */
[----:B------:R-:W-:-:S02]  /*1800*/  LOP3.LUT R19, R4, 0x98, RZ, 0xfc, !PT ;  /* 0x0000009804137812 */ /* 0x000fc400078efcff */
[----:B------:R-:W-:Y:S01]  /*1810*/  LOP3.LUT R21, R4, 0x168, RZ, 0xfc, !PT ;  /* 0x0000016804157812 */ /* 0x000fe200078efcff */
[----:B------:R-:W-:Y:S01]  /*1820*/  @!P0 IMAD.MOV R70, RZ, RZ, -R70 ;  /* 0x000000ffff468224 */ /* 0x000fe200078e0a46 */
[C---:B------:R-:W-:Y:S01]  /*1830*/  ISETP.GT.U32.AND P0, PT, R3.reuse, R80, PT ;  /* 0x000000500300720c */ /* 0x040fe20003f04070 */
[----:B------:R-:W-:Y:S01]  /*1840*/  IMAD.MOV R7, RZ, RZ, -R7 ;  /* 0x000000ffff077224 */ /* 0x000fe200078e0a07 */
[----:B------:R-:W-:Y:S01]  /*1850*/  IABS R120, R19 ;  /* 0x0000001300787213 */ /* 0x000fe20000000000 */
[--C-:B------:R-:W-:Y:S01]  /*1860*/  @!P6 IMAD.IADD R82, R82, 0x1, -R3.reuse ;  /* 0x000000015252e824 */ /* 0x100fe200078e0a03 */
[----:B------:R-:W-:Y:S01]  /*1870*/  ISETP.GE.AND P6, PT, R16, RZ, PT ;  /* 0x000000ff1000720c */ /* 0x000fe20003fc6270 */
[C---:B------:R-:W-:Y:S01]  /*1880*/  IMAD R84, R3.reuse, R7, R84 ;  /* 0x0000000703547224 */ /* 0x040fe200078e0254 */
[----:B------:R-:W-:Y:S01]  /*1890*/  LOP3.LUT R7, R4, 0x58, RZ, 0xfc, !PT ;  /* 0x0000005804077812 */ /* 0x000fe200078efcff */
[--C-:B------:R-:W-:Y:S01]  /*18a0*/  @!P5 IMAD.IADD R78, R78, 0x1, -R3.reuse ;  /* 0x000000014e4ed824 */ /* 0x100fe200078e0a03 */
[----:B------:R-:W-:Y:S01]  /*18b0*/  LOP3.LUT R16, R4, 0x60, RZ, 0xfc, !PT ;  /* 0x0000006004107812 */ /* 0x000fe200078efcff */
[----:B------:R-:W-:Y:S01]  /*18c0*/  @!P4 IMAD.MOV R82, RZ, RZ, -R82 ;  /* 0x000000ffff52c224 */ /* 0x000fe200078e0a52 */
[C---:B------:R-:W-:Y:S01]  /*18d0*/  ISETP.GT.U32.AND P4, PT, R3.reuse, R84, PT ;  /* 0x000000540300720c */ /* 0x040fe20003f84070 */
[--C-:B------:R-:W-:Y:S01]  /*18e0*/  @!P3 IMAD.IADD R76, R76, 0x1, -R3.reuse ;  /* 0x000000014c4cb824 */ /* 0x100fe200078e0a03 */
[----:B------:R-:W-:Y:S01]  /*18f0*/  ISETP.GT.U32.AND P5, PT, R3, R78, PT ;  /* 0x0000004e0300720c */ /* 0x000fe20003fa4070 */
[----:B------:R-:W-:Y:S01]  /*1900*/  @!P0 IMAD.IADD R80, R80, 0x1, -R3 ;  /* 0x0000000150508824 */ /* 0x000fe200078e0a03 */
[----:B------:R-:W-:Y:S01]  /*1910*/  ISETP.GE.AND P0, PT, R9, RZ, PT ;  /* 0x000000ff0900720c */ /* 0x000fe20003f06270 */
[----:B------:R-:W-:Y:S01]  /*1920*/  IMAD.HI.U32 R9, R5, R86, RZ ;  /* 0x0000005605097227 */ /* 0x000fe200078e00ff */
[----:B------:R-:W-:-:S02]  /*1930*/  IABS R88, R7 ;  /* 0x0000000700587213 */ /* 0x000fc40000000000 */
[----:B------:R-:W-:Y:S01]  /*1940*/  IABS R92, R16 ;  /* 0x00000010005c7213 */ /* 0x000fe20000000000 */
[----:B------:R-:W-:Y:S01]  /*1950*/  @!P1 IMAD.MOV R72, RZ, RZ, -R72 ;  /* 0x000000ffff489224 */ /* 0x000fe200078e0a48 */
[C---:B------:R-:W-:Y:S01]  /*1960*/  ISETP.GT.U32.AND P1, PT, R3.reuse, R76, PT ;  /* 0x0000004c0300720c */ /* 0x040fe20003f24070 */
[----:B------:R-:W-:Y:S01]  /*1970*/  @!P2 IMAD.MOV R66, RZ, RZ, -R66 ;  /* 0x000000ffff42a224 */ /* 0x000fe200078e0a42 */
[C---:B------:R-:W-:Y:S01]  /*1980*/  ISETP.GT.U32.AND P2, PT, R3.reuse, R80, PT ;  /* 0x000000500300720c */ /* 0x040fe20003f44070 */
[----:B------:R-:W-:Y:S01]  /*1990*/  IMAD.MOV R9, RZ, RZ, -R9 ;  /* 0x000000ffff097224 */ /* 0x000fe200078e0a09 */
[----:B------:R-:W-:Y:S01]  /*19a0*/  ISETP.GE.AND P3, PT, R20, RZ, PT ;  /* 0x000000ff1400720c */ /* 0x000fe20003f66270 */
[--C-:B------:R-:W-:Y:S01]  /*19b0*/  @!P4 IMAD.IADD R84, R84, 0x1, -R3.reuse ;  /* 0x000000015454c824 */ /* 0x100fe200078e0a03 */
[C---:B------:R-:W-:Y:S01]  /*19c0*/  LOP3.LUT R20, R4.reuse, 0x128, RZ, 0xfc, !PT ;  /* 0x0000012804147812 */ /* 0x040fe200078efcff */
[C---:B------:R-:W-:Y:S01]  /*19d0*/  IMAD R86, R3.reuse, R9, R86 ;  /* 0x0000000903567224 */ /* 0x040fe200078e0256 */
[----:B------:R-:W-:Y:S01]  /*19e0*/  LOP3.LUT R9, R4, 0x5c, RZ, 0xfc, !PT ;  /* 0x0000005c04097812 */ /* 0x000fe200078efcff */
[----:B------:R-:W-:Y:S01]  /*19f0*/  @!P5 IMAD.IADD R78, R78, 0x1, -R3 ;  /* 0x000000014e4ed824 */ /* 0x000fe200078e0a03 */
[----:B------:R-:W-:-:S02]  /*1a00*/  ISETP.GT.U32.AND P4, PT, R3, R84, PT ;  /* 0x000000540300720c */ /* 0x000fc40003f84070 */
[----:B------:R-:W-:Y:S01]  /*1a10*/  ISETP.GT.U32.AND P5, PT, R3, R86, PT ;  /* 0x000000560300720c */ /* 0x000fe20003fa4070 */
[--C-:B------:R-:W-:Y:S01]  /*1a20*/  @!P1 IMAD.IADD R76, R76, 0x1, -R3.reuse ;  /* 0x000000014c4c9824 */ /* 0x100fe200078e0a03 */
[----:B------:R-:W-:Y:S01]  /*1a30*/  ISETP.GE.AND P1, PT, R15, RZ, PT ;  /* 0x000000ff0f00720c */ /* 0x000fe20003f26270 */
[----:B------:R-:W-:Y:S01]  /*1a40*/  @!P2 IMAD.IADD R80, R80, 0x1, -R3 ;  /* 0x000000015050a824 */ /* 0x000fe200078e0a03 */
[----:B------:R-:W-:Y:S01]  /*1a50*/  ISETP.GE.AND P2, PT, R7, RZ, PT ;  /* 0x000000ff0700720c */ /* 0x000fe20003f46270 */
[C---:B------:R-:W-:Y:S01]  /*1a60*/  IMAD.HI.U32 R7, R5.reuse, R88, RZ ;  /* 0x0000005805077227 */ /* 0x040fe200078e00ff */
[----:B------:R-:W-:Y:S02]  /*1a70*/  IABS R90, R9 ;  /* 0x00000009005a7213 */ /* 0x000fe40000000000 */
[----:B------:R-:W-:Y:S01]  /*1a80*/  IABS R212, R20 ;  /* 0x0000001400d47213 */ /* 0x000fe20000000000 */
[----:B------:R-:W-:Y:S01]  /*1a90*/  IMAD.HI.U32 R15, R5, R92, RZ ;  /* 0x0000005c050f7227 */ /* 0x000fe200078e00ff */
[----:B------:R-:W-:-:S03]  /*1aa0*/  IABS R244, R21 ;  /* 0x0000001500f47213 */ /* 0x000fc60000000000 */
[----:B------:R-:W-:Y:S02]  /*1ab0*/  IMAD.MOV R7, RZ, RZ, -R7 ;  /* 0x000000ffff077224 */ /* 0x000fe400078e0a07 */
[----:B------:R-:W-:Y:S02]  /*1ac0*/  IMAD.MOV R15, RZ, RZ, -R15 ;  /* 0x000000ffff0f7224 */ /* 0x000fe400078e0a0f */
[--C-:B------:R-:W-:Y:S02]  /*1ad0*/  @!P5 IMAD.IADD R86, R86, 0x1, -R3.reuse ;  /* 0x000000015656d824 */ /* 0x100fe400078e0a03 */
[C---:B------:R-:W-:Y:S02]  /*1ae0*/  IMAD R88, R3.reuse, R7, R88 ;  /* 0x0000000703587224 */ /* 0x040fe400078e0258 */
[----:B------:R-:W-:Y:S01]  /*1af0*/  @!P4 IMAD.IADD R84, R84, 0x1, -R3 ;  /* 0x000000015454c824 */ /* 0x000fe200078e0a03 */
[C---:B------:R-:W-:Y:S01]  /*1b00*/  ISETP.GT.U32.AND P5, PT, R3.reuse, R86, PT ;  /* 0x000000560300720c */ /* 0x040fe20003fa4070 */
[C---:B------:R-:W-:Y:S01]  /*1b10*/  IMAD R92, R3.reuse, R15, R92 ;  /* 0x0000000f035c7224 */ /* 0x040fe200078e025c */
[----:B------:R-:W-:Y:S01]  /*1b20*/  ISETP.GT.U32.AND P4, PT, R3, R88, PT ;  /* 0x000000580300720c */ /* 0x000fe20003f84070 */
[----:B------:R-:W-:Y:S01]  /*1b30*/  @!P1 IMAD.MOV R80, RZ, RZ, -R80 ;  /* 0x000000ffff509224 */ /* 0x000fe200078e0a50 */
[----:B------:R-:W-:Y:S01]  /*1b40*/  ISETP.GE.AND P1, PT, R9, RZ, PT ;  /* 0x000000ff0900720c */ /* 0x000fe20003f26270 */
[----:B------:R-:W-:Y:S01]  /*1b50*/  @!P0 IMAD.MOV R84, RZ, RZ, -R84 ;  /* 0x000000ffff548224 */ /* 0x000fe200078e0a54 */
[----:B------:R-:W-:Y:S01]  /*1b60*/  ISETP.GT.U32.AND P0, PT, R3, R92, PT ;  /* 0x0000005c0300720c */ /* 0x000fe20003f04070 */
[----:B------:R-:W-:-:S04]  /*1b70*/  IMAD.HI.U32 R9, R5, R90, RZ ;  /* 0x0000005a05097227 */ /* 0x000fc800078e00ff */
[----:B------:R-:W-:Y:S01]  /*1b80*/  @!P3 IMAD.MOV R76, RZ, RZ, -R76 ;  /* 0x000000ffff4cb224 */ /* 0x000fe200078e0a4c */
[----:B------:R-:W-:Y:S01]  /*1b90*/  ISETP.GE.AND P3, PT, R17, RZ, PT ;  /* 0x000000ff1100720c */ /* 0x000fe20003f66270 */
[----:B------:R-:W-:Y:S01]  /*1ba0*/  IMAD.MOV R9, RZ, RZ, -R9 ;  /* 0x000000ffff097224 */ /* 0x000fe200078e0a09 */
[----:B------:R-:W-:Y:S01]  /*1bb0*/  LOP3.LUT R17, R4, 0x6c, RZ, 0xfc, !PT ;  /* 0x0000006c04117812 */ /* 0x000fe200078efcff */
[--C-:B------:R-:W-:Y:S02]  /*1bc0*/  @!P5 IMAD.IADD R86, R86, 0x1, -R3.reuse ;  /* 0x000000015656d824 */ /* 0x100fe400078e0a03 */
[C---:B------:R-:W-:Y:S01]  /*1bd0*/  IMAD R90, R3.reuse, R9, R90 ;  /* 0x00000009035a7224 */ /* 0x040fe200078e025a */
        /* <DEDUP_REMOVED lines=13> */
[----:B------:R-:W-:Y:S02]  /*1cb0*/  LOP3.LUT R16, R4, 0x68, RZ, 0xfc, !PT ;  /* 0x0000006804107812 */ /* 0x000fe400078efcff */
[----:B------:R-:W-:Y:S01]  /*1cc0*/  ISETP.GT.U32.AND P5, PT, R3, R90, PT ;  /* 0x0000005a0300720c */ /* 0x000fe20003fa4070 */
[----:B------:R-:W-:Y:S01]  /*1cd0*/  IMAD.MOV R7, RZ, RZ, -R7 ;  /* 0x000000ffff077224 */ /* 0x000fe200078e0a07 */
[----:B------:R-:W-:Y:S01]  /*1ce0*/  IABS R96, R16 ;  /* 0x0000001000607213 */ /* 0x000fe20000000000 */
[----:B------:R-:W-:-:S04]  /*1cf0*/  IMAD.HI.U32 R15, R5, R100, RZ ;  /* 0x00000064050f7227 */ /* 0x000fc800078e00ff */
[----:B------:R-:W-:Y:S02]  /*1d00*/  IMAD.MOV R9, RZ, RZ, -R9 ;  /* 0x000000ffff097224 */ /* 0x000fe400078e0a09 */
[C---:B------:R-:W-:Y:S02]  /*1d10*/  IMAD R94, R3.reuse, R7, R94 ;  /* 0x00000007035e7224 */ /* 0x040fe400078e025e */
[----:B------:R-:W-:Y:S02]  /*1d20*/  IMAD.MOV R15, RZ, RZ, -R15 ;  /* 0x000000ffff0f7224 */ /* 0x000fe400078e0a0f */
[C---:B------:R-:W-:Y:S01]  /*1d30*/  IMAD R102, R3.reuse, R9, R102 ;  /* 0x0000000903667224 */ /* 0x040fe200078e0266 */
[----:B------:R-:W-:Y:S01]  /*1d40*/  LOP3.LUT R9, R4, 0x74, RZ, 0xfc, !PT ;  /* 0x0000007404097812 */ /* 0x000fe200078efcff */
[--C-:B------:R-:W-:Y:S01]  /*1d50*/  @!P4 IMAD.IADD R88, R88, 0x1, -R3.reuse ;  /* 0x000000015858c824 */ /* 0x100fe200078e0a03 */
[C---:B------:R-:W-:Y:S01]  /*1d60*/  ISETP.GT.U32.AND P4, PT, R3.reuse, R94, PT ;  /* 0x0000005e0300720c */ /* 0x040fe20003f84070 */
[C---:B------:R-:W-:Y:S01]  /*1d70*/  IMAD R100, R3.reuse, R15, R100 ;  /* 0x0000000f03647224 */ /* 0x040fe200078e0264 */
[----:B------:R-:W-:Y:S01]  /*1d80*/  IABS R98, R9 ;  /* 0x0000000900627213 */ /* 0x000fe20000000000 */
[----:B------:R-:W-:Y:S01]  /*1d90*/  @!P0 IMAD.IADD R92, R92, 0x1, -R3 ;  /* 0x000000015c5c8824 */ /* 0x000fe200078e0a03 */
[----:B------:R-:W-:Y:S01]  /*1da0*/  ISETP.GT.U32.AND P0, PT, R3, R102, PT ;  /* 0x000000660300720c */ /* 0x000fe20003f04070 */
[----:B------:R-:W-:Y:S01]  /*1db0*/  IMAD.HI.U32 R7, R5, R96, RZ ;  /* 0x0000006005077227 */ /* 0x000fe200078e00ff */
[----:B------:R-:W-:-:S03]  /*1dc0*/  LOP3.LUT R15, R4, 0x78, RZ, 0xfc, !PT ;  /* 0x00000078040f7812 */ /* 0x000fc600078efcff */
[----:B------:R-:W-:Y:S01]  /*1dd0*/  @!P6 IMAD.MOV R92, RZ, RZ, -R92 ;  /* 0x000000ffff5ce224 */ /* 0x000fe200078e0a5c */
[C---:B------:R-:W-:Y:S01]  /*1de0*/  ISETP.GT.U32.AND P6, PT, R3.reuse, R100, PT ;  /* 0x000000640300720c */ /* 0x040fe20003fc4070 */
[----:B------:R-:W-:Y:S01]  /*1df0*/  IMAD.MOV R7, RZ, RZ, -R7 ;  /* 0x000000ffff077224 */ /* 0x000fe200078e0a07 */
[----:B------:R-:W-:Y:S01]  /*1e00*/  IABS R104, R15 ;  /* 0x0000000f00687213 */ /* 0x000fe20000000000 */
[----:B------:R-:W-:Y:S02]  /*1e10*/  @!P4 IMAD.IADD R94, R94, 0x1, -R3 ;  /* 0x000000015e5ec824 */ /* 0x000fe400078e0a03 */
[----:B------:R-:W-:Y:S02]  /*1e20*/  IMAD R96, R3, R7, R96 ;  /* 0x0000000703607224 */ /* 0x000fe400078e0260 */
[----:B------:R-:W-:Y:S01]  /*1e30*/  IMAD.HI.U32 R7, R5, R98, RZ ;  /* 0x0000006205077227 */ /* 0x000fe200078e00ff */
[----:B------:R-:W-:-:S03]  /*1e40*/  ISETP.GT.U32.AND P4, PT, R3, R94, PT ;  /* 0x0000005e0300720c */ /* 0x000fc60003f84070 */
[--C-:B------:R-:W-:Y:S02]  /*1e50*/  @!P0 IMAD.IADD R102, R102, 0x1, -R3.reuse ;  /* 0x0000000166668824 */ /* 0x100fe400078e0a03 */
[----:B------:R-:W-:Y:S02]  /*1e60*/  @!P5 IMAD.IADD R90, R90, 0x1, -R3 ;  /* 0x000000015a5ad824 */ /* 0x000fe400078e0a03 */
[----:B------:R-:W-:Y:S02]  /*1e70*/  IMAD.MOV R7, RZ, RZ, -R7 ;  /* 0x000000ffff077224 */ /* 0x000fe400078e0a07 */
[----:B------:R-:W-:Y:S01]  /*1e80*/  @!P6 IMAD.IADD R100, R100, 0x1, -R3 ;  /* 0x000000016464e824 */ /* 0x000fe200078e0a03 */
[C---:B------:R-:W-:Y:S01]  /*1e90*/  ISETP.GT.U32.AND P6, PT, R3.reuse, R102, PT ;  /* 0x000000660300720c */ /* 0x040fe20003fc4070 */
[C---:B------:R-:W-:Y:S01]  /*1ea0*/  IMAD R98, R3.reuse, R7, R98 ;  /* 0x0000000703627224 */ /* 0x040fe200078e0262 */
[----:B------:R-:W-:Y:S01]  /*1eb0*/  ISETP.GT.U32.AND P5, PT, R3, R90, PT ;  /* 0x0000005a0300720c */ /* 0x000fe20003fa4070 */
[----:B------:R-:W-:-:S04]  /*1ec0*/  IMAD.HI.U32 R7, R5, R104, RZ ;  /* 0x0000006805077227 */ /* 0x000fc800078e00ff */
[----:B------:R-:W-:Y:S01]  /*1ed0*/  @!P2 IMAD.MOV R88, RZ, RZ, -R88 ;  /* 0x000000ffff58a224 */ /* 0x000fe200078e0a58 */
[C---:B------:R-:W-:Y:S01]  /*1ee0*/  ISETP.GT.U32.AND P2, PT, R3.reuse, R96, PT ;  /* 0x000000600300720c */ /* 0x040fe20003f44070 */
[----:B------:R-:W-:Y:S02]  /*1ef0*/  IMAD.MOV R7, RZ, RZ, -R7 ;  /* 0x000000ffff077224 */ /* 0x000fe400078e0a07 */
[--C-:B------:R-:W-:Y:S01]  /*1f00*/  @!P4 IMAD.IADD R94, R94, 0x1, -R3.reuse ;  /* 0x000000015e5ec824 */ /* 0x100fe200078e0a03 */
[----:B------:R-:W-:Y:S01]  /*1f10*/  ISETP.GE.AND P4, PT, R18, RZ, PT ;  /* 0x000000ff1200720c */ /* 0x000fe20003f86270 */
[C---:B------:R-:W-:Y:S01]  /*1f20*/  IMAD R104, R3.reuse, R7, R104 ;  /* 0x0000000703687224 */ /* 0x040fe200078e0268 */
[----:B------:R-:W-:Y:S01]  /*1f30*/  LOP3.LUT R18, R4, 0x84, RZ, 0xfc, !PT ;  /* 0x0000008404127812 */ /* 0x000fe200078efcff */
[--C-:B------:R-:W-:Y:S02]  /*1f40*/  @!P6 IMAD.IADD R102, R102, 0x1, -R3.reuse ;  /* 0x000000016666e824 */ /* 0x100fe400078e0a03 */
[--C-:B------:R-:W-:Y:S01]  /*1f50*/  @!P5 IMAD.IADD R90, R90, 0x1, -R3.reuse ;  /* 0x000000015a5ad824 */ /* 0x100fe200078e0a03 */
[C---:B------:R-:W-:Y:S01]  /*1f60*/  ISETP.GT.U32.AND P6, PT, R3.reuse, R104, PT ;  /* 0x000000680300720c */ /* 0x040fe20003fc4070 */
[----:B------:R-:W-:Y:S01]  /*1f70*/  @!P3 IMAD.MOV R94, RZ, RZ, -R94 ;  /* 0x000000ffff5eb224 */ /* 0x000fe200078e0a5e */
[----:B------:R-:W-:Y:S01]  /*1f80*/  ISETP.GE.AND P5, PT, R16, RZ, PT ;  /* 0x000000ff1000720c */ /* 0x000fe20003fa6270 */
[----:B------:R-:W-:Y:S01]  /*1f90*/  @!P1 IMAD.MOV R90, RZ, RZ, -R90 ;  /* 0x000000ffff5a9224 */ /* 0x000fe200078e0a5a */
[----:B------:R-:W-:Y:S01]  /*1fa0*/  LOP3.LUT R16, R4, 0x7c, RZ, 0xfc, !PT ;  /* 0x0000007c04107812 */ /* 0x000fe200078efcff */
[----:B------:R-:W-:Y:S01]  /*1fb0*/  @!P2 IMAD.IADD R96, R96, 0x1, -R3 ;  /* 0x000000016060a824 */ /* 0x000fe200078e0a03 */
[----:B------:R-:W-:-:S02]  /*1fc0*/  ISETP.GT.U32.AND P3, PT, R3, R100, PT ;  /* 0x000000640300720c */ /* 0x000fc40003f64070 */
[----:B------:R-:W-:Y:S02]  /*1fd0*/  ISETP.GE.AND P1, PT, R17, RZ, PT ;  /* 0x000000ff1100720c */ /* 0x000fe40003f26270 */
[----:B------:R-:W-:Y:S02]  /*1fe0*/  LOP3.LUT R17, R4, 0x80, RZ, 0xfc, !PT ;  /* 0x0000008004117812 */ /* 0x000fe400078efcff */
[----:B------:R-:W-:Y:S01]  /*1ff0*/  IABS R110, R16 ;  /* 0x00000010006e7213 */ /* 0x000fe20000000000 */
[----:B------:R-:W-:Y:S01]  /*2000*/  @!P6 IMAD.IADD R104, R104, 0x1, -R3 ;  /* 0x000000016868e824 */ /* 0x000fe200078e0a03 */
[----:B------:R-:W-:Y:S02]  /*2010*/  ISETP.GT.U32.AND P0, PT, R3, R96, PT ;  /* 0x000000600300720c */ /* 0x000fe40003f04070 */
[----:B------:R-:W-:Y:S01]  /*2020*/  IABS R108, R17 ;  /* 0x00000011006c7213 */ /* 0x000fe20000000000 */
[----:B------:R-:W-:Y:S01]  /*2030*/  IMAD.HI.U32 R7, R5, R110, RZ ;  /* 0x0000006e05077227 */ /* 0x000fe200078e00ff */
[----:B------:R-:W-:-:S02]  /*2040*/  ISETP.GE.AND P2, PT, R9, RZ, PT ;  /* 0x000000ff0900720c */ /* 0x000fc40003f46270 */
[----:B------:R-:W-:Y:S01]  /*2050*/  IABS R106, R18 ;  /* 0x00000012006a7213 */ /* 0x000fe20000000000 */
[----:B------:R-:W-:Y:S01]  /*2060*/  IMAD.HI.U32 R9, R5, R108, RZ ;  /* 0x0000006c05097227 */ /* 0x000fe200078e00ff */
[----:B------:R-:W-:-:S03]  /*2070*/  ISETP.GT.U32.AND P6, PT, R3, R104, PT ;  /* 0x000000680300720c */ /* 0x000fc60003fc4070 */
[----:B------:R-:W-:Y:S02]  /*2080*/  IMAD.MOV R7, RZ, RZ, -R7 ;  /* 0x000000ffff077224 */ /* 0x000fe400078e0a07 */
[----:B------:R-:W-:Y:S01]  /*2090*/  @!P3 IMAD.IADD R100, R100, 0x1, -R3 ;  /* 0x000000016464b824 */ /* 0x000fe200078e0a03 */
[----:B------:R-:W-:Y:S01]  /*20a0*/  ISETP.GE.AND P3, PT, R15, RZ, PT ;  /* 0x000000ff0f00720c */ /* 0x000fe20003f66270 */
[----:B------:R-:W-:-:S04]  /*20b0*/  IMAD.HI.U32 R15, R5, R106, RZ ;  /* 0x0000006a050f7227 */ /* 0x000fc800078e00ff */
[----:B------:R-:W-:Y:S02]  /*20c0*/  IMAD.MOV R9, RZ, RZ, -R9 ;  /* 0x000000ffff097224 */ /* 0x000fe400078e0a09 */
[C---:B------:R-:W-:Y:S02]  /*20d0*/  IMAD R110, R3.reuse, R7, R110 ;  /* 0x00000007036e7224 */ /* 0x040fe400078e026e */
[----:B------:R-:W-:Y:S01]  /*20e0*/  @!P0 IMAD.IADD R96, R96, 0x1, -R3 ;  /* 0x0000000160608824 */ /* 0x000fe200078e0a03 */
[C---:B------:R-:W-:Y:S01]  /*20f0*/  ISETP.GT.U32.AND P0, PT, R3.reuse, R98, PT ;  /* 0x000000620300720c */ /* 0x040fe20003f04070 */
[----:B------:R-:W-:Y:S02]  /*2100*/  IMAD.MOV R15, RZ, RZ, -R15 ;  /* 0x000000ffff0f7224 */ /* 0x000fe400078e0a0f */
[C---:B------:R-:W-:Y:S02]  /*2110*/  IMAD R108, R3.reuse, R9, R108 ;  /* 0x00000009036c7224 */ /* 0x040fe400078e026c */
[----:B------:R-:W-:Y:S01]  /*2120*/  @!P1 IMAD.MOV R102, RZ, RZ, -R102 ;  /* 0x000000ffff669224 */ /* 0x000fe200078e0a66 */
[C---:B------:R-:W-:Y:S01]  /*2130*/  ISETP.GT.U32.AND P1, PT, R3.reuse, R110, PT ;  /* 0x0000006e0300720c */ /* 0x040fe20003f24070 */
[C---:B------:R-:W-:Y:S01]  /*2140*/  IMAD R106, R3.reuse, R15, R106 ;  /* 0x0000000f036a7224 */ /* 0x040fe200078e026a */
[----:B------:R-:W-:Y:S01]  /*2150*/  LOP3.LUT R15, R4, 0x88, RZ, 0xfc, !PT ;  /* 0x00000088040f7812 */ /* 0x000fe200078efcff */
[----:B------:R-:W-:Y:S01]  /*2160*/  @!P4 IMAD.MOV R100, RZ, RZ, -R100 ;  /* 0x000000ffff64c224 */ /* 0x000fe200078e0a64 */
[C---:B------:R-:W-:Y:S01]  /*2170*/  ISETP.GT.U32.AND P4, PT, R3.reuse, R108, PT ;  /* 0x0000006c0300720c */ /* 0x040fe20003f84070 */
[--C-:B------:R-:W-:Y:S01]  /*2180*/  @!P6 IMAD.IADD R104, R104, 0x1, -R3.reuse ;  /* 0x000000016868e824 */ /* 0x100fe200078e0a03 */
[C---:B------:R-:W-:Y:S01]  /*2190*/  ISETP.GT.U32.AND P6, PT, R3.reuse, R106, PT ;  /* 0x0000006a0300720c */ /* 0x040fe20003fc4070 */
[--C-:B------:R-:W-:Y:S01]  /*21a0*/  @!P0 IMAD.IADD R98, R98, 0x1, -R3.reuse ;  /* 0x0000000162628824 */ /* 0x100fe200078e0a03 */
[----:B------:R-:W-:Y:S01]  /*21b0*/  ISETP.GE.AND P0, PT, R16, RZ, PT ;  /* 0x000000ff1000720c */ /* 0x000fe20003f06270 */
[----:B------:R-:W-:Y:S01]  /*21c0*/  @!P5 IMAD.MOV R96, RZ, RZ, -R96 ;  /* 0x000000ffff60d224 */ /* 0x000fe200078e0a60 */
[----:B------:R-:W-:Y:S01]  /*21d0*/  IABS R112, R15 ;  /* 0x0000000f00707213 */ /* 0x000fe20000000000 */
[----:B------:R-:W-:Y:S01]  /*21e0*/  @!P3 IMAD.MOV R104, RZ, RZ, -R104 ;  /* 0x000000ffff68b224 */ /* 0x000fe200078e0a68 */
[----:B------:R-:W-:Y:S01]  /*21f0*/  LOP3.LUT R16, R4, 0x8c, RZ, 0xfc, !PT ;  /* 0x0000008c04107812 */ /* 0x000fe200078efcff */
[----:B------:R-:W-:Y:S01]  /*2200*/  @!P1 IMAD.IADD R110, R110, 0x1, -R3 ;  /* 0x000000016e6e9824 */ /* 0x000fe200078e0a03 */
[----:B------:R-:W-:Y:S01]  /*2210*/  ISETP.GT.U32.AND P5, PT, R3, R98, PT ;  /* 0x000000620300720c */ /* 0x000fe20003fa4070 */
[----:B------:R-:W-:Y:S01]  /*2220*/  IMAD.HI.U32 R7, R5, R112, RZ ;  /* 0x0000007005077227 */ /* 0x000fe200078e00ff */
[----:B------:R-:W-:-:S02]  /*2230*/  IABS R114, R16 ;  /* 0x0000001000727213 */ /* 0x000fc40000000000 */
[----:B------:R-:W-:Y:S01]  /*2240*/  ISETP.GE.AND P1, PT, R18, RZ, PT ;  /* 0x000000ff1200720c */ /* 0x000fe20003f26270 */
[--C-:B------:R-:W-:Y:S01]  /*2250*/  @!P4 IMAD.IADD R108, R108, 0x1, -R3.reuse ;  /* 0x000000016c6cc824 */ /* 0x100fe200078e0a03 */
[C---:B------:R-:W-:Y:S01]  /*2260*/  ISETP.GT.U32.AND P4, PT, R3.reuse, R110, PT ;  /* 0x0000006e0300720c */ /* 0x040fe20003f84070 */
[----:B------:R-:W-:Y:S01]  /*2270*/  @!P6 IMAD.IADD R106, R106, 0x1, -R3 ;  /* 0x000000016a6ae824 */ /* 0x000fe200078e0a03 */
[----:B------:R-:W-:Y:S01]  /*2280*/  LOP3.LUT R18, R4, 0x94, RZ, 0xfc, !PT ;  /* 0x0000009404127812 */ /* 0x000fe200078efcff */
[----:B------:R-:W-:Y:S01]  /*2290*/  IMAD.MOV R9, RZ, RZ, -R7 ;  /* 0x000000ffff097224 */ /* 0x000fe200078e0a07 */
[----:B------:R-:W-:Y:S01]  /*22a0*/  ISETP.GT.U32.AND P6, PT, R3, R108, PT ;  /* 0x0000006c0300720c */ /* 0x000fe20003fc4070 */
[----:B------:R-:W-:Y:S01]  /*22b0*/  IMAD.HI.U32 R7, R5, R114, RZ ;  /* 0x0000007205077227 */ /* 0x000fe200078e00ff */
[----:B------:R-:W-:-:S03]  /*22c0*/  IABS R118, R18 ;  /* 0x0000001200767213 */ /* 0x000fc60000000000 */
[C---:B------:R-:W-:Y:S02]  /*22d0*/  IMAD R112, R3.reuse, R9, R112 ;  /* 0x0000000903707224 */ /* 0x040fe400078e0270 */
[----:B------:R-:W-:Y:S02]  /*22e0*/  IMAD.MOV R7, RZ, RZ, -R7 ;  /* 0x000000ffff077224 */ /* 0x000fe400078e0a07 */
[--C-:B------:R-:W-:Y:S01]  /*22f0*/  @!P4 IMAD.IADD R110, R110, 0x1, -R3.reuse ;  /* 0x000000016e6ec824 */ /* 0x100fe200078e0a03 */
[C---:B------:R-:W-:Y:S01]  /*2300*/  ISETP.GT.U32.AND P4, PT, R3.reuse, R112, PT ;  /* 0x000000700300720c */ /* 0x040fe20003f84070 */
[----:B------:R-:W-:Y:S02]  /*2310*/  IMAD R114, R3, R7, R114 ;  /* 0x0000000703727224 */ /* 0x000fe400078e0272 */
[--C-:B------:R-:W-:Y:S01]  /*2320*/  @!P5 IMAD.IADD R98, R98, 0x1, -R3.reuse ;  /* 0x000000016262d824 */ /* 0x100fe200078e0a03 */
[----:B------:R-:W-:Y:S01]  /*2330*/  ISETP.GE.AND P5, PT, R17, RZ, PT ;  /* 0x000000ff1100720c */ /* 0x000fe20003fa6270 */
[----:B------:R-:W-:Y:S01]  /*2340*/  @!P6 IMAD.IADD R108, R108, 0x1, -R3 ;  /* 0x000000016c6ce824 */ /* 0x000fe200078e0a03 */
[C---:B------:R-:W-:Y:S01]  /*2350*/  ISETP.GT.U32.AND P6, PT, R3.reuse, R114, PT ;  /* 0x000000720300720c */ /* 0x040fe20003fc4070 */
[----:B------:R-:W-:Y:S01]  /*2360*/  @!P2 IMAD.MOV R98, RZ, RZ, -R98 ;  /* 0x000000ffff62a224 */ /* 0x000fe200078e0a62 */
[----:B------:R-:W-:Y:S01]  /*2370*/  LOP3.LUT R17, R4, 0x90, RZ, 0xfc, !PT ;  /* 0x0000009004117812 */ /* 0x000fe200078efcff */
[----:B------:R-:W-:Y:S01]  /*2380*/  @!P0 IMAD.MOV R110, RZ, RZ, -R110 ;  /* 0x000000ffff6e8224 */ /* 0x000fe200078e0a6e */
[----:B------:R-:W-:-:S02]  /*2390*/  ISETP.GT.U32.AND P2, PT, R3, R106, PT ;  /* 0x0000006a0300720c */ /* 0x000fc40003f44070 */
[----:B------:R-:W-:Y:S01]  /*23a0*/  IABS R116, R17 ;  /* 0x0000001100747213 */ /* 0x000fe20000000000 */
[----:B------:R-:W-:Y:S01]  /*23b0*/  @!P4 IMAD.IADD R112, R112, 0x1, -R3 ;  /* 0x000000017070c824 */ /* 0x000fe200078e0a03 */
[----:B------:R-:W-:Y:S02]  /*23c0*/  ISETP.GE.AND P4, PT, R16, RZ, PT ;  /* 0x000000ff1000720c */ /* 0x000fe40003f86270 */
[----:B------:R-:W-:Y:S01]  /*23d0*/  LOP3.LUT R16, R4, 0xa4, RZ, 0xfc, !PT ;  /* 0x000000a404107812 */ /* 0x000fe200078efcff */
[----:B------:R-:W-:-:S03]  /*23e0*/  IMAD.HI.U32 R7, R5, R116, RZ ;  /* 0x0000007405077227 */ /* 0x000fc600078e00ff */
[----:B------:R-:W-:Y:S01]  /*23f0*/  IABS R126, R16 ;  /* 0x00000010007e7213 */ /* 0x000fe20000000000 */
[----:B------:R-:W-:Y:S01]  /*2400*/  @!P6 IMAD.IADD R114, R114, 0x1, -R3 ;  /* 0x000000017272e824 */ /* 0x000fe200078e0a03 */
[----:B------:R-:W-:Y:S01]  /*2410*/  ISETP.GT.U32.AND P6, PT, R3, R112, PT ;  /* 0x000000700300720c */ /* 0x000fe20003fc4070 */
[----:B------:R-:W-:Y:S02]  /*2420*/  IMAD.MOV R9, RZ, RZ, -R7 ;  /* 0x000000ffff097224 */ /* 0x000fe400078e0a07 */
[----:B------:R-:W-:Y:S01]  /*2430*/  IMAD.HI.U32 R7, R5, R118, RZ ;  /* 0x0000007605077227 */ /* 0x000fe200078e00ff */
[----:B------:R-:W-:-:S03]  /*2440*/  ISETP.GT.U32.AND P0, PT, R3, R114, PT ;  /* 0x000000720300720c */ /* 0x000fc60003f04070 */
[----:B------:R-:W-:Y:S02]  /*2450*/  IMAD R116, R3, R9, R116 ;  /* 0x0000000903747224 */ /* 0x000fe400078e0274 */
[----:B------:R-:W-:Y:S02]  /*2460*/  IMAD.MOV R9, RZ, RZ, -R7 ;  /* 0x000000ffff097224 */ /* 0x000fe400078e0a07 */
[----:B------:R-:W-:Y:S01]  /*2470*/  IMAD.HI.U32 R7, R5, R120, RZ ;  /* 0x0000007805077227 */ /* 0x000fe200078e00ff */
[----:B------:R-:W-:-:S03]  /*2480*/  ISETP.GT.U32.AND P3, PT, R3, R116, PT ;  /* 0x000000740300720c */ /* 0x000fc60003f64070 */
[C---:B------:R-:W-:Y:S01]  /*2490*/  IMAD R118, R3.reuse, R9, R118 ;  /* 0x0000000903767224 */ /* 0x040fe200078e0276 */
[----:B------:R-:W-:Y:S01]  /*24a0*/  LOP3.LUT R9, R4, 0x9c, RZ, 0xfc, !PT ;  /* 0x0000009c04097812 */ /* 0x000fe200078efcff */
[----:B------:R-:W-:Y:S02]  /*24b0*/  @!P6 IMAD.IADD R112, R112, 0x1, -R3 ;  /* 0x000000017070e824 */ /* 0x000fe400078e0a03 */
[----:B------:R-:W-:Y:S01]  /*24c0*/  IMAD.MOV R7, RZ, RZ, -R7 ;  /* 0x000000ffff077224 */ /* 0x000fe200078e0a07 */
[C---:B------:R-:W-:Y:S01]  /*24d0*/  ISETP.GT.U32.AND P6, PT, R3.reuse, R118, PT ;  /* 0x000000760300720c */ /* 0x040fe20003fc4070 */
[--C-:B------:R-:W-:Y:S01]  /*24e0*/  @!P2 IMAD.IADD R106, R106, 0x1, -R3.reuse ;  /* 0x000000016a6aa824 */ /* 0x100fe200078e0a03 */
[----:B------:R-:W-:Y:S01]  /*24f0*/  IABS R122, R9 ;  /* 0x00000009007a7213 */ /* 0x000fe20000000000 */
[----:B------:R-:W-:Y:S01]  /*2500*/  IMAD R120, R3, R7, R120 ;  /* 0x0000000703787224 */ /* 0x000fe200078e0278 */
[----:B------:R-:W-:Y:S01]  /*2510*/  ISETP.GE.AND P2, PT, R15, RZ, PT ;  /* 0x000000ff0f00720c */ /* 0x000fe20003f46270 */
[----:B------:R-:W-:Y:S01]  /*2520*/  @!P3 IMAD.IADD R116, R116, 0x1, -R3 ;  /* 0x000000017474b824 */ /* 0x000fe200078e0a03 */
[----:B------:R-:W-:Y:S01]  /*2530*/  LOP3.LUT R15, R4, 0xa0, RZ, 0xfc, !PT ;  /* 0x000000a0040f7812 */ /* 0x000fe200078efcff */
[----:B------:R-:W-:Y:S01]  /*2540*/  IMAD.HI.U32 R7, R5, R122, RZ ;  /* 0x0000007a05077227 */ /* 0x000fe200078e00ff */
[----:B------:R-:W-:-:S02]  /*2550*/  ISETP.GE.AND P3, PT, R9, RZ, PT ;  /* 0x000000ff0900720c */ /* 0x000fc40003f66270 */
[----:B------:R-:W-:Y:S01]  /*2560*/  IABS R124, R15 ;  /* 0x0000000f007c7213 */ /* 0x000fe20000000000 */
[--C-:B------:R-:W-:Y:S01]  /*2570*/  @!P0 IMAD.IADD R114, R114, 0x1, -R3.reuse ;  /* 0x0000000172728824 */ /* 0x100fe200078e0a03 */
[----:B------:R-:W-:Y:S01]  /*2580*/  ISETP.GE.AND P0, PT, R19, RZ, PT ;  /* 0x000000ff1300720c */ /* 0x000fe20003f06270 */
[----:B------:R-:W-:Y:S01]  /*2590*/  @!P6 IMAD.IADD R118, R118, 0x1, -R3 ;  /* 0x000000017676e824 */ /* 0x000fe200078e0a03 */
[C---:B------:R-:W-:Y:S01]  /*25a0*/  ISETP.GT.U32.AND P6, PT, R3.reuse, R116, PT ;  /* 0x000000740300720c */ /* 0x040fe20003fc4070 */
[----:B------:R-:W-:Y:S01]  /*25b0*/  IMAD.MOV R7, RZ, RZ, -R7 ;  /* 0x000000ffff077224 */ /* 0x000fe200078e0a07 */
[----:B------:R-:W-:Y:S01]  /*25c0*/  LOP3.LUT R19, R4, 0xb8, RZ, 0xfc, !PT ;  /* 0x000000b804137812 */ /* 0x000fe200078efcff */
[----:B------:R-:W-:Y:S01]  /*25d0*/  @!P4 IMAD.MOV R114, RZ, RZ, -R114 ;  /* 0x000000ffff72c224 */ /* 0x000fe200078e0a72 */
[C---:B------:R-:W-:Y:S01]  /*25e0*/  ISETP.GT.U32.AND P4, PT, R3.reuse, R120, PT ;  /* 0x000000780300720c */ /* 0x040fe20003f84070 */
[C---:B------:R-:W-:Y:S01]  /*25f0*/  IMAD R122, R3.reuse, R7, R122 ;  /* 0x00000007037a7224 */ /* 0x040fe200078e027a */
[----:B------:R-:W-:Y:S01]  /*2600*/  IABS R136, R19 ;  /* 0x0000001300887213 */ /* 0x000fe20000000000 */
[----:B------:R-:W-:Y:S01]  /*2610*/  @!P2 IMAD.MOV R112, RZ, RZ, -R112 ;  /* 0x000000ffff70a224 */ /* 0x000fe200078e0a70 */
[----:B------:R-:W-:Y:S01]  /*2620*/  ISETP.GT.U32.AND P2, PT, R3, R118, PT ;  /* 0x000000760300720c */ /* 0x000fe20003f44070 */
[----:B------:R-:W-:Y:S01]  /*2630*/  @!P1 IMAD.MOV R106, RZ, RZ, -R106 ;  /* 0x000000ffff6a9224 */ /* 0x000fe200078e0a6a */
[----:B------:R-:W-:Y:S01]  /*2640*/  ISETP.GE.AND P1, PT, R18, RZ, PT ;  /* 0x000000ff1200720c */ /* 0x000fe20003f26270 */
[----:B------:R-:W-:Y:S01]  /*2650*/  IMAD.HI.U32 R7, R5, R124, RZ ;  /* 0x0000007c05077227 */ /* 0x000fe200078e00ff */
[----:B------:R-:W-:-:S03]  /*2660*/  LOP3.LUT R18, R4, 0xb4, RZ, 0xfc, !PT ;  /* 0x000000b404127812 */ /* 0x000fc600078efcff */
[--C-:B------:R-:W-:Y:S01]  /*2670*/  @!P6 IMAD.IADD R116, R116, 0x1, -R3.reuse ;  /* 0x000000017474e824 */ /* 0x100fe200078e0a03 */
[----:B------:R-:W-:Y:S01]  /*2680*/  ISETP.GT.U32.AND P6, PT, R3, R122, PT ;  /* 0x0000007a0300720c */ /* 0x000fe20003fc4070 */
[--C-:B------:R-:W-:Y:S01]  /*2690*/  @!P4 IMAD.IADD R120, R120, 0x1, -R3.reuse ;  /* 0x000000017878c824 */ /* 0x100fe200078e0a03 */
[----:B------:R-:W-:Y:S01]  /*26a0*/  ISETP.GE.AND P4, PT, R16, RZ, PT ;  /* 0x000000ff1000720c */ /* 0x000fe20003f86270 */
[----:B------:R-:W-:Y:S01]  /*26b0*/  @!P5 IMAD.MOV R108, RZ, RZ, -R108 ;  /* 0x000000ffff6cd224 */ /* 0x000fe200078e0a6c */
[----:B------:R-:W-:Y:S01]  /*26c0*/  ISETP.GE.AND P5, PT, R17, RZ, PT ;  /* 0x000000ff1100720c */ /* 0x000fe20003fa6270 */
[----:B------:R-:W-:Y:S01]  /*26d0*/  @!P2 IMAD.IADD R118, R118, 0x1, -R3 ;  /* 0x000000017676a824 */ /* 0x000fe200078e0a03 */
[----:B------:R-:W-:Y:S01]  /*26e0*/  ISETP.GE.AND P2, PT, R15, RZ, PT ;  /* 0x000000ff0f00720c */ /* 0x000fe20003f46270 */
[----:B------:R-:W-:Y:S01]  /*26f0*/  IMAD.HI.U32 R9, R5, R126, RZ ;  /* 0x0000007e05097227 */ /* 0x000fe200078e00ff */
[C---:B------:R-:W-:Y:S02]  /*2700*/  LOP3.LUT R17, R4.reuse, 0xa8, RZ, 0xfc, !PT ;  /* 0x000000a804117812 */ /* 0x040fe400078efcff */
[----:B------:R-:W-:Y:S01]  /*2710*/  LOP3.LUT R16, R4, 0xb0, RZ, 0xfc, !PT ;  /* 0x000000b004107812 */ /* 0x000fe200078efcff */
[----:B------:R-:W-:Y:S01]  /*2720*/  IMAD.MOV R15, RZ, RZ, -R7 ;  /* 0x000000ffff0f7224 */ /* 0x000fe200078e0a07 */
[----:B------:R-:W-:Y:S01]  /*2730*/  IABS R130, R17 ;  /* 0x0000001100827213 */ /* 0x000fe20000000000 */
[----:B------:R-:W-:Y:S01]  /*2740*/  @!P6 IMAD.IADD R122, R122, 0x1, -R3 ;  /* 0x000000017a7ae824 */ /* 0x000fe200078e0a03 */
[C---:B------:R-:W-:Y:S01]  /*2750*/  ISETP.GT.U32.AND P6, PT, R3.reuse, R120, PT ;  /* 0x000000780300720c */ /* 0x040fe20003fc4070 */
[----:B------:R-:W-:Y:S01]  /*2760*/  IMAD.MOV R9, RZ, RZ, -R9 ;  /* 0x000000ffff097224 */ /* 0x000fe200078e0a09 */
[----:B------:R-:W-:Y:S01]  /*2770*/  IABS R132, R16 ;  /* 0x0000001000847213 */ /* 0x000fe20000000000 */
[C---:B------:R-:W-:Y:S01]  /*2780*/  IMAD R124, R3.reuse, R15, R124 ;  /* 0x0000000f037c7224 */ /* 0x040fe200078e027c */
[----:B------:R-:W-:Y:S01]  /*2790*/  LOP3.LUT R15, R4, 0xac, RZ, 0xfc, !PT ;  /* 0x000000ac040f7812 */ /* 0x000fe200078efcff */
[C---:B------:R-:W-:Y:S01]  /*27a0*/  IMAD R126, R3.reuse, R9, R126 ;  /* 0x00000009037e7224 */ /* 0x040fe200078e027e */
[----:B------:R-:W-:Y:S01]  /*27b0*/  IABS R134, R18 ;  /* 0x0000001200867213 */ /* 0x000fe20000000000 */
[----:B------:R-:W-:Y:S01]  /*27c0*/  @!P1 IMAD.MOV R118, RZ, RZ, -R118 ;  /* 0x000000ffff769224 */ /* 0x000fe200078e0a76 */
[C---:B------:R-:W-:Y:S01]  /*27d0*/  ISETP.GT.U32.AND P1, PT, R3.reuse, R124, PT ;  /* 0x0000007c0300720c */ /* 0x040fe20003f24070 */
[----:B------:R-:W-:Y:S01]  /*27e0*/  @!P5 IMAD.MOV R116, RZ, RZ, -R116 ;  /* 0x000000ffff74d224 */ /* 0x000fe200078e0a74 */
[----:B------:R-:W-:Y:S01]  /*27f0*/  ISETP.GT.U32.AND P5, PT, R3, R122, PT ;  /* 0x0000007a0300720c */ /* 0x000fe20003fa4070 */
[----:B------:R-:W-:Y:S01]  /*2800*/  IMAD.HI.U32 R7, R5, R130, RZ ;  /* 0x0000008205077227 */ /* 0x000fe200078e00ff */
[----:B------:R-:W-:-:S03]  /*2810*/  IABS R128, R15 ;  /* 0x0000000f00807213 */ /* 0x000fc60000000000 */
[----:B------:R-:W-:Y:S01]  /*2820*/  @!P6 IMAD.IADD R120, R120, 0x1, -R3 ;  /* 0x000000017878e824 */ /* 0x000fe200078e0a03 */
[----:B------:R-:W-:Y:S01]  /*2830*/  ISETP.GT.U32.AND P6, PT, R3, R126, PT ;  /* 0x0000007e0300720c */ /* 0x000fe20003fc4070 */
[----:B------:R-:W-:Y:S02]  /*2840*/  IMAD.MOV R7, RZ, RZ, -R7 ;  /* 0x000000ffff077224 */ /* 0x000fe400078e0a07 */
[----:B------:R-:W-:-:S04]  /*2850*/  IMAD.HI.U32 R9, R5, R132, RZ ;  /* 0x0000008405097227 */ /* 0x000fc800078e00ff */
[----:B------:R-:W-:Y:S02]  /*2860*/  IMAD R130, R3, R7, R130 ;  /* 0x0000000703827224 */ /* 0x000fe400078e0282 */
[--C-:B------:R-:W-:Y:S01]  /*2870*/  @!P1 IMAD.IADD R124, R124, 0x1, -R3.reuse ;  /* 0x000000017c7c9824 */ /* 0x100fe200078e0a03 */
[----:B------:R-:W-:Y:S01]  /*2880*/  ISETP.GE.AND P1, PT, R17, RZ, PT ;  /* 0x000000ff1100720c */ /* 0x000fe20003f26270 */
[--C-:B------:R-:W-:Y:S01]  /*2890*/  @!P5 IMAD.IADD R122, R122, 0x1, -R3.reuse ;  /* 0x000000017a7ad824 */ /* 0x100fe200078e0a03 */
[C---:B------:R-:W-:Y:S01]  /*28a0*/  ISETP.GT.U32.AND P5, PT, R3.reuse, R130, PT ;  /* 0x000000820300720c */ /* 0x040fe20003fa4070 */
[----:B------:R-:W-:Y:S01]  /*28b0*/  @!P6 IMAD.IADD R126, R126, 0x1, -R3 ;  /* 0x000000017e7ee824 */ /* 0x000fe200078e0a03 */
[----:B------:R-:W-:Y:S01]  /*28c0*/  ISETP.GT.U32.AND P6, PT, R3, R124, PT ;  /* 0x0000007c0300720c */ /* 0x000fe20003fc4070 */
[----:B------:R-:W-:Y:S01]  /*28d0*/  IMAD.HI.U32 R7, R5, R128, RZ ;  /* 0x0000008005077227 */ /* 0x000fe200078e00ff */
[----:B------:R-:W-:-:S03]  /*28e0*/  LOP3.LUT R17, R4, 0xdc, RZ, 0xfc, !PT ;  /* 0x000000dc04117812 */ /* 0x000fc600078efcff */
[----:B------:R-:W-:Y:S01]  /*28f0*/  IMAD.MOV R7, RZ, RZ, -R7 ;  /* 0x000000ffff077224 */ /* 0x000fe200078e0a07 */
[----:B------:R-:W-:Y:S01]  /*2900*/  IABS R156, R17 ;  /* 0x00000011009c7213 */ /* 0x000fe20000000000 */
[----:B------:R-:W-:Y:S02]  /*2910*/  IMAD.MOV R9, RZ, RZ, -R9 ;  /* 0x000000ffff097224 */ /* 0x000fe400078e0a09 */
[C---:B------:R-:W-:Y:S02]  /*2920*/  IMAD R128, R3.reuse, R7, R128 ;  /* 0x0000000703807224 */ /* 0x040fe400078e0280 */
[--C-:B------:R-:W-:Y:S01]  /*2930*/  @!P5 IMAD.IADD R130, R130, 0x1, -R3.reuse ;  /* 0x000000018282d824 */ /* 0x100fe200078e0a03 */
[C---:B------:R-:W-:Y:S01]  /*2940*/  ISETP.GT.U32.AND P5, PT, R3.reuse, R126, PT ;  /* 0x0000007e0300720c */ /* 0x040fe20003fa4070 */
[----:B------:R-:W-:Y:S01]  /*2950*/  @!P6 IMAD.IADD R124, R124, 0x1, -R3 ;  /* 0x000000017c7ce824 */ /* 0x000fe200078e0a03 */
[C---:B------:R-:W-:Y:S01]  /*2960*/  ISETP.GT.U32.AND P6, PT, R3.reuse, R128, PT ;  /* 0x000000800300720c */ /* 0x040fe20003fc4070 */
[----:B------:R-:W-:-:S02]  /*2970*/  IMAD R132, R3, R9, R132 ;  /* 0x0000000903847224 */ /* 0x000fc400078e0284 */
[----:B------:R-:W-:-:S04]  /*2980*/  IMAD.HI.U32 R9, R5, R136, RZ ;  /* 0x0000008805097227 */ /* 0x000fc800078e00ff */
[----:B------:R-:W-:Y:S02]  /*2990*/  IMAD.MOV R9, RZ, RZ, -R9 ;  /* 0x000000ffff097224 */ /* 0x000fe400078e0a09 */
[----:B------:R-:W-:Y:S01]  /*29a0*/  @!P3 IMAD.MOV R122, RZ, RZ, -R122 ;  /* 0x000000ffff7ab224 */ /* 0x000fe200078e0a7a */
[----:B------:R-:W-:Y:S01]  /*29b0*/  ISETP.GE.AND P3, PT, R15, RZ, PT ;  /* 0x000000ff0f00720c */ /* 0x000fe20003f66270 */
[--C-:B------:R-:W-:Y:S01]  /*29c0*/  @!P5 IMAD.IADD R126, R126, 0x1, -R3.reuse ;  /* 0x000000017e7ed824 */ /* 0x100fe200078e0a03 */
[C---:B------:R-:W-:Y:S01]  /*29d0*/  ISETP.GT.U32.AND P5, PT, R3.reuse, R132, PT ;  /* 0x000000840300720c */ /* 0x040fe20003fa4070 */
[C---:B------:R-:W-:Y:S01]  /*29e0*/  IMAD R136, R3.reuse, R9, R136 ;  /* 0x0000000903887224 */ /* 0x040fe200078e0288 */
[----:B------:R-:W-:Y:S01]  /*29f0*/  LOP3.LUT R15, R4, 0xbc, RZ, 0xfc, !PT ;  /* 0x000000bc040f7812 */ /* 0x000fe200078efcff */
[----:B------:R-:W-:Y:S01]  /*2a00*/  @!P6 IMAD.IADD R128, R128, 0x1, -R3 ;  /* 0x000000018080e824 */ /* 0x000fe200078e0a03 */
[----:B------:R-:W-:Y:S01]  /*2a10*/  LOP3.LUT R9, R4, 0xc0, RZ, 0xfc, !PT ;  /* 0x000000c004097812 */ /* 0x000fe200078efcff */
[----:B------:R-:W-:Y:S01]  /*2a20*/  @!P2 IMAD.MOV R124, RZ, RZ, -R124 ;  /* 0x000000ffff7ca224 */ /* 0x000fe200078e0a7c */
[----:B------:R-:W-:Y:S01]  /*2a30*/  IABS R138, R15 ;  /* 0x0000000f008a7213 */ /* 0x000fe20000000000 */
[----:B------:R-:W-:Y:S01]  /*2a40*/  @!P4 IMAD.MOV R126, RZ, RZ, -R126 ;  /* 0x000000ffff7ec224 */ /* 0x000fe200078e0a7e */
[----:B------:R-:W-:Y:S01]  /*2a50*/  ISETP.GT.U32.AND P2, PT, R3, R128, PT ;  /* 0x000000800300720c */ /* 0x000fe20003f44070 */
[----:B------:R-:W-:Y:S01]  /*2a60*/  IMAD.HI.U32 R7, R5, R134, RZ ;  /* 0x0000008605077227 */ /* 0x000fe200078e00ff */
[----:B------:R-:W-:-:S02]  /*2a70*/  ISETP.GT.U32.AND P4, PT, R3, R136, PT ;  /* 0x000000880300720c */ /* 0x000fc40003f84070 */
[----:B------:R-:W-:Y:S01]  /*2a80*/  IABS R140, R9 ;  /* 0x00000009008c7213 */ /* 0x000fe20000000000 */
[----:B------:R-:W-:Y:S02]  /*2a90*/  IMAD.MOV R7, RZ, RZ, -R7 ;  /* 0x000000ffff077224 */ /* 0x000fe400078e0a07 */
[--C-:B------:R-:W-:Y:S02]  /*2aa0*/  @!P5 IMAD.IADD R132, R132, 0x1, -R3.reuse ;  /* 0x000000018484d824 */ /* 0x100fe400078e0a03 */
[----:B------:R-:W-:Y:S02]  /*2ab0*/  IMAD R134, R3, R7, R134 ;  /* 0x0000000703867224 */ /* 0x000fe400078e0286 */
[----:B------:R-:W-:Y:S01]  /*2ac0*/  IMAD.HI.U32 R7, R5, R138, RZ ;  /* 0x0000008a05077227 */ /* 0x000fe200078e00ff */
[C---:B------:R-:W-:Y:S02]  /*2ad0*/  ISETP.GT.U32.AND P5, PT, R3.reuse, R132, PT ;  /* 0x000000840300720c */ /* 0x040fe40003fa4070 */
[----:B------:R-:W-:Y:S01]  /*2ae0*/  ISETP.GT.U32.AND P6, PT, R3, R134, PT ;  /* 0x000000860300720c */ /* 0x000fe20003fc4070 */
[--C-:B------:R-:W-:Y:S01]  /*2af0*/  @!P2 IMAD.IADD R128, R128, 0x1, -R3.reuse ;  /* 0x000000018080a824 */ /* 0x100fe200078e0a03 */
[----:B------:R-:W-:Y:S01]  /*2b00*/  ISETP.GE.AND P2, PT, R19, RZ, PT ;  /* 0x000000ff1300720c */ /* 0x000fe20003f46270 */
[----:B------:R-:W-:Y:S01]  /*2b10*/  @!P4 IMAD.IADD R136, R136, 0x1, -R3 ;  /* 0x000000018888c824 */ /* 0x000fe200078e0a03 */
[----:B------:R-:W-:Y:S01]  /*2b20*/  ISETP.GE.AND P4, PT, R15, RZ, PT ;  /* 0x000000ff0f00720c */ /* 0x000fe20003f86270 */
[----:B------:R-:W-:Y:S01]  /*2b30*/  IMAD.MOV R7, RZ, RZ, -R7 ;  /* 0x000000ffff077224 */ /* 0x000fe200078e0a07 */
[C---:B------:R-:W-:Y:S01]  /*2b40*/  LOP3.LUT R15, R4.reuse, 0xcc, RZ, 0xfc, !PT ;  /* 0x000000cc040f7812 */ /* 0x040fe200078efcff */
[----:B------:R-:W-:Y:S01]  /*2b50*/  @!P3 IMAD.MOV R128, RZ, RZ, -R128 ;  /* 0x000000ffff80b224 */ /* 0x000fe200078e0a80 */
[C---:B------:R-:W-:Y:S01]  /*2b60*/  ISETP.GT.U32.AND P3, PT, R3.reuse, R136, PT ;  /* 0x000000880300720c */ /* 0x040fe20003f64070 */
[----:B------:R-:W-:Y:S01]  /*2b70*/  IMAD R138, R3, R7, R138 ;  /* 0x00000007038a7224 */ /* 0x000fe200078e028a */
[----:B------:R-:W-:Y:S01]  /*2b80*/  IABS R146, R15 ;  /* 0x0000000f00927213 */ /* 0x000fe20000000000 */
[----:B------:R-:W-:Y:S01]  /*2b90*/  IMAD.HI.U32 R7, R5, R140, RZ ;  /* 0x0000008c05077227 */ /* 0x000fe200078e00ff */
[----:B------:R-:W-:-:S03]  /*2ba0*/  LOP3.LUT R19, R4, 0xe4, RZ, 0xfc, !PT ;  /* 0x000000e404137812 */ /* 0x000fc600078efcff */
[----:B------:R-:W-:Y:S01]  /*2bb0*/  @!P0 IMAD.MOV R120, RZ, RZ, -R120 ;  /* 0x000000ffff788224 */ /* 0x000fe200078e0a78 */
[C---:B------:R-:W-:Y:S01]  /*2bc0*/  ISETP.GT.U32.AND P0, PT, R3.reuse, R130, PT ;  /* 0x000000820300720c */ /* 0x040fe20003f04070 */
[----:B------:R-:W-:Y:S01]  /*2bd0*/  IMAD.MOV R7, RZ, RZ, -R7 ;  /* 0x000000ffff077224 */ /* 0x000fe200078e0a07 */
[----:B------:R-:W-:Y:S01]  /*2be0*/  IABS R152, R19 ;  /* 0x0000001300987213 */ /* 0x000fe20000000000 */
[--C-:B------:R-:W-:Y:S01]  /*2bf0*/  @!P5 IMAD.IADD R132, R132, 0x1, -R3.reuse ;  /* 0x000000018484d824 */ /* 0x100fe200078e0a03 */
[C---:B------:R-:W-:Y:S01]  /*2c00*/  ISETP.GT.U32.AND P5, PT, R3.reuse, R138, PT ;  /* 0x0000008a0300720c */ /* 0x040fe20003fa4070 */
[C---:B------:R-:W-:Y:S01]  /*2c10*/  IMAD R140, R3.reuse, R7, R140 ;  /* 0x00000007038c7224 */ /* 0x040fe200078e028c */
[----:B------:R-:W-:Y:S01]  /*2c20*/  LOP3.LUT R7, R4, 0xc4, RZ, 0xfc, !PT ;  /* 0x000000c404077812 */ /* 0x000fe200078efcff */
[--C-:B------:R-:W-:Y:S02]  /*2c30*/  @!P6 IMAD.IADD R134, R134, 0x1, -R3.reuse ;  /* 0x000000018686e824 */ /* 0x100fe400078e0a03 */
[----:B------:R-:W-:Y:S01]  /*2c40*/  @!P3 IMAD.IADD R136, R136, 0x1, -R3 ;  /* 0x000000018888b824 */ /* 0x000fe200078e0a03 */
[----:B------:R-:W-:-:S02]  /*2c50*/  ISETP.GT.U32.AND P3, PT, R3, R140, PT ;  /* 0x0000008c0300720c */ /* 0x000fc40003f64070 */
[----:B------:R-:W-:Y:S01]  /*2c60*/  ISETP.GT.U32.AND P6, PT, R3, R134, PT ;  /* 0x000000860300720c */ /* 0x000fe20003fc4070 */
[--C-:B------:R-:W-:Y:S01]  /*2c70*/  @!P0 IMAD.IADD R130, R130, 0x1, -R3.reuse ;  /* 0x0000000182828824 */ /* 0x100fe200078e0a03 */
[----:B------:R-:W-:Y:S01]  /*2c80*/  ISETP.GE.AND P0, PT, R16, RZ, PT ;  /* 0x000000ff1000720c */ /* 0x000fe20003f06270 */
[----:B------:R-:W-:Y:S01]  /*2c90*/  @!P2 IMAD.MOV R136, RZ, RZ, -R136 ;  /* 0x000000ffff88a224 */ /* 0x000fe200078e0a88 */
[----:B------:R-:W-:Y:S01]  /*2ca0*/  IABS R142, R7 ;  /* 0x00000007008e7213 */ /* 0x000fe20000000000 */
[----:B------:R-:W-:Y:S01]  /*2cb0*/  @!P1 IMAD.MOV R130, RZ, RZ, -R130 ;  /* 0x000000ffff829224 */ /* 0x000fe200078e0a82 */
[----:B------:R-:W-:Y:S01]  /*2cc0*/  ISETP.GE.AND P1, PT, R18, RZ, PT ;  /* 0x000000ff1200720c */ /* 0x000fe20003f26270 */
[--C-:B------:R-:W-:Y:S01]  /*2cd0*/  @!P5 IMAD.IADD R138, R138, 0x1, -R3.reuse ;  /* 0x000000018a8ad824 */ /* 0x100fe200078e0a03 */
[----:B------:R-:W-:Y:S02]  /*2ce0*/  ISETP.GE.AND P2, PT, R15, RZ, PT ;  /* 0x000000ff0f00720c */ /* 0x000fe40003f46270 */
[----:B------:R-:W-:Y:S01]  /*2cf0*/  LOP3.LUT R16, R4, 0xd0, RZ, 0xfc, !PT ;  /* 0x000000d004107812 */ /* 0x000fe200078efcff */
[--C-:B------:R-:W-:Y:S01]  /*2d00*/  @!P3 IMAD.IADD R140, R140, 0x1, -R3.reuse ;  /* 0x000000018c8cb824 */ /* 0x100fe200078e0a03 */
[----:B------:R-:W-:Y:S01]  /*2d10*/  ISETP.GT.U32.AND P5, PT, R3, R138, PT ;  /* 0x0000008a0300720c */ /* 0x000fe20003fa4070 */
[----:B------:R-:W-:Y:S01]  /*2d20*/  @!P6 IMAD.IADD R134, R134, 0x1, -R3 ;  /* 0x000000018686e824 */ /* 0x000fe200078e0a03 */
[----:B------:R-:W-:Y:S01]  /*2d30*/  ISETP.GE.AND P6, PT, R9, RZ, PT ;  /* 0x000000ff0900720c */ /* 0x000fe20003fc6270 */
[----:B------:R-:W-:Y:S01]  /*2d40*/  @!P0 IMAD.MOV R132, RZ, RZ, -R132 ;  /* 0x000000ffff848224 */ /* 0x000fe200078e0a84 */
[----:B------:R-:W-:-:S02]  /*2d50*/  LOP3.LUT R9, R4, 0xc8, RZ, 0xfc, !PT ;  /* 0x000000c804097812 */ /* 0x000fc400078efcff */
[----:B------:R-:W-:Y:S01]  /*2d60*/  ISETP.GE.AND P0, PT, R7, RZ, PT ;  /* 0x000000ff0700720c */ /* 0x000fe20003f06270 */
[----:B------:R-:W-:Y:S01]  /*2d70*/  IMAD.HI.U32 R7, R5, R142, RZ ;  /* 0x0000008e05077227 */ /* 0x000fe200078e00ff */
[----:B------:R-:W-:Y:S02]  /*2d80*/  ISETP.GT.U32.AND P3, PT, R3, R140, PT ;  /* 0x0000008c0300720c */ /* 0x000fe40003f64070 */
[----:B------:R-:W-:Y:S01]  /*2d90*/  IABS R144, R9 ;  /* 0x0000000900907213 */ /* 0x000fe20000000000 */
[----:B------:R-:W-:Y:S01]  /*2da0*/  @!P1 IMAD.MOV R134, RZ, RZ, -R134 ;  /* 0x000000ffff869224 */ /* 0x000fe200078e0a86 */
[----:B------:R-:W-:Y:S01]  /*2db0*/  ISETP.GE.AND P1, PT, R9, RZ, PT ;  /* 0x000000ff0900720c */ /* 0x000fe20003f26270 */
[----:B------:R-:W-:Y:S01]  /*2dc0*/  IMAD.MOV R15, RZ, RZ, -R7 ;  /* 0x000000ffff0f7224 */ /* 0x000fe200078e0a07 */
[----:B------:R-:W-:Y:S01]  /*2dd0*/  IABS R150, R16 ;  /* 0x0000001000967213 */ /* 0x000fe20000000000 */
[----:B------:R-:W-:Y:S01]  /*2de0*/  IMAD.HI.U32 R9, R5, R146, RZ ;  /* 0x0000009205097227 */ /* 0x000fe200078e00ff */
[----:B------:R-:W-:-:S03]  /*2df0*/  LOP3.LUT R18, R4, 0xe0, RZ, 0xfc, !PT ;  /* 0x000000e004127812 */ /* 0x000fc600078efcff */
[----:B------:R-:W-:Y:S01]  /*2e00*/  @!P5 IMAD.IADD R138, R138, 0x1, -R3 ;  /* 0x000000018a8ad824 */ /* 0x000fe200078e0a03 */
[----:B------:R-:W-:Y:S01]  /*2e10*/  ISETP.GE.AND P5, PT, R16, RZ, PT ;  /* 0x000000ff1000720c */ /* 0x000fe20003fa6270 */
[C---:B------:R-:W-:Y:S01]  /*2e20*/  IMAD R142, R3.reuse, R15, R142 ;  /* 0x0000000f038e7224 */ /* 0x040fe200078e028e */
[----:B------:R-:W-:Y:S01]  /*2e30*/  LOP3.LUT R16, R4, 0xd8, RZ, 0xfc, !PT ;  /* 0x000000d804107812 */ /* 0x000fe200078efcff */
[----:B------:R-:W-:Y:S01]  /*2e40*/  IMAD.MOV R9, RZ, RZ, -R9 ;  /* 0x000000ffff097224 */ /* 0x000fe200078e0a09 */
[----:B------:R-:W-:Y:S01]  /*2e50*/  IABS R154, R18 ;  /* 0x00000012009a7213 */ /* 0x000fe20000000000 */
[----:B------:R-:W-:Y:S01]  /*2e60*/  @!P4 IMAD.MOV R138, RZ, RZ, -R138 ;  /* 0x000000ffff8ac224 */ /* 0x000fe200078e0a8a */
[C---:B------:R-:W-:Y:S01]  /*2e70*/  ISETP.GT.U32.AND P4, PT, R3.reuse, R142, PT ;  /* 0x0000008e0300720c */ /* 0x040fe20003f84070 */
[----:B------:R-:W-:Y:S01]  /*2e80*/  @!P3 IMAD.IADD R140, R140, 0x1, -R3 ;  /* 0x000000018c8cb824 */ /* 0x000fe200078e0a03 */
[----:B------:R-:W-:Y:S01]  /*2e90*/  IABS R178, R16 ;  /* 0x0000001000b27213 */ /* 0x000fe20000000000 */
[----:B------:R-:W-:-:S02]  /*2ea0*/  IMAD R146, R3, R9, R146 ;  /* 0x0000000903927224 */ /* 0x000fc400078e0292 */
[----:B------:R-:W-:Y:S02]  /*2eb0*/  @!P6 IMAD.MOV R140, RZ, RZ, -R140 ;  /* 0x000000ffff8ce224 */ /* 0x000fe400078e0a8c */
[----:B------:R-:W-:Y:S01]  /*2ec0*/  IMAD.HI.U32 R7, R5, R144, RZ ;  /* 0x0000009005077227 */ /* 0x000fe200078e00ff */
[----:B------:R-:W-:-:S03]  /*2ed0*/  ISETP.GT.U32.AND P6, PT, R3, R146, PT ;  /* 0x000000920300720c */ /* 0x000fc60003fc4070 */
[----:B------:R-:W-:Y:S02]  /*2ee0*/  IMAD.MOV R15, RZ, RZ, -R7 ;  /* 0x000000ffff0f7224 */ /* 0x000fe400078e0a07 */
[--C-:B------:R-:W-:Y:S02]  /*2ef0*/  @!P4 IMAD.IADD R142, R142, 0x1, -R3.reuse ;  /* 0x000000018e8ec824 */ /* 0x100fe400078e0a03 */
[----:B------:R-:W-:Y:S01]  /*2f00*/  IMAD R144, R3, R15, R144 ;  /* 0x0000000f03907224 */ /* 0x000fe200078e0290 */
[----:B------:R-:W-:Y:S01]  /*2f10*/  LOP3.LUT R15, R4, 0xd4, RZ, 0xfc, !PT ;  /* 0x000000d4040f7812 */ /* 0x000fe200078efcff */
[----:B------:R-:W-:Y:S01]  /*2f20*/  IMAD.HI.U32 R7, R5, R150, RZ ;  /* 0x0000009605077227 */ /* 0x000fe200078e00ff */
[C---:B------:R-:W-:Y:S02]  /*2f30*/  ISETP.GT.U32.AND P4, PT, R3.reuse, R142, PT ;  /* 0x0000008e0300720c */ /* 0x040fe40003f84070 */
[----:B------:R-:W-:Y:S01]  /*2f40*/  ISETP.GT.U32.AND P3, PT, R3, R144, PT ;  /* 0x000000900300720c */ /* 0x000fe20003f64070 */
[----:B------:R-:W-:Y:S01]  /*2f50*/  @!P6 IMAD.IADD R146, R146, 0x1, -R3 ;  /* 0x000000019292e824 */ /* 0x000fe200078e0a03 */
[----:B------:R-:W-:Y:S01]  /*2f60*/  IABS R148, R15 ;  /* 0x0000000f00947213 */ /* 0x000fe20000000000 */
[----:B------:R-:W-:-:S02]  /*2f70*/  IMAD.MOV R7, RZ, RZ, -R7 ;  /* 0x000000ffff077224 */ /* 0x000fc400078e0a07 */
[----:B------:R-:W-:Y:S01]  /*2f80*/  IMAD.HI.U32 R9, R5, R178, RZ ;  /* 0x000000b205097227 */ /* 0x000fe200078e00ff */
[----:B------:R-:W-:-:S03]  /*2f90*/  ISETP.GT.U32.AND P6, PT, R3, R146, PT ;  /* 0x000000920300720c */ /* 0x000fc60003fc4070 */
[C---:B------:R-:W-:Y:S02]  /*2fa0*/  IMAD R150, R3.reuse, R7, R150 ;  /* 0x0000000703967224 */ /* 0x040fe400078e0296 */
[----:B------:R-:W-:Y:S02]  /*2fb0*/  IMAD.MOV R9, RZ, RZ, -R9 ;  /* 0x000000ffff097224 */ /* 0x000fe400078e0a09 */
[--C-:B------:R-:W-:Y:S02]  /*2fc0*/  @!P3 IMAD.IADD R144, R144, 0x1, -R3.reuse ;  /* 0x000000019090b824 */ /* 0x100fe400078e0a03 */
[--C-:B------:R-:W-:Y:S01]  /*2fd0*/  @!P4 IMAD.IADD R142, R142, 0x1, -R3.reuse ;  /* 0x000000018e8ec824 */ /* 0x100fe200078e0a03 */
[C---:B------:R-:W-:Y:S01]  /*2fe0*/  ISETP.GT.U32.AND P4, PT, R3.reuse, R150, PT ;  /* 0x000000960300720c */ /* 0x040fe20003f84070 */
[C---:B------:R-:W-:Y:S01]  /*2ff0*/  IMAD R178, R3.reuse, R9, R178 ;  /* 0x0000000903b27224 */ /* 0x040fe200078e02b2 */
[----:B------:R-:W-:Y:S01]  /*3000*/  ISETP.GT.U32.AND P3, PT, R3, R144, PT ;  /* 0x000000900300720c */ /* 0x000fe20003f64070 */
[----:B------:R-:W-:-:S02]  /*3010*/  @!P6 IMAD.IADD R146, R146, 0x1, -R3 ;  /* 0x000000019292e824 */ /* 0x000fc400078e0a03 */
[----:B------:R-:W-:Y:S01]  /*3020*/  IMAD.HI.U32 R7, R5, R148, RZ ;  /* 0x0000009405077227 */ /* 0x000fe200078e00ff */
[----:B------:R-:W-:-:S03]  /*3030*/  ISETP.GT.U32.AND P6, PT, R3, R178, PT ;  /* 0x000000b20300720c */ /* 0x000fc60003fc4070 */
[----:B------:R-:W-:Y:S02]  /*3040*/  IMAD.MOV R7, RZ, RZ, -R7 ;  /* 0x000000ffff077224 */ /* 0x000fe400078e0a07 */
[----:B------:R-:W-:Y:S02]  /*3050*/  @!P0 IMAD.MOV R142, RZ, RZ, -R142 ;  /* 0x000000ffff8e8224 */ /* 0x000fe400078e0a8e */
[----:B------:R-:W-:Y:S02]  /*3060*/  IMAD R148, R3, R7, R148 ;  /* 0x0000000703947224 */ /* 0x000fe400078e0294 */
[--C-:B------:R-:W-:Y:S01]  /*3070*/  @!P4 IMAD.IADD R150, R150, 0x1, -R3.reuse ;  /* 0x000000019696c824 */ /* 0x100fe200078e0a03 */
[----:B------:R-:W-:Y:S01]  /*3080*/  ISETP.GE.AND P4, PT, R15, RZ, PT ;  /* 0x000000ff0f00720c */ /* 0x000fe20003f86270 */
[----:B------:R-:W-:Y:S01]  /*3090*/  IMAD.HI.U32 R7, R5, R156, RZ ;  /* 0x0000009c05077227 */ /* 0x000fe200078e00ff */
[----:B------:R-:W-:Y:S02]  /*30a0*/  LOP3.LUT R15, R4, 0xe8, RZ, 0xfc, !PT ;  /* 0x000000e8040f7812 */ /* 0x000fe400078efcff */
[C---:B------:R-:W-:Y:S01]  /*30b0*/  ISETP.GT.U32.AND P0, PT, R3.reuse, R150, PT ;  /* 0x000000960300720c */ /* 0x040fe20003f04070 */
[--C-:B------:R-:W-:Y:S01]  /*30c0*/  @!P3 IMAD.IADD R144, R144, 0x1, -R3.reuse ;  /* 0x000000019090b824 */ /* 0x100fe200078e0a03 */
[----:B------:R-:W-:Y:S01]  /*30d0*/  ISETP.GT.U32.AND P3, PT, R3, R148, PT ;  /* 0x000000940300720c */ /* 0x000fe20003f64070 */
[----:B------:R-:W-:Y:S01]  /*30e0*/  @!P6 IMAD.IADD R178, R178, 0x1, -R3 ;  /* 0x00000001b2b2e824 */ /* 0x000fe200078e0a03 */
[----:B------:R-:W-:Y:S01]  /*30f0*/  IABS R182, R15 ;  /* 0x0000000f00b67213 */ /* 0x000fe20000000000 */
[----:B------:R-:W-:-:S02]  /*3100*/  IMAD.MOV R7, RZ, RZ, -R7 ;  /* 0x000000ffff077224 */ /* 0x000fc400078e0a07 */
[----:B------:R-:W-:Y:S01]  /*3110*/  IMAD.HI.U32 R9, R5, R154, RZ ;  /* 0x0000009a05097227 */ /* 0x000fe200078e00ff */
[----:B------:R-:W-:-:S03]  /*3120*/  ISETP.GT.U32.AND P6, PT, R3, R178, PT ;  /* 0x000000b20300720c */ /* 0x000fc60003fc4070 */
[----:B------:R-:W-:Y:S02]  /*3130*/  IMAD R156, R3, R7, R156 ;  /* 0x00000007039c7224 */ /* 0x000fe400078e029c */
[----:B------:R-:W-:-:S04]  /*3140*/  IMAD.HI.U32 R7, R5, R152, RZ ;  /* 0x0000009805077227 */ /* 0x000fc800078e00ff */
[----:B------:R-:W-:Y:S02]  /*3150*/  IMAD.MOV R9, RZ, RZ, -R9 ;  /* 0x000000ffff097224 */ /* 0x000fe400078e0a09 */
[----:B------:R-:W-:Y:S02]  /*3160*/  IMAD.MOV R7, RZ, RZ, -R7 ;  /* 0x000000ffff077224 */ /* 0x000fe400078e0a07 */
[--C-:B------:R-:W-:Y:S01]  /*3170*/  @!P3 IMAD.IADD R148, R148, 0x1, -R3.reuse ;  /* 0x000000019494b824 */ /* 0x100fe200078e0a03 */
[----:B------:R-:W-:Y:S01]  /*3180*/  ISETP.GE.AND P3, PT, R16, RZ, PT ;  /* 0x000000ff1000720c */ /* 0x000fe20003f66270 */
[C---:B------:R-:W-:Y:S01]  /*3190*/  IMAD R154, R3.reuse, R9, R154 ;  /* 0x00000009039a7224 */ /* 0x040fe200078e029a */
[----:B------:R-:W-:Y:S01]  /*31a0*/  LOP3.LUT R16, R4, 0xec, RZ, 0xfc, !PT ;  /* 0x000000ec04107812 */ /* 0x000fe200078efcff */
[--C-:B------:R-:W-:Y:S01]  /*31b0*/  @!P0 IMAD.IADD R150, R150, 0x1, -R3.reuse ;  /* 0x0000000196968824 */ /* 0x100fe200078e0a03 */
[C---:B------:R-:W-:Y:S01]  /*31c0*/  ISETP.GT.U32.AND P0, PT, R3.reuse, R156, PT ;  /* 0x0000009c0300720c */ /* 0x040fe20003f04070 */
[C---:B------:R-:W-:Y:S01]  /*31d0*/  IMAD R152, R3.reuse, R7, R152 ;  /* 0x0000000703987224 */ /* 0x040fe200078e0298 */
[----:B------:R-:W-:Y:S01]  /*31e0*/  IABS R180, R16 ;  /* 0x0000001000b47213 */ /* 0x000fe20000000000 */
[----:B------:R-:W-:Y:S01]  /*31f0*/  @!P1 IMAD.MOV R144, RZ, RZ, -R144 ;  /* 0x000000ffff909224 */ /* 0x000fe200078e0a90 */
[C---:B------:R-:W-:Y:S01]  /*3200*/  ISETP.GT.U32.AND P1, PT, R3.reuse, R148, PT ;  /* 0x000000940300720c */ /* 0x040fe20003f24070 */
[----:B------:R-:W-:Y:S01]  /*3210*/  @!P5 IMAD.MOV R150, RZ, RZ, -R150 ;  /* 0x000000ffff96d224 */ /* 0x000fe200078e0a96 */
[C---:B------:R-:W-:Y:S01]  /*3220*/  ISETP.GT.U32.AND P5, PT, R3.reuse, R154, PT ;  /* 0x0000009a0300720c */ /* 0x040fe20003fa4070 */
[----:B------:R-:W-:Y:S01]  /*3230*/  @!P6 IMAD.IADD R178, R178, 0x1, -R3 ;  /* 0x00000001b2b2e824 */ /* 0x000fe200078e0a03 */
[----:B------:R-:W-:Y:S01]  /*3240*/  ISETP.GT.U32.AND P6, PT, R3, R152, PT ;  /* 0x000000980300720c */ /* 0x000fe20003fc4070 */
[----:B------:R-:W-:-:S04]  /*3250*/  IMAD.HI.U32 R7, R5, R182, RZ ;  /* 0x000000b605077227 */ /* 0x000fc800078e00ff */
[----:B------:R-:W-:Y:S01]  /*3260*/  @!P0 IMAD.IADD R156, R156, 0x1, -R3 ;  /* 0x000000019c9c8824 */ /* 0x000fe200078e0a03 */
[----:B------:R-:W-:Y:S01]  /*3270*/  ISETP.GE.AND P0, PT, R19, RZ, PT ;  /* 0x000000ff1300720c */ /* 0x000fe20003f06270 */
[----:B------:R-:W-:Y:S01]  /*3280*/  IMAD.MOV R9, RZ, RZ, -R7 ;  /* 0x000000ffff097224 */ /* 0x000fe200078e0a07 */
[----:B------:R-:W-:Y:S01]  /*3290*/  LOP3.LUT R19, R4, 0x118, RZ, 0xfc, !PT ;  /* 0x0000011804137812 */ /* 0x000fe200078efcff */
[--C-:B------:R-:W-:Y:S01]  /*32a0*/  @!P1 IMAD.IADD R148, R148, 0x1, -R3.reuse ;  /* 0x0000000194949824 */ /* 0x100fe200078e0a03 */
[----:B------:R-:W-:Y:S01]  /*32b0*/  ISETP.GE.AND P1, PT, R18, RZ, PT ;  /* 0x000000ff1200720c */ /* 0x000fe20003f26270 */
[--C-:B------:R-:W-:Y:S01]  /*32c0*/  @!P5 IMAD.IADD R154, R154, 0x1, -R3.reuse ;  /* 0x000000019a9ad824 */ /* 0x100fe200078e0a03 */
[C---:B------:R-:W-:Y:S01]  /*32d0*/  ISETP.GT.U32.AND P5, PT, R3.reuse, R156, PT ;  /* 0x0000009c0300720c */ /* 0x040fe20003fa4070 */
[----:B------:R-:W-:Y:S01]  /*32e0*/  @!P6 IMAD.IADD R152, R152, 0x1, -R3 ;  /* 0x000000019898e824 */ /* 0x000fe200078e0a03 */
[----:B------:R-:W-:Y:S01]  /*32f0*/  LOP3.LUT R18, R4, 0xf4, RZ, 0xfc, !PT ;  /* 0x000000f404127812 */ /* 0x000fe200078efcff */
[----:B------:R-:W-:Y:S01]  /*3300*/  @!P4 IMAD.MOV R148, RZ, RZ, -R148 ;  /* 0x000000ffff94c224 */ /* 0x000fe200078e0a94 */
[----:B------:R-:W-:Y:S01]  /*3310*/  ISETP.GT.U32.AND P6, PT, R3, R154, PT ;  /* 0x0000009a0300720c */ /* 0x000fe20003fc4070 */
[----:B------:R-:W-:Y:S01]  /*3320*/  IMAD.HI.U32 R7, R5, R180, RZ ;  /* 0x000000b405077227 */ /* 0x000fe200078e00ff */
[----:B------:R-:W-:-:S02]  /*3330*/  ISETP.GT.U32.AND P4, PT, R3, R152, PT ;  /* 0x000000980300720c */ /* 0x000fc40003f84070 */
[----:B------:R-:W-:Y:S01]  /*3340*/  IABS R186, R18 ;  /* 0x0000001200ba7213 */ /* 0x000fe20000000000 */
[C---:B------:R-:W-:Y:S01]  /*3350*/  IMAD R182, R3.reuse, R9, R182 ;  /* 0x0000000903b67224 */ /* 0x040fe200078e02b6 */
[----:B------:R-:W-:Y:S01]  /*3360*/  IABS R204, R19 ;  /* 0x0000001300cc7213 */ /* 0x000fe20000000000 */
[----:B------:R-:W-:Y:S02]  /*3370*/  IMAD.MOV R7, RZ, RZ, -R7 ;  /* 0x000000ffff077224 */ /* 0x000fe400078e0a07 */
[--C-:B------:R-:W-:Y:S01]  /*3380*/  @!P5 IMAD.IADD R156, R156, 0x1, -R3.reuse ;  /* 0x000000019c9cd824 */ /* 0x100fe200078e0a03 */
[C---:B------:R-:W-:Y:S01]  /*3390*/  ISETP.GT.U32.AND P5, PT, R3.reuse, R182, PT ;  /* 0x000000b60300720c */ /* 0x040fe20003fa4070 */
[----:B------:R-:W-:Y:S02]  /*33a0*/  IMAD R180, R3, R7, R180 ;  /* 0x0000000703b47224 */ /* 0x000fe400078e02b4 */
[----:B------:R-:W-:Y:S01]  /*33b0*/  @!P2 IMAD.MOV R146, RZ, RZ, -R146 ;  /* 0x000000ffff92a224 */ /* 0x000fe200078e0a92 */
[----:B------:R-:W-:Y:S01]  /*33c0*/  ISETP.GE.AND P2, PT, R17, RZ, PT ;  /* 0x000000ff1100720c */ /* 0x000fe20003f46270 */
[--C-:B------:R-:W-:Y:S01]  /*33d0*/  @!P4 IMAD.IADD R152, R152, 0x1, -R3.reuse ;  /* 0x000000019898c824 */ /* 0x100fe200078e0a03 */
[----:B------:R-:W-:Y:S01]  /*33e0*/  ISETP.GT.U32.AND P4, PT, R3, R180, PT ;  /* 0x000000b40300720c */ /* 0x000fe20003f84070 */
[----:B------:R-:W-:Y:S01]  /*33f0*/  @!P6 IMAD.IADD R154, R154, 0x1, -R3 ;  /* 0x000000019a9ae824 */ /* 0x000fe200078e0a03 */
[----:B------:R-:W-:Y:S01]  /*3400*/  LOP3.LUT R17, R4, 0xf0, RZ, 0xfc, !PT ;  /* 0x000000f004117812 */ /* 0x000fe200078efcff */
[----:B------:R-:W-:Y:S01]  /*3410*/  IMAD.HI.U32 R9, R5, R186, RZ ;  /* 0x000000ba05097227 */ /* 0x000fe200078e00ff */
[----:B------:R-:W-:-:S02]  /*3420*/  ISETP.GE.AND P6, PT, R15, RZ, PT ;  /* 0x000000ff0f00720c */ /* 0x000fc40003fc6270 */
[----:B------:R-:W-:Y:S01]  /*3430*/  IABS R184, R17 ;  /* 0x0000001100b87213 */ /* 0x000fe20000000000 */
[----:B------:R-:W-:Y:S01]  /*3440*/  @!P5 IMAD.IADD R182, R182, 0x1, -R3 ;  /* 0x00000001b6b6d824 */ /* 0x000fe200078e0a03 */
[----:B------:R-:W-:Y:S01]  /*3450*/  LOP3.LUT R15, R4, 0xf8, RZ, 0xfc, !PT ;  /* 0x000000f8040f7812 */ /* 0x000fe200078efcff */
[----:B------:R-:W-:Y:S01]  /*3460*/  IMAD.MOV R9, RZ, RZ, -R9 ;  /* 0x000000ffff097224 */ /* 0x000fe200078e0a09 */
[----:B------:R-:W-:Y:S01]  /*3470*/  ISETP.GE.AND P5, PT, R16, RZ, PT ;  /* 0x000000ff1000720c */ /* 0x000fe20003fa6270 */
[----:B------:R-:W-:Y:S01]  /*3480*/  IMAD.HI.U32 R7, R5, R184, RZ ;  /* 0x000000b805077227 */ /* 0x000fe200078e00ff */
[----:B------:R-:W-:Y:S02]  /*3490*/  LOP3.LUT R16, R4, 0xfc, RZ, 0xfc, !PT ;  /* 0x000000fc04107812 */ /* 0x000fe400078efcff */
[----:B------:R-:W-:Y:S01]  /*34a0*/  IABS R188, R15 ;  /* 0x0000000f00bc7213 */ /* 0x000fe20000000000 */
[----:B------:R-:W-:Y:S01]  /*34b0*/  @!P4 IMAD.IADD R180, R180, 0x1, -R3 ;  /* 0x00000001b4b4c824 */ /* 0x000fe200078e0a03 */
[----:B------:R-:W-:Y:S01]  /*34c0*/  IABS R190, R16 ;  /* 0x0000001000be7213 */ /* 0x000fe20000000000 */
[----:B------:R-:W-:Y:S01]  /*34d0*/  @!P3 IMAD.MOV R178, RZ, RZ, -R178 ;  /* 0x000000ffffb2b224 */ /* 0x000fe200078e0ab2 */
[----:B------:R-:W-:Y:S01]  /*34e0*/  ISETP.GT.U32.AND P3, PT, R3, R182, PT ;  /* 0x000000b60300720c */ /* 0x000fe20003f64070 */
[----:B------:R-:W-:-:S02]  /*34f0*/  IMAD.MOV R7, RZ, RZ, -R7 ;  /* 0x000000ffff077224 */ /* 0x000fc400078e0a07 */
[C---:B------:R-:W-:Y:S02]  /*3500*/  IMAD R186, R3.reuse, R9, R186 ;  /* 0x0000000903ba7224 */ /* 0x040fe400078e02ba */
[----:B------:R-:W-:Y:S01]  /*3510*/  @!P2 IMAD.MOV R156, RZ, RZ, -R156 ;  /* 0x000000ffff9ca224 */ /* 0x000fe200078e0a9c */
[C---:B------:R-:W-:Y:S01]  /*3520*/  ISETP.GT.U32.AND P2, PT, R3.reuse, R180, PT ;  /* 0x000000b40300720c */ /* 0x040fe20003f44070 */
[----:B------:R-:W-:Y:S02]  /*3530*/  IMAD R184, R3, R7, R184 ;  /* 0x0000000703b87224 */ /* 0x000fe400078e02b8 */
[----:B------:R-:W-:-:S03]  /*3540*/  IMAD.HI.U32 R7, R5, R188, RZ ;  /* 0x000000bc05077227 */ /* 0x000fc600078e00ff */
[C---:B------:R-:W-:Y:S01]  /*3550*/  ISETP.GT.U32.AND P4, PT, R3.reuse, R184, PT ;  /* 0x000000b80300720c */ /* 0x040fe20003f84070 */
[----:B------:R-:W-:Y:S01]  /*3560*/  @!P1 IMAD.MOV R154, RZ, RZ, -R154 ;  /* 0x000000ffff9a9224 */ /* 0x000fe200078e0a9a */
[----:B------:R-:W-:Y:S01]  /*3570*/  ISETP.GT.U32.AND P1, PT, R3, R186, PT ;  /* 0x000000ba0300720c */ /* 0x000fe20003f24070 */
[----:B------:R-:W-:-:S04]  /*3580*/  IMAD.HI.U32 R9, R5, R190, RZ ;  /* 0x000000be05097227 */ /* 0x000fc800078e00ff */
[----:B------:R-:W-:Y:S02]  /*3590*/  IMAD.MOV R7, RZ, RZ, -R7 ;  /* 0x000000ffff077224 */ /* 0x000fe400078e0a07 */
[----:B------:R-:W-:Y:S01]  /*35a0*/  @!P3 IMAD.IADD R182, R182, 0x1, -R3 ;  /* 0x00000001b6b6b824 */ /* 0x000fe200078e0a03 */
[----:B------:R-:W-:Y:S01]  /*35b0*/  ISETP.GE.AND P3, PT, R18, RZ, PT ;  /* 0x000000ff1200720c */ /* 0x000fe20003f66270 */
[----:B------:R-:W-:Y:S01]  /*35c0*/  IMAD.MOV R9, RZ, RZ, -R9 ;  /* 0x000000ffff097224 */ /* 0x000fe200078e0a09 */
[----:B------:R-:W-:Y:S01]  /*35d0*/  LOP3.LUT R18, R4, 0x114, RZ, 0xfc, !PT ;  /* 0x0000011404127812 */ /* 0x000fe200078efcff */
[----:B------:R-:W-:Y:S02]  /*35e0*/  IMAD R188, R3, R7, R188 ;  /* 0x0000000703bc7224 */ /* 0x000fe400078e02bc */
[--C-:B------:R-:W-:Y:S01]  /*35f0*/  @!P2 IMAD.IADD R180, R180, 0x1, -R3.reuse ;  /* 0x00000001b4b4a824 */ /* 0x100fe200078e0a03 */
[----:B------:R-:W-:Y:S01]  /*3600*/  ISETP.GE.AND P2, PT, R15, RZ, PT ;  /* 0x000000ff0f00720c */ /* 0x000fe20003f46270 */
[C---:B------:R-:W-:Y:S01]  /*3610*/  IMAD R190, R3.reuse, R9, R190 ;  /* 0x0000000903be7224 */ /* 0x040fe200078e02be */
[----:B------:R-:W-:Y:S01]  /*3620*/  LOP3.LUT R9, R4, 0x100, RZ, 0xfc, !PT ;  /* 0x0000010004097812 */ /* 0x000fe200078efcff */
[----:B------:R-:W-:Y:S01]  /*3630*/  @!P6 IMAD.MOV R182, RZ, RZ, -R182 ;  /* 0x000000ffffb6e224 */ /* 0x000fe200078e0ab6 */
[C---:B------:R-:W-:Y:S01]  /*3640*/  ISETP.GT.U32.AND P6, PT, R3.reuse, R188, PT ;  /* 0x000000bc0300720c */ /* 0x040fe20003fc4070 */
[--C-:B------:R-:W-:Y:S01]  /*3650*/  @!P1 IMAD.IADD R186, R186, 0x1, -R3.reuse ;  /* 0x00000001baba9824 */ /* 0x100fe200078e0a03 */
[----:B------:R-:W-:Y:S01]  /*3660*/  LOP3.LUT R15, R4, 0x104, RZ, 0xfc, !PT ;  /* 0x00000104040f7812 */ /* 0x000fe200078efcff */
[----:B------:R-:W-:Y:S01]  /*3670*/  @!P5 IMAD.MOV R180, RZ, RZ, -R180 ;  /* 0x000000ffffb4d224 */ /* 0x000fe200078e0ab4 */
[C---:B------:R-:W-:Y:S01]  /*3680*/  ISETP.GT.U32.AND P5, PT, R3.reuse, R190, PT ;  /* 0x000000be0300720c */ /* 0x040fe20003fa4070 */
[----:B------:R-:W-:Y:S01]  /*3690*/  @!P4 IMAD.IADD R184, R184, 0x1, -R3 ;  /* 0x00000001b8b8c824 */ /* 0x000fe200078e0a03 */
[----:B------:R-:W-:Y:S01]  /*36a0*/  ISETP.GT.U32.AND P1, PT, R3, R186, PT ;  /* 0x000000ba0300720c */ /* 0x000fe20003f24070 */
[----:B------:R-:W-:Y:S01]  /*36b0*/  @!P0 IMAD.MOV R152, RZ, RZ, -R152 ;  /* 0x000000ffff988224 */ /* 0x000fe200078e0a98 */
[----:B------:R-:W-:-:S02]  /*36c0*/  IABS R192, R9 ;  /* 0x0000000900c07213 */ /* 0x000fc40000000000 */
[----:B------:R-:W-:Y:S02]  /*36d0*/  ISETP.GT.U32.AND P4, PT, R3, R184, PT ;  /* 0x000000b80300720c */ /* 0x000fe40003f84070 */
[----:B------:R-:W-:Y:S01]  /*36e0*/  IABS R194, R15 ;  /* 0x0000000f00c27213 */ /* 0x000fe20000000000 */
[--C-:B------:R-:W-:Y:S01]  /*36f0*/  @!P6 IMAD.IADD R188, R188, 0x1, -R3.reuse ;  /* 0x00000001bcbce824 */ /* 0x100fe200078e0a03 */
[----:B------:R-:W-:Y:S01]  /*3700*/  ISETP.GE.AND P0, PT, R17, RZ, PT ;  /* 0x000000ff1100720c */ /* 0x000fe20003f06270 */
[----:B------:R-:W-:Y:S01]  /*3710*/  IMAD.HI.U32 R7, R5, R192, RZ ;  /* 0x000000c005077227 */ /* 0x000fe200078e00ff */
[----:B------:R-:W-:Y:S02]  /*3720*/  LOP3.LUT R17, R4, 0x110, RZ, 0xfc, !PT ;  /* 0x0000011004117812 */ /* 0x000fe400078efcff */
[----:B------:R-:W-:Y:S01]  /*3730*/  ISETP.GT.U32.AND P6, PT, R3, R188, PT ;  /* 0x000000bc0300720c */ /* 0x000fe20003fc4070 */
[--C-:B------:R-:W-:Y:S01]  /*3740*/  @!P5 IMAD.IADD R190, R190, 0x1, -R3.reuse ;  /* 0x00000001bebed824 */ /* 0x100fe200078e0a03 */
[----:B------:R-:W-:Y:S01]  /*3750*/  IABS R202, R18 ;  /* 0x0000001200ca7213 */ /* 0x000fe20000000000 */
[----:B------:R-:W-:Y:S01]  /*3760*/  @!P1 IMAD.IADD R186, R186, 0x1, -R3 ;  /* 0x00000001baba9824 */ /* 0x000fe200078e0a03 */
[----:B------:R-:W-:Y:S01]  /*3770*/  ISETP.GE.AND P1, PT, R9, RZ, PT ;  /* 0x000000ff0900720c */ /* 0x000fe20003f26270 */
[----:B------:R-:W-:Y:S01]  /*3780*/  IMAD.HI.U32 R9, R5, R194, RZ ;  /* 0x000000c205097227 */ /* 0x000fe200078e00ff */
[----:B------:R-:W-:-:S02]  /*3790*/  ISETP.GT.U32.AND P5, PT, R3, R190, PT ;  /* 0x000000be0300720c */ /* 0x000fc40003fa4070 */
[----:B------:R-:W-:Y:S01]  /*37a0*/  IABS R200, R17 ;  /* 0x0000001100c87213 */ /* 0x000fe20000000000 */
[----:B------:R-:W-:Y:S02]  /*37b0*/  IMAD.MOV R7, RZ, RZ, -R7 ;  /* 0x000000ffff077224 */ /* 0x000fe400078e0a07 */
[----:B------:R-:W-:Y:S01]  /*37c0*/  @!P4 IMAD.IADD R184, R184, 0x1, -R3 ;  /* 0x00000001b8b8c824 */ /* 0x000fe200078e0a03 */
[----:B------:R-:W-:Y:S01]  /*37d0*/  ISETP.GE.AND P4, PT, R16, RZ, PT ;  /* 0x000000ff1000720c */ /* 0x000fe20003f86270 */
[----:B------:R-:W-:Y:S01]  /*37e0*/  IMAD.MOV R9, RZ, RZ, -R9 ;  /* 0x000000ffff097224 */ /* 0x000fe200078e0a09 */
[----:B------:R-:W-:Y:S01]  /*37f0*/  LOP3.LUT R16, R4, 0x108, RZ, 0xfc, !PT ;  /* 0x0000010804107812 */ /* 0x000fe200078efcff */
[C---:B------:R-:W-:Y:S02]  /*3800*/  IMAD R192, R3.reuse, R7, R192 ;  /* 0x0000000703c07224 */ /* 0x040fe400078e02c0 */
[C---:B------:R-:W-:Y:S01]  /*3810*/  IMAD R194, R3.reuse, R9, R194 ;  /* 0x0000000903c27224 */ /* 0x040fe200078e02c2 */
[----:B------:R-:W-:Y:S01]  /*3820*/  IABS R196, R16 ;  /* 0x0000001000c47213 */ /* 0x000fe20000000000 */
[--C-:B------:R-:W-:Y:S01]  /*3830*/  @!P6 IMAD.IADD R188, R188, 0x1, -R3.reuse ;  /* 0x00000001bcbce824 */ /* 0x100fe200078e0a03 */
[C---:B------:R-:W-:Y:S01]  /*3840*/  ISETP.GT.U32.AND P6, PT, R3.reuse, R192, PT ;  /* 0x000000c00300720c */ /* 0x040fe20003fc4070 */
[----:B------:R-:W-:Y:S01]  /*3850*/  @!P5 IMAD.IADD R190, R190, 0x1, -R3 ;  /* 0x00000001bebed824 */ /* 0x000fe200078e0a03 */
[----:B------:R-:W-:Y:S01]  /*3860*/  ISETP.GT.U32.AND P5, PT, R3, R194, PT ;  /* 0x000000c20300720c */ /* 0x000fe20003fa4070 */
[----:B------:R-:W-:-:S04]  /*3870*/  IMAD.HI.U32 R7, R5, R196, RZ ;  /* 0x000000c405077227 */ /* 0x000fc800078e00ff */
[----:B------:R-:W-:Y:S01]  /*3880*/  @!P0 IMAD.MOV R184, RZ, RZ, -R184 ;  /* 0x000000ffffb88224 */ /* 0x000fe200078e0ab8 */
[----:B------:R-:W-:Y:S01]  /*3890*/  ISETP.GE.AND P0, PT, R15, RZ, PT ;  /* 0x000000ff0f00720c */ /* 0x000fe20003f06270 */
[----:B------:R-:W-:Y:S01]  /*38a0*/  IMAD.MOV R7, RZ, RZ, -R7 ;  /* 0x000000ffff077224 */ /* 0x000fe200078e0a07 */
[----:B------:R-:W-:Y:S01]  /*38b0*/  LOP3.LUT R15, R4, 0x10c, RZ, 0xfc, !PT ;  /* 0x0000010c040f7812 */ /* 0x000fe200078efcff */
[----:B------:R-:W-:-:S03]  /*38c0*/  IMAD.HI.U32 R9, R5, R200, RZ ;  /* 0x000000c805097227 */ /* 0x000fc600078e00ff */
[----:B------:R-:W-:Y:S01]  /*38d0*/  IABS R198, R15 ;  /* 0x0000000f00c67213 */ /* 0x000fe20000000000 */
[C---:B------:R-:W-:Y:S02]  /*38e0*/  IMAD R196, R3.reuse, R7, R196 ;  /* 0x0000000703c47224 */ /* 0x040fe400078e02c4 */
[--C-:B------:R-:W-:Y:S02]  /*38f0*/  @!P6 IMAD.IADD R192, R192, 0x1, -R3.reuse ;  /* 0x00000001c0c0e824 */ /* 0x100fe400078e0a03 */
[----:B------:R-:W-:Y:S01]  /*3900*/  @!P5 IMAD.IADD R194, R194, 0x1, -R3 ;  /* 0x00000001c2c2d824 */ /* 0x000fe200078e0a03 */
[----:B------:R-:W-:Y:S01]  /*3910*/  ISETP.GT.U32.AND P6, PT, R3, R196, PT ;  /* 0x000000c40300720c */ /* 0x000fe20003fc4070 */
[----:B------:R-:W-:Y:S01]  /*3920*/  IMAD.HI.U32 R7, R5, R198, RZ ;  /* 0x000000c605077227 */ /* 0x000fe200078e00ff */
[----:B------:R-:W-:-:S03]  /*3930*/  ISETP.GT.U32.AND P5, PT, R3, R192, PT ;  /* 0x000000c00300720c */ /* 0x000fc60003fa4070 */
[----:B------:R-:W-:Y:S02]  /*3940*/  IMAD.MOV R7, RZ, RZ, -R7 ;  /* 0x000000ffff077224 */ /* 0x000fe400078e0a07 */
[----:B------:R-:W-:Y:S02]  /*3950*/  IMAD.MOV R9, RZ, RZ, -R9 ;  /* 0x000000ffff097224 */ /* 0x000fe400078e0a09 */
[----:B------:R-:W-:Y:S02]  /*3960*/  IMAD R198, R3, R7, R198 ;  /* 0x0000000703c67224 */ /* 0x000fe400078e02c6 */
[----:B------:R-:W-:-:S04]  /*3970*/  IMAD.HI.U32 R7, R5, R202, RZ ;  /* 0x000000ca05077227 */ /* 0x000fc800078e00ff */
[--C-:B------:R-:W-:Y:S01]  /*3980*/  @!P6 IMAD.IADD R196, R196, 0x1, -R3.reuse ;  /* 0x00000001c4c4e824 */ /* 0x100fe200078e0a03 */
[C---:B------:R-:W-:Y:S01]  /*3990*/  ISETP.GT.U32.AND P6, PT, R3.reuse, R194, PT ;  /* 0x000000c20300720c */ /* 0x040fe20003fc4070 */
[----:B------:R-:W-:Y:S01]  /*39a0*/  @!P5 IMAD.IADD R192, R192, 0x1, -R3 ;  /* 0x00000001c0c0d824 */ /* 0x000fe200078e0a03 */
[C---:B------:R-:W-:Y:S01]  /*39b0*/  ISETP.GT.U32.AND P5, PT, R3.reuse, R198, PT ;  /* 0x000000c60300720c */ /* 0x040fe20003fa4070 */
[----:B------:R-:W-:Y:S02]  /*39c0*/  IMAD.MOV R7, RZ, RZ, -R7 ;  /* 0x000000ffff077224 */ /* 0x000fe400078e0a07 */
[C---:B------:R-:W-:Y:S02]  /*39d0*/  IMAD R200, R3.reuse, R9, R200 ;  /* 0x0000000903c87224 */ /* 0x040fe400078e02c8 */
[C---:B------:R-:W-:Y:S02]  /*39e0*/  IMAD R202, R3.reuse, R7, R202 ;  /* 0x0000000703ca7224 */ /* 0x040fe400078e02ca */
[----:B------:R-:W-:Y:S01]  /*39f0*/  @!P2 IMAD.MOV R188, RZ, RZ, -R188 ;  /* 0x000000ffffbca224 */ /* 0x000fe200078e0abc */
[C---:B------:R-:W-:Y:S01]  /*3a00*/  ISETP.GT.U32.AND P2, PT, R3.reuse, R196, PT ;  /* 0x000000c40300720c */ /* 0x040fe20003f44070 */
[----:B------:R-:W-:Y:S01]  /*3a10*/  @!P1 IMAD.MOV R192, RZ, RZ, -R192 ;  /* 0x000000ffffc09224 */ /* 0x000fe200078e0ac0 */
[----:B------:R-:W-:Y:S01]  /*3a20*/  ISETP.GT.U32.AND P1, PT, R3, R200, PT ;  /* 0x000000c80300720c */ /* 0x000fe20003f24070 */
[--C-:B------:R-:W-:Y:S01]  /*3a30*/  @!P6 IMAD.IADD R194, R194, 0x1, -R3.reuse ;  /* 0x00000001c2c2e824 */ /* 0x100fe200078e0a03 */
[----:B------:R-:W-:Y:S01]  /*3a40*/  ISETP.GE.AND P6, PT, R17, RZ, PT ;  /* 0x000000ff1100720c */ /* 0x000fe20003fc6270 */
[----:B------:R-:W-:Y:S01]  /*3a50*/  @!P5 IMAD.IADD R198, R198, 0x1, -R3 ;  /* 0x00000001c6c6d824 */ /* 0x000fe200078e0a03 */
[----:B------:R-:W-:Y:S01]  /*3a60*/  ISETP.GT.U32.AND P5, PT, R3, R202, PT ;  /* 0x000000ca0300720c */ /* 0x000fe20003fa4070 */
[----:B------:R-:W-:Y:S01]  /*3a70*/  @!P0 IMAD.MOV R194, RZ, RZ, -R194 ;  /* 0x000000ffffc28224 */ /* 0x000fe200078e0ac2 */
[----:B------:R-:W-:Y:S01]  /*3a80*/  LOP3.LUT R17, R4, 0x120, RZ, 0xfc, !PT ;  /* 0x0000012004117812 */ /* 0x000fe200078efcff */
[----:B------:R-:W-:Y:S01]  /*3a90*/  IMAD.HI.U32 R9, R5, R204, RZ ;  /* 0x000000cc05097227 */ /* 0x000fe200078e00ff */
[----:B------:R-:W-:-:S02]  /*3aa0*/  ISETP.GT.U32.AND P0, PT, R3, R198, PT ;  /* 0x000000c60300720c */ /* 0x000fc40003f04070 */
[----:B------:R-:W-:Y:S01]  /*3ab0*/  IABS R208, R17 ;  /* 0x0000001100d07213 */ /* 0x000fe20000000000 */
[----:B------:R-:W-:Y:S01]  /*3ac0*/  @!P3 IMAD.MOV R186, RZ, RZ, -R186 ;  /* 0x000000ffffbab224 */ /* 0x000fe200078e0aba */
[----:B------:R-:W-:Y:S01]  /*3ad0*/  ISETP.GE.AND P3, PT, R16, RZ, PT ;  /* 0x000000ff1000720c */ /* 0x000fe20003f66270 */
[----:B------:R-:W-:Y:S01]  /*3ae0*/  IMAD.MOV R9, RZ, RZ, -R9 ;  /* 0x000000ffff097224 */ /* 0x000fe200078e0a09 */
[----:B------:R-:W-:Y:S01]  /*3af0*/  LOP3.LUT R16, R4, 0x11c, RZ, 0xfc, !PT ;  /* 0x0000011c04107812 */ /* 0x000fe200078efcff */
[--C-:B------:R-:W-:Y:S01]  /*3b00*/  @!P2 IMAD.IADD R196, R196, 0x1, -R3.reuse ;  /* 0x00000001c4c4a824 */ /* 0x100fe200078e0a03 */
[----:B------:R-:W-:Y:S01]  /*3b10*/  ISETP.GE.AND P2, PT, R18, RZ, PT ;  /* 0x000000ff1200720c */ /* 0x000fe20003f46270 */
[C---:B------:R-:W-:Y:S01]  /*3b20*/  IMAD R204, R3.reuse, R9, R204 ;  /* 0x0000000903cc7224 */ /* 0x040fe200078e02cc */
[----:B------:R-:W-:Y:S01]  /*3b30*/  IABS R206, R16 ;  /* 0x0000001000ce7213 */ /* 0x000fe20000000000 */
[--C-:B------:R-:W-:Y:S01]  /*3b40*/  @!P5 IMAD.IADD R202, R202, 0x1, -R3.reuse ;  /* 0x00000001cacad824 */ /* 0x100fe200078e0a03 */
[----:B------:R-:W-:Y:S01]  /*3b50*/  LOP3.LUT R18, R4, 0x124, RZ, 0xfc, !PT ;  /* 0x0000012404127812 */ /* 0x000fe200078efcff */
[--C-:B------:R-:W-:Y:S01]  /*3b60*/  @!P0 IMAD.IADD R198, R198, 0x1, -R3.reuse ;  /* 0x00000001c6c68824 */ /* 0x100fe200078e0a03 */
[C---:B------:R-:W-:Y:S01]  /*3b70*/  ISETP.GT.U32.AND P0, PT, R3.reuse, R204, PT ;  /* 0x000000cc0300720c */ /* 0x040fe20003f04070 */
[----:B------:R-:W-:Y:S01]  /*3b80*/  @!P1 IMAD.IADD R200, R200, 0x1, -R3 ;  /* 0x00000001c8c89824 */ /* 0x000fe200078e0a03 */
[----:B------:R-:W-:Y:S01]  /*3b90*/  ISETP.GT.U32.AND P5, PT, R3, R202, PT ;  /* 0x000000ca0300720c */ /* 0x000fe20003fa4070 */
[----:B------:R-:W-:Y:S01]  /*3ba0*/  IMAD.HI.U32 R7, R5, R206, RZ ;  /* 0x000000ce05077227 */ /* 0x000fe200078e00ff */
[----:B------:R-:W-:-:S02]  /*3bb0*/  IABS R210, R18 ;  /* 0x0000001200d27213 */ /* 0x000fc40000000000 */
[----:B------:R-:W-:Y:S01]  /*3bc0*/  ISETP.GT.U32.AND P1, PT, R3, R200, PT ;  /* 0x000000c80300720c */ /* 0x000fe20003f24070 */
[----:B------:R-:W-:Y:S02]  /*3bd0*/  IMAD.MOV R7, RZ, RZ, -R7 ;  /* 0x000000ffff077224 */ /* 0x000fe400078e0a07 */
[----:B------:R-:W-:-:S04]  /*3be0*/  IMAD.HI.U32 R9, R5, R210, RZ ;  /* 0x000000d205097227 */ /* 0x000fc800078e00ff */
[C---:B------:R-:W-:Y:S02]  /*3bf0*/  IMAD R206, R3.reuse, R7, R206 ;  /* 0x0000000703ce7224 */ /* 0x040fe400078e02ce */
[--C-:B------:R-:W-:Y:S01]  /*3c00*/  @!P0 IMAD.IADD R204, R204, 0x1, -R3.reuse ;  /* 0x00000001cccc8824 */ /* 0x100fe200078e0a03 */
[----:B------:R-:W-:Y:S01]  /*3c10*/  ISETP.GE.AND P0, PT, R16, RZ, PT ;  /* 0x000000ff1000720c */ /* 0x000fe20003f06270 */
[----:B------:R-:W-:Y:S01]  /*3c20*/  @!P5 IMAD.IADD R202, R202, 0x1, -R3 ;  /* 0x00000001cacad824 */ /* 0x000fe200078e0a03 */
[----:B------:R-:W-:Y:S01]  /*3c30*/  ISETP.GT.U32.AND P5, PT, R3, R206, PT ;  /* 0x000000ce0300720c */ /* 0x000fe20003fa4070 */
[----:B------:R-:W-:Y:S01]  /*3c40*/  IMAD.MOV R9, RZ, RZ, -R9 ;  /* 0x000000ffff097224 */ /* 0x000fe200078e0a09 */
[----:B------:R-:W-:Y:S01]  /*3c50*/  LOP3.LUT R16, R4, 0x12c, RZ, 0xfc, !PT ;  /* 0x0000012c04107812 */ /* 0x000fe200078efcff */
[----:B------:R-:W-:Y:S01]  /*3c60*/  @!P4 IMAD.MOV R190, RZ, RZ, -R190 ;  /* 0x000000ffffbec224 */ /* 0x000fe200078e0abe */
[----:B------:R-:W-:Y:S01]  /*3c70*/  ISETP.GE.AND P4, PT, R15, RZ, PT ;  /* 0x000000ff0f00720c */ /* 0x000fe20003f86270 */
[----:B------:R-:W-:Y:S01]  /*3c80*/  @!P3 IMAD.MOV R196, RZ, RZ, -R196 ;  /* 0x000000ffffc4b224 */ /* 0x000fe200078e0ac4 */
[----:B------:R-:W-:Y:S01]  /*3c90*/  ISETP.GT.U32.AND P3, PT, R3, R204, PT ;  /* 0x000000cc0300720c */ /* 0x000fe20003f64070 */
[----:B------:R-:W-:Y:S01]  /*3ca0*/  @!P1 IMAD.IADD R200, R200, 0x1, -R3 ;  /* 0x00000001c8c89824 */ /* 0x000fe200078e0a03 */
[----:B------:R-:W-:Y:S01]  /*3cb0*/  ISETP.GE.AND P1, PT, R19, RZ, PT ;  /* 0x000000ff1300720c */ /* 0x000fe20003f26270 */
[----:B------:R-:W-:Y:S01]  /*3cc0*/  IMAD R210, R3, R9, R210 ;  /* 0x0000000903d27224 */ /* 0x000fe200078e02d2 */
[----:B------:R-:W-:Y:S01]  /*3cd0*/  IABS R216, R16 ;  /* 0x0000001000d87213 */ /* 0x000fe20000000000 */
[----:B------:R-:W-:Y:S01]  /*3ce0*/  IMAD.HI.U32 R15, R5, R212, RZ ;  /* 0x000000d4050f7227 */ /* 0x000fe200078e00ff */
[----:B------:R-:W-:-:S03]  /*3cf0*/  LOP3.LUT R19, R4, 0x158, RZ, 0xfc, !PT ;  /* 0x0000015804137812 */ /* 0x000fc600078efcff */
[----:B------:R-:W-:Y:S01]  /*3d00*/  @!P6 IMAD.MOV R200, RZ, RZ, -R200 ;  /* 0x000000ffffc8e224 */ /* 0x000fe200078e0ac8 */
[----:B------:R-:W-:Y:S01]  /*3d10*/  ISETP.GT.U32.AND P6, PT, R3, R210, PT ;  /* 0x000000d20300720c */ /* 0x000fe20003fc4070 */
[----:B------:R-:W-:Y:S01]  /*3d20*/  IMAD.MOV R15, RZ, RZ, -R15 ;  /* 0x000000ffff0f7224 */ /* 0x000fe200078e0a0f */
[----:B------:R-:W-:Y:S01]  /*3d30*/  IABS R236, R19 ;  /* 0x0000001300ec7213 */ /* 0x000fe20000000000 */
[----:B------:R-:W-:-:S04]  /*3d40*/  IMAD.HI.U32 R7, R5, R208, RZ ;  /* 0x000000d005077227 */ /* 0x000fc800078e00ff */
[C---:B------:R-:W-:Y:S01]  /*3d50*/  IMAD R212, R3.reuse, R15, R212 ;  /* 0x0000000f03d47224 */ /* 0x040fe200078e02d4 */
[----:B------:R-:W-:Y:S01]  /*3d60*/  LOP3.LUT R15, R4, 0x130, RZ, 0xfc, !PT ;  /* 0x00000130040f7812 */ /* 0x000fe200078efcff */
[--C-:B------:R-:W-:Y:S02]  /*3d70*/  @!P5 IMAD.IADD R206, R206, 0x1, -R3.reuse ;  /* 0x00000001ceced824 */ /* 0x100fe400078e0a03 */
[----:B------:R-:W-:Y:S01]  /*3d80*/  @!P3 IMAD.IADD R204, R204, 0x1, -R3 ;  /* 0x00000001ccccb824 */ /* 0x000fe200078e0a03 */
[C---:B------:R-:W-:Y:S01]  /*3d90*/  ISETP.GT.U32.AND P3, PT, R3.reuse, R212, PT ;  /* 0x000000d40300720c */ /* 0x040fe20003f64070 */
[----:B------:R-:W-:Y:S01]  /*3da0*/  IMAD.MOV R7, RZ, RZ, -R7 ;  /* 0x000000ffff077224 */ /* 0x000fe200078e0a07 */
[----:B------:R-:W-:Y:S01]  /*3db0*/  IABS R214, R15 ;  /* 0x0000000f00d67213 */ /* 0x000fe20000000000 */
[----:B------:R-:W-:Y:S01]  /*3dc0*/  @!P4 IMAD.MOV R198, RZ, RZ, -R198 ;  /* 0x000000ffffc6c224 */ /* 0x000fe200078e0ac6 */
[C---:B------:R-:W-:Y:S01]  /*3dd0*/  ISETP.GT.U32.AND P4, PT, R3.reuse, R206, PT ;  /* 0x000000ce0300720c */ /* 0x040fe20003f84070 */
[----:B------:R-:W-:-:S02]  /*3de0*/  IMAD R208, R3, R7, R208 ;  /* 0x0000000703d07224 */ /* 0x000fc400078e02d0 */
[----:B------:R-:W-:Y:S02]  /*3df0*/  @!P6 IMAD.IADD R210, R210, 0x1, -R3 ;  /* 0x00000001d2d2e824 */ /* 0x000fe400078e0a03 */
[----:B------:R-:W-:Y:S01]  /*3e00*/  IMAD.HI.U32 R7, R5, R216, RZ ;  /* 0x000000d805077227 */ /* 0x000fe200078e00ff */
[----:B------:R-:W-:-:S03]  /*3e10*/  ISETP.GT.U32.AND P5, PT, R3, R208, PT ;  /* 0x000000d00300720c */ /* 0x000fc60003fa4070 */
[----:B------:R-:W-:Y:S01]  /*3e20*/  @!P1 IMAD.MOV R204, RZ, RZ, -R204 ;  /* 0x000000ffffcc9224 */ /* 0x000fe200078e0acc */
[----:B------:R-:W-:Y:S01]  /*3e30*/  ISETP.GT.U32.AND P1, PT, R3, R210, PT ;  /* 0x000000d20300720c */ /* 0x000fe20003f24070 */
[----:B------:R-:W-:Y:S02]  /*3e40*/  IMAD.MOV R9, RZ, RZ, -R7 ;  /* 0x000000ffff097224 */ /* 0x000fe400078e0a07 */
[----:B------:R-:W-:-:S04]  /*3e50*/  IMAD.HI.U32 R7, R5, R214, RZ ;  /* 0x000000d605077227 */ /* 0x000fc800078e00ff */
[--C-:B------:R-:W-:Y:S02]  /*3e60*/  @!P3 IMAD.IADD R212, R212, 0x1, -R3.reuse ;  /* 0x00000001d4d4b824 */ /* 0x100fe400078e0a03 */
[----:B------:R-:W-:Y:S01]  /*3e70*/  @!P4 IMAD.IADD R206, R206, 0x1, -R3 ;  /* 0x00000001cecec824 */ /* 0x000fe200078e0a03 */
[----:B------:R-:W-:Y:S01]  /*3e80*/  ISETP.GE.AND P4, PT, R18, RZ, PT ;  /* 0x000000ff1200720c */ /* 0x000fe20003f86270 */
[C---:B------:R-:W-:Y:S01]  /*3e90*/  IMAD R216, R3.reuse, R9, R216 ;  /* 0x0000000903d87224 */ /* 0x040fe200078e02d8 */
[C---:B------:R-:W-:Y:S01]  /*3ea0*/  ISETP.GT.U32.AND P3, PT, R3.reuse, R212, PT ;  /* 0x000000d40300720c */ /* 0x040fe20003f64070 */
[----:B------:R-:W-:Y:S01]  /*3eb0*/  IMAD.MOV R7, RZ, RZ, -R7 ;  /* 0x000000ffff077224 */ /* 0x000fe200078e0a07 */
[----:B------:R-:W-:Y:S01]  /*3ec0*/  LOP3.LUT R18, R4, 0x138, RZ, 0xfc, !PT ;  /* 0x0000013804127812 */ /* 0x000fe200078efcff */
[----:B------:R-:W-:Y:S01]  /*3ed0*/  @!P0 IMAD.MOV R206, RZ, RZ, -R206 ;  /* 0x000000ffffce8224 */ /* 0x000fe200078e0ace */
[C---:B------:R-:W-:Y:S01]  /*3ee0*/  ISETP.GT.U32.AND P0, PT, R3.reuse, R216, PT ;  /* 0x000000d80300720c */ /* 0x040fe20003f04070 */
[----:B------:R-:W-:Y:S01]  /*3ef0*/  IMAD R214, R3, R7, R214 ;  /* 0x0000000703d67224 */ /* 0x000fe200078e02d6 */
[----:B------:R-:W-:Y:S01]  /*3f00*/  IABS R220, R18 ;  /* 0x0000001200dc7213 */ /* 0x000fe20000000000 */
[----:B------:R-:W-:Y:S01]  /*3f10*/  @!P2 IMAD.MOV R202, RZ, RZ, -R202 ;  /* 0x000000ffffcaa224 */ /* 0x000fe200078e0aca */
[----:B------:R-:W-:Y:S01]  /*3f20*/  ISETP.GE.AND P2, PT, R17, RZ, PT ;  /* 0x000000ff1100720c */ /* 0x000fe20003f46270 */
        /* <DEDUP_REMOVED lines=8> */
[----:B------:R-:W-:Y:S01]  /*3fb0*/  ISETP.GE.AND P3, PT, R15, RZ, PT ;  /* 0x000000ff0f00720c */ /* 0x000fe20003f66270 */
[--C-:B------:R-:W-:Y:S01]  /*3fc0*/  @!P0 IMAD.IADD R216, R216, 0x1, -R3.reuse ;  /* 0x00000001d8d88824 */ /* 0x100fe200078e0a03 */
[----:B------:R-:W-:Y:S01]  /*3fd0*/  LOP3.LUT R15, R4, 0x13c, RZ, 0xfc, !PT ;  /* 0x0000013c040f7812 */ /* 0x000fe200078efcff */
[----:B------:R-:W-:Y:S01]  /*3fe0*/  IMAD.HI.U32 R7, R5, R218, RZ ;  /* 0x000000da05077227 */ /* 0x000fe200078e00ff */
[----:B------:R-:W-:Y:S02]  /*3ff0*/  ISETP.GE.AND P5, PT, R20, RZ, PT ;  /* 0x000000ff1400720c */ /* 0x000fe40003fa6270 */
[----:B------:R-:W-:Y:S01]  /*4000*/  IABS R222, R15 ;  /* 0x0000000f00de7213 */ /* 0x000fe20000000000 */
[----:B------:R-:W-:Y:S01]  /*4010*/  @!P1 IMAD.IADD R214, R214, 0x1, -R3 ;  /* 0x00000001d6d69824 */ /* 0x000fe200078e0a03 */
[----:B------:R-:W-:Y:S01]  /*4020*/  ISETP.GT.U32.AND P1, PT, R3, R216, PT ;  /* 0x000000d80300720c */ /* 0x000fe20003f24070 */
[----:B------:R-:W-:Y:S01]  /*4030*/  IMAD.MOV R7, RZ, RZ, -R7 ;  /* 0x000000ffff077224 */ /* 0x000fe200078e0a07 */
[----:B------:R-:W-:Y:S01]  /*4040*/  ISETP.GE.AND P0, PT, R17, RZ, PT ;  /* 0x000000ff1100720c */ /* 0x000fe20003f06270 */
[----:B------:R-:W-:Y:S01]  /*4050*/  @!P6 IMAD.IADD R208, R208, 0x1, -R3 ;  /* 0x00000001d0d0e824 */ /* 0x000fe200078e0a03 */
[----:B------:R-:W-:Y:S01]  /*4060*/  ISETP.GE.AND P6, PT, R16, RZ, PT ;  /* 0x000000ff1000720c */ /* 0x000fe20003fc6270 */
[----:B------:R-:W-:Y:S01]  /*4070*/  IMAD R218, R3, R7, R218 ;  /* 0x0000000703da7224 */ /* 0x000fe200078e02da */
[C---:B------:R-:W-:Y:S01]  /*4080*/  LOP3.LUT R16, R4.reuse, 0x144, RZ, 0xfc, !PT ;  /* 0x0000014404107812 */ /* 0x040fe200078efcff */
[----:B------:R-:W-:Y:S01]  /*4090*/  IMAD.HI.U32 R7, R5, R222, RZ ;  /* 0x000000de05077227 */ /* 0x000fe200078e00ff */
[----:B------:R-:W-:-:S02]  /*40a0*/  LOP3.LUT R17, R4, 0x148, RZ, 0xfc, !PT ;  /* 0x0000014804117812 */ /* 0x000fc400078efcff */
[----:B------:R-:W-:Y:S01]  /*40b0*/  IABS R226, R16 ;  /* 0x0000001000e27213 */ /* 0x000fe20000000000 */
[----:B------:R-:W-:Y:S01]  /*40c0*/  IMAD.MOV R7, RZ, RZ, -R7 ;  /* 0x000000ffff077224 */ /* 0x000fe200078e0a07 */
[----:B------:R-:W-:Y:S01]  /*40d0*/  IABS R228, R17 ;  /* 0x0000001100e47213 */ /* 0x000fe20000000000 */
[----:B------:R-:W-:Y:S01]  /*40e0*/  @!P1 IMAD.IADD R216, R216, 0x1, -R3 ;  /* 0x00000001d8d89824 */ /* 0x000fe200078e0a03 */
[C---:B------:R-:W-:Y:S01]  /*40f0*/  LOP3.LUT R20, R4.reuse, 0x164, RZ, 0xfc, !PT ;  /* 0x0000016404147812 */ /* 0x040fe200078efcff */
[C---:B------:R-:W-:Y:S02]  /*4100*/  IMAD R222, R3.reuse, R7, R222 ;  /* 0x0000000703de7224 */ /* 0x040fe400078e02de */
[----:B------:R-:W-:Y:S01]  /*4110*/  @!P2 IMAD.MOV R208, RZ, RZ, -R208 ;  /* 0x000000ffffd0a224 */ /* 0x000fe200078e0ad0 */
[C---:B------:R-:W-:Y:S01]  /*4120*/  ISETP.GT.U32.AND P2, PT, R3.reuse, R214, PT ;  /* 0x000000d60300720c */ /* 0x040fe20003f44070 */
[----:B------:R-:W-:Y:S01]  /*4130*/  @!P6 IMAD.MOV R216, RZ, RZ, -R216 ;  /* 0x000000ffffd8e224 */ /* 0x000fe200078e0ad8 */
[C---:B------:R-:W-:Y:S01]  /*4140*/  ISETP.GT.U32.AND P6, PT, R3.reuse, R222, PT ;  /* 0x000000de0300720c */ /* 0x040fe20003fc4070 */
[----:B------:R-:W-:Y:S01]  /*4150*/  IMAD.MOV R9, RZ, RZ, -R9 ;  /* 0x000000ffff097224 */ /* 0x000fe200078e0a09 */
[----:B------:R-:W-:Y:S01]  /*4160*/  IABS R242, R20 ;  /* 0x0000001400f27213 */ /* 0x000fe20000000000 */
[----:B------:R-:W-:Y:S01]  /*4170*/  @!P4 IMAD.MOV R210, RZ, RZ, -R210 ;  /* 0x000000ffffd2c224 */ /* 0x000fe200078e0ad2 */
[C---:B------:R-:W-:Y:S01]  /*4180*/  ISETP.GT.U32.AND P4, PT, R3.reuse, R218, PT ;  /* 0x000000da0300720c */ /* 0x040fe20003f84070 */
[----:B------:R-:W-:Y:S01]  /*4190*/  IMAD R220, R3, R9, R220 ;  /* 0x0000000903dc7224 */ /* 0x000fe200078e02dc */
[----:B------:R-:W-:Y:S01]  /*41a0*/  LOP3.LUT R9, R4, 0x140, RZ, 0xfc, !PT ;  /* 0x0000014004097812 */ /* 0x000fe200078efcff */
[----:B------:R-:W-:Y:S01]  /*41b0*/  @!P5 IMAD.MOV R212, RZ, RZ, -R212 ;  /* 0x000000ffffd4d224 */ /* 0x000fe200078e0ad4 */
[----:B------:R-:W-:-:S02]  /*41c0*/  ISETP.GE.AND P5, PT, R18, RZ, PT ;  /* 0x000000ff1200720c */ /* 0x000fc40003fa6270 */
[----:B------:R-:W-:Y:S01]  /*41d0*/  ISETP.GT.U32.AND P1, PT, R3, R220, PT ;  /* 0x000000dc0300720c */ /* 0x000fe20003f24070 */
[--C-:B------:R-:W-:Y:S01]  /*41e0*/  @!P2 IMAD.IADD R214, R214, 0x1, -R3.reuse ;  /* 0x00000001d6d6a824 */ /* 0x100fe200078e0a03 */
[----:B------:R-:W-:Y:S01]  /*41f0*/  IABS R224, R9 ;  /* 0x0000000900e07213 */ /* 0x000fe20000000000 */
[--C-:B------:R-:W-:Y:S01]  /*4200*/  @!P6 IMAD.IADD R222, R222, 0x1, -R3.reuse ;  /* 0x00000001dedee824 */ /* 0x100fe200078e0a03 */
[----:B------:R-:W-:Y:S01]  /*4210*/  ISETP.GE.AND P2, PT, R15, RZ, PT ;  /* 0x000000ff0f00720c */ /* 0x000fe20003f46270 */
[----:B------:R-:W-:Y:S01]  /*4220*/  @!P3 IMAD.MOV R214, RZ, RZ, -R214 ;  /* 0x000000ffffd6b224 */ /* 0x000fe200078e0ad6 */
[----:B------:R-:W-:Y:S01]  /*4230*/  ISETP.GE.AND P3, PT, R9, RZ, PT ;  /* 0x000000ff0900720c */ /* 0x000fe20003f66270 */
[----:B------:R-:W-:Y:S01]  /*4240*/  IMAD.HI.U32 R9, R5, R226, RZ ;  /* 0x000000e205097227 */ /* 0x000fe200078e00ff */
[----:B------:R-:W-:Y:S02]  /*4250*/  ISETP.GT.U32.AND P6, PT, R3, R222, PT ;  /* 0x000000de0300720c */ /* 0x000fe40003fc4070 */
[----:B------:R-:W-:Y:S01]  /*4260*/  LOP3.LUT R18, R4, 0x154, RZ, 0xfc, !PT ;  /* 0x0000015404127812 */ /* 0x000fe200078efcff */
[----:B------:R-:W-:-:S02]  /*4270*/  @!P4 IMAD.IADD R218, R218, 0x1, -R3 ;  /* 0x00000001dadac824 */ /* 0x000fc400078e0a03 */
[----:B------:R-:W-:Y:S01]  /*4280*/  IMAD.MOV R9, RZ, RZ, -R9 ;  /* 0x000000ffff097224 */ /* 0x000fe200078e0a09 */
[----:B------:R-:W-:Y:S01]  /*4290*/  IABS R234, R18 ;  /* 0x0000001200ea7213 */ /* 0x000fe20000000000 */
[----:B------:R-:W-:Y:S01]  /*42a0*/  @!P1 IMAD.IADD R220, R220, 0x1, -R3 ;  /* 0x00000001dcdc9824 */ /* 0x000fe200078e0a03 */
[C---:B------:R-:W-:Y:S01]  /*42b0*/  ISETP.GT.U32.AND P4, PT, R3.reuse, R218, PT ;  /* 0x000000da0300720c */ /* 0x040fe20003f84070 */
[----:B------:R-:W-:Y:S02]  /*42c0*/  IMAD R226, R3, R9, R226 ;  /* 0x0000000903e27224 */ /* 0x000fe400078e02e2 */
[----:B------:R-:W-:Y:S01]  /*42d0*/  IMAD.HI.U32 R7, R5, R224, RZ ;  /* 0x000000e005077227 */ /* 0x000fe200078e00ff */
[----:B------:R-:W-:-:S03]  /*42e0*/  ISETP.GT.U32.AND P1, PT, R3, R220, PT ;  /* 0x000000dc0300720c */ /* 0x000fc60003f24070 */
[----:B------:R-:W-:Y:S01]  /*42f0*/  @!P6 IMAD.IADD R222, R222, 0x1, -R3 ;  /* 0x00000001dedee824 */ /* 0x000fe200078e0a03 */
[----:B------:R-:W-:Y:S01]  /*4300*/  ISETP.GT.U32.AND P6, PT, R3, R226, PT ;  /* 0x000000e20300720c */ /* 0x000fe20003fc4070 */
[----:B------:R-:W-:Y:S02]  /*4310*/  IMAD.MOV R7, RZ, RZ, -R7 ;  /* 0x000000ffff077224 */ /* 0x000fe400078e0a07 */
[----:B------:R-:W-:-:S04]  /*4320*/  IMAD.HI.U32 R15, R5, R228, RZ ;  /* 0x000000e4050f7227 */ /* 0x000fc800078e00ff */
[--C-:B------:R-:W-:Y:S01]  /*4330*/  @!P4 IMAD.IADD R218, R218, 0x1, -R3.reuse ;  /* 0x00000001dadac824 */ /* 0x100fe200078e0a03 */
[----:B------:R-:W-:Y:S01]  /*4340*/  ISETP.GE.AND P4, PT, R16, RZ, PT ;  /* 0x000000ff1000720c */ /* 0x000fe20003f86270 */
[----:B------:R-:W-:Y:S01]  /*4350*/  IMAD R224, R3, R7, R224 ;  /* 0x0000000703e07224 */ /* 0x000fe200078e02e0 */
[----:B------:R-:W-:Y:S01]  /*4360*/  LOP3.LUT R7, R4, 0x14c, RZ, 0xfc, !PT ;  /* 0x0000014c04077812 */ /* 0x000fe200078efcff */
[--C-:B------:R-:W-:Y:S01]  /*4370*/  @!P1 IMAD.IADD R220, R220, 0x1, -R3.reuse ;  /* 0x00000001dcdc9824 */ /* 0x100fe200078e0a03 */
[----:B------:R-:W-:Y:S01]  /*4380*/  ISETP.GE.AND P1, PT, R17, RZ, PT ;  /* 0x000000ff1100720c */ /* 0x000fe20003f26270 */
[----:B------:R-:W-:Y:S01]  /*4390*/  @!P0 IMAD.MOV R218, RZ, RZ, -R218 ;  /* 0x000000ffffda8224 */ /* 0x000fe200078e0ada */
[----:B------:R-:W-:Y:S01]  /*43a0*/  ISETP.GT.U32.AND P0, PT, R3, R224, PT ;  /* 0x000000e00300720c */ /* 0x000fe20003f04070 */
[----:B------:R-:W-:Y:S01]  /*43b0*/  @!P6 IMAD.IADD R226, R226, 0x1, -R3 ;  /* 0x00000001e2e2e824 */ /* 0x000fe200078e0a03 */
[----:B------:R-:W-:Y:S01]  /*43c0*/  IABS R230, R7 ;  /* 0x0000000700e67213 */ /* 0x000fe20000000000 */
[----:B------:R-:W-:Y:S01]  /*43d0*/  @!P5 IMAD.MOV R220, RZ, RZ, -R220 ;  /* 0x000000ffffdcd224 */ /* 0x000fe200078e0adc */
[----:B------:R-:W-:Y:S01]  /*43e0*/  ISETP.GE.AND P5, PT, R7, RZ, PT ;  /* 0x000000ff0700720c */ /* 0x000fe20003fa6270 */
[----:B------:R-:W-:Y:S01]  /*43f0*/  IMAD.MOV R15, RZ, RZ, -R15 ;  /* 0x000000ffff0f7224 */ /* 0x000fe200078e0a0f */
[----:B------:R-:W-:Y:S01]  /*4400*/  ISETP.GT.U32.AND P6, PT, R3, R226, PT ;  /* 0x000000e20300720c */ /* 0x000fe20003fc4070 */
[----:B------:R-:W-:Y:S01]  /*4410*/  IMAD.HI.U32 R7, R5, R230, RZ ;  /* 0x000000e605077227 */ /* 0x000fe200078e00ff */
[----:B------:R-:W-:-:S03]  /*4420*/  LOP3.LUT R17, R4, 0x150, RZ, 0xfc, !PT ;  /* 0x0000015004117812 */ /* 0x000fc600078efcff */
[C---:B------:R-:W-:Y:S01]  /*4430*/  IMAD R228, R3.reuse, R15, R228 ;  /* 0x0000000f03e47224 */ /* 0x040fe200078e02e4 */
[----:B------:R-:W-:Y:S01]  /*4440*/  IABS R232, R17 ;  /* 0x0000001100e87213 */ /* 0x000fe20000000000 */
[----:B------:R-:W-:Y:S02]  /*4450*/  IMAD.MOV R7, RZ, RZ, -R7 ;  /* 0x000000ffff077224 */ /* 0x000fe400078e0a07 */
[----:B------:R-:W-:Y:S02]  /*4460*/  @!P0 IMAD.IADD R224, R224, 0x1, -R3 ;  /* 0x00000001e0e08824 */ /* 0x000fe400078e0a03 */
[----:B------:R-:W-:Y:S01]  /*4470*/  @!P2 IMAD.MOV R222, RZ, RZ, -R222 ;  /* 0x000000ffffdea224 */ /* 0x000fe200078e0ade */
[C---:B------:R-:W-:Y:S01]  /*4480*/  ISETP.GT.U32.AND P2, PT, R3.reuse, R228, PT ;  /* 0x000000e40300720c */ /* 0x040fe20003f44070 */
[C---:B------:R-:W-:Y:S01]  /*4490*/  IMAD R230, R3.reuse, R7, R230 ;  /* 0x0000000703e67224 */ /* 0x040fe200078e02e6 */
[----:B------:R-:W-:Y:S01]  /*44a0*/  ISETP.GT.U32.AND P0, PT, R3, R224, PT ;  /* 0x000000e00300720c */ /* 0x000fe20003f04070 */
[----:B------:R-:W-:-:S04]  /*44b0*/  IMAD.HI.U32 R9, R5, R232, RZ ;  /* 0x000000e805097227 */ /* 0x000fc800078e00ff */
[----:B------:R-:W-:Y:S01]  /*44c0*/  @!P6 IMAD.IADD R226, R226, 0x1, -R3 ;  /* 0x00000001e2e2e824 */ /* 0x000fe200078e0a03 */
[----:B------:R-:W-:Y:S01]  /*44d0*/  ISETP.GT.U32.AND P6, PT, R3, R230, PT ;  /* 0x000000e60300720c */ /* 0x000fe20003fc4070 */
[----:B------:R-:W-:-:S04]  /*44e0*/  IMAD.HI.U32 R16, R5, R236, RZ ;  /* 0x000000ec05107227 */ /* 0x000fc800078e00ff */
[----:B------:R-:W-:Y:S02]  /*44f0*/  IMAD.MOV R9, RZ, RZ, -R9 ;  /* 0x000000ffff097224 */ /* 0x000fe400078e0a09 */
[----:B------:R-:W-:Y:S02]  /*4500*/  IMAD.MOV R16, RZ, RZ, -R16 ;  /* 0x000000ffff107224 */ /* 0x000fe400078e0a10 */
[C---:B------:R-:W-:Y:S02]  /*4510*/  IMAD R232, R3.reuse, R9, R232 ;  /* 0x0000000903e87224 */ /* 0x040fe400078e02e8 */
[C---:B------:R-:W-:Y:S01]  /*4520*/  IMAD R236, R3.reuse, R16, R236 ;  /* 0x0000001003ec7224 */ /* 0x040fe200078e02ec */
[----:B------:R-:W-:Y:S01]  /*4530*/  LOP3.LUT R16, R4, 0x15c, RZ, 0xfc, !PT ;  /* 0x0000015c04107812 */ /* 0x000fe200078efcff */
[--C-:B------:R-:W-:Y:S01]  /*4540*/  @!P2 IMAD.IADD R228, R228, 0x1, -R3.reuse ;  /* 0x00000001e4e4a824 */ /* 0x100fe200078e0a03 */
[C---:B------:R-:W-:Y:S01]  /*4550*/  ISETP.GT.U32.AND P2, PT, R3.reuse, R232, PT ;  /* 0x000000e80300720c */ /* 0x040fe20003f44070 */
[--C-:B------:R-:W-:Y:S01]  /*4560*/  @!P0 IMAD.IADD R224, R224, 0x1, -R3.reuse ;  /* 0x00000001e0e08824 */ /* 0x100fe200078e0a03 */
[----:B------:R-:W-:Y:S01]  /*4570*/  IABS R238, R16 ;  /* 0x0000001000ee7213 */ /* 0x000fe20000000000 */
[----:B------:R-:W-:Y:S01]  /*4580*/  @!P6 IMAD.IADD R230, R230, 0x1, -R3 ;  /* 0x00000001e6e6e824 */ /* 0x000fe200078e0a03 */
[----:B------:R-:W-:Y:S01]  /*4590*/  ISETP.GT.U32.AND P6, PT, R3, R228, PT ;  /* 0x000000e40300720c */ /* 0x000fe20003fc4070 */
[----:B------:R-:W-:Y:S01]  /*45a0*/  IMAD.HI.U32 R15, R5, R234, RZ ;  /* 0x000000ea050f7227 */ /* 0x000fe200078e00ff */
[----:B------:R-:W-:-:S02]  /*45b0*/  ISETP.GE.AND P0, PT, R17, RZ, PT ;  /* 0x000000ff1100720c */ /* 0x000fc40003f06270 */
[----:B------:R-:W-:Y:S01]  /*45c0*/  LOP3.LUT R17, R4, 0x160, RZ, 0xfc, !PT ;  /* 0x0000016004117812 */ /* 0x000fe200078efcff */
[----:B------:R-:W-:Y:S01]  /*45d0*/  @!P3 IMAD.MOV R224, RZ, RZ, -R224 ;  /* 0x000000ffffe0b224 */ /* 0x000fe200078e0ae0 */
[----:B------:R-:W-:Y:S01]  /*45e0*/  ISETP.GT.U32.AND P3, PT, R3, R230, PT ;  /* 0x000000e60300720c */ /* 0x000fe20003f64070 */
[----:B------:R-:W-:Y:S01]  /*45f0*/  IMAD.MOV R15, RZ, RZ, -R15 ;  /* 0x000000ffff0f7224 */ /* 0x000fe200078e0a0f */
[----:B------:R-:W-:Y:S01]  /*4600*/  IABS R240, R17 ;  /* 0x0000001100f07213 */ /* 0x000fe20000000000 */
[----:B------:R-:W-:-:S04]  /*4610*/  IMAD.HI.U32 R7, R5, R238, RZ ;  /* 0x000000ee05077227 */ /* 0x000fc800078e00ff */
[C---:B------:R-:W-:Y:S02]  /*4620*/  IMAD R234, R3.reuse, R15, R234 ;  /* 0x0000000f03ea7224 */ /* 0x040fe400078e02ea */
[----:B------:R-:W-:Y:S02]  /*4630*/  @!P2 IMAD.IADD R232, R232, 0x1, -R3 ;  /* 0x00000001e8e8a824 */ /* 0x000fe400078e0a03 */
[----:B------:R-:W-:Y:S02]  /*4640*/  IMAD.MOV R7, RZ, RZ, -R7 ;  /* 0x000000ffff077224 */ /* 0x000fe400078e0a07 */
[----:B------:R-:W-:Y:S01]  /*4650*/  @!P4 IMAD.MOV R226, RZ, RZ, -R226 ;  /* 0x000000ffffe2c224 */ /* 0x000fe200078e0ae2 */
[C---:B------:R-:W-:Y:S01]  /*4660*/  ISETP.GT.U32.AND P2, PT, R3.reuse, R232, PT ;  /* 0x000000e80300720c */ /* 0x040fe20003f44070 */
[----:B------:R-:W-:Y:S01]  /*4670*/  @!P6 IMAD.IADD R228, R228, 0x1, -R3 ;  /* 0x00000001e4e4e824 */ /* 0x000fe200078e0a03 */
[C---:B------:R-:W-:Y:S01]  /*4680*/  ISETP.GT.U32.AND P4, PT, R3.reuse, R234, PT ;  /* 0x000000ea0300720c */ /* 0x040fe20003f84070 */
[C---:B------:R-:W-:Y:S01]  /*4690*/  IMAD R238, R3.reuse, R7, R238 ;  /* 0x0000000703ee7224 */ /* 0x040fe200078e02ee */
[----:B------:R-:W-:Y:S01]  /*46a0*/  ISETP.GT.U32.AND P6, PT, R3, R236, PT ;  /* 0x000000ec0300720c */ /* 0x000fe20003fc4070 */
[----:B------:R-:W-:-:S04]  /*46b0*/  IMAD.HI.U32 R9, R5, R240, RZ ;  /* 0x000000f005097227 */ /* 0x000fc800078e00ff */
[----:B------:R-:W-:Y:S01]  /*46c0*/  @!P3 IMAD.IADD R230, R230, 0x1, -R3 ;  /* 0x00000001e6e6b824 */ /* 0x000fe200078e0a03 */
[C---:B------:R-:W-:Y:S01]  /*46d0*/  ISETP.GT.U32.AND P3, PT, R3.reuse, R238, PT ;  /* 0x000000ee0300720c */ /* 0x040fe20003f64070 */
[----:B------:R-:W-:Y:S02]  /*46e0*/  IMAD.MOV R15, RZ, RZ, -R9 ;  /* 0x000000ffff0f7224 */ /* 0x000fe400078e0a09 */
[--C-:B------:R-:W-:Y:S02]  /*46f0*/  @!P2 IMAD.IADD R232, R232, 0x1, -R3.reuse ;  /* 0x00000001e8e8a824 */ /* 0x100fe400078e0a03 */
[C---:B------:R-:W-:Y:S01]  /*4700*/  IMAD R240, R3.reuse, R15, R240 ;  /* 0x0000000f03f07224 */ /* 0x040fe200078e02f0 */
[----:B------:R-:W-:Y:S01]  /*4710*/  LOP3.LUT R15, R4, 0x16c, RZ, 0xfc, !PT ;  /* 0x0000016c040f7812 */ /* 0x000fe200078efcff */
[--C-:B------:R-:W-:Y:S01]  /*4720*/  @!P4 IMAD.IADD R234, R234, 0x1, -R3.reuse ;  /* 0x00000001eaeac824 */ /* 0x100fe200078e0a03 */
[----:B------:R-:W-:Y:S01]  /*4730*/  ISETP.GE.AND P4, PT, R18, RZ, PT ;  /* 0x000000ff1200720c */ /* 0x000fe20003f86270 */
[--C-:B------:R-:W-:Y:S01]  /*4740*/  @!P6 IMAD.IADD R236, R236, 0x1, -R3.reuse ;  /* 0x00000001ecece824 */ /* 0x100fe200078e0a03 */
[C---:B------:R-:W-:Y:S01]  /*4750*/  ISETP.GT.U32.AND P2, PT, R3.reuse, R240, PT ;  /* 0x000000f00300720c */ /* 0x040fe20003f44070 */
[----:B------:R-:W-:Y:S01]  /*4760*/  @!P1 IMAD.MOV R228, RZ, RZ, -R228 ;  /* 0x000000ffffe49224 */ /* 0x000fe200078e0ae4 */
[----:B------:R-:W-:Y:S01]  /*4770*/  LOP3.LUT R18, R4, 0x170, RZ, 0xfc, !PT ;  /* 0x0000017004127812 */ /* 0x000fe200078efcff */
[----:B------:R-:W-:Y:S01]  /*4780*/  @!P3 IMAD.IADD R238, R238, 0x1, -R3 ;  /* 0x00000001eeeeb824 */ /* 0x000fe200078e0a03 */
[----:B------:R-:W-:Y:S01]  /*4790*/  ISETP.GT.U32.AND P3, PT, R3, R234, PT ;  /* 0x000000ea0300720c */ /* 0x000fe20003f64070 */
[----:B------:R-:W-:Y:S01]  /*47a0*/  IMAD.HI.U32 R9, R5, R244, RZ ;  /* 0x000000f405097227 */ /* 0x000fe200078e00ff */
[----:B------:R-:W-:-:S02]  /*47b0*/  ISETP.GT.U32.AND P1, PT, R3, R236, PT ;  /* 0x000000ec0300720c */ /* 0x000fc40003f24070 */
[----:B------:R-:W-:Y:S01]  /*47c0*/  IABS R246, R15 ;  /* 0x0000000f00f67213 */ /* 0x000fe20000000000 */
[----:B------:R-:W-:Y:S01]  /*47d0*/  @!P5 IMAD.MOV R230, RZ, RZ, -R230 ;  /* 0x000000ffffe6d224 */ /* 0x000fe200078e0ae6 */
[----:B------:R-:W-:Y:S01]  /*47e0*/  ISETP.GT.U32.AND P5, PT, R3, R238, PT ;  /* 0x000000ee0300720c */ /* 0x000fe20003fa4070 */
[----:B------:R-:W-:Y:S01]  /*47f0*/  IMAD.MOV R9, RZ, RZ, -R9 ;  /* 0x000000ffff097224 */ /* 0x000fe200078e0a09 */
[----:B------:R-:W-:Y:S01]  /*4800*/  IABS R248, R18 ;  /* 0x0000001200f87213 */ /* 0x000fe20000000000 */
[----:B------:R-:W-:Y:S01]  /*4810*/  IMAD.HI.U32 R7, R5, R242, RZ ;  /* 0x000000f205077227 */ /* 0x000fe200078e00ff */
[----:B------:R-:W-:Y:S02]  /*4820*/  ISETP.GE.AND P6, PT, R19, RZ, PT ;  /* 0x000000ff1300720c */ /* 0x000fe40003fc6270 */
[----:B------:R-:W-:Y:S01]  /*4830*/  LOP3.LUT R19, R4, 0x18c, RZ, 0xfc, !PT ;  /* 0x0000018c04137812 */ /* 0x000fe200078efcff */
[----:B------:R-:W-:Y:S02]  /*4840*/  IMAD R244, R3, R9, R244 ;  /* 0x0000000903f47224 */ /* 0x000fe400078e02f4 */
[----:B------:R-:W-:-:S02]  /*4850*/  @!P2 IMAD.IADD R240, R240, 0x1, -R3 ;  /* 0x00000001f0f0a824 */ /* 0x000fc400078e0a03 */
[----:B------:R-:W-:Y:S02]  /*4860*/  IMAD.MOV R7, RZ, RZ, -R7 ;  /* 0x000000ffff077224 */ /* 0x000fe400078e0a07 */
[--C-:B------:R-:W-:Y:S01]  /*4870*/  @!P3 IMAD.IADD R234, R234, 0x1, -R3.reuse ;  /* 0x00000001eaeab824 */ /* 0x100fe200078e0a03 */
[C---:B------:R-:W-:Y:S01]  /*4880*/  ISETP.GT.U32.AND P2, PT, R3.reuse, R240, PT ;  /* 0x000000f00300720c */ /* 0x040fe20003f44070 */
[----:B------:R-:W-:Y:S01]  /*4890*/  @!P1 IMAD.IADD R236, R236, 0x1, -R3 ;  /* 0x00000001ecec9824 */ /* 0x000fe200078e0a03 */
[----:B------:R-:W-:Y:S01]  /*48a0*/  ISETP.GE.AND P3, PT, R16, RZ, PT ;  /* 0x000000ff1000720c */ /* 0x000fe20003f66270 */
[C---:B------:R-:W-:Y:S01]  /*48b0*/  IMAD R242, R3.reuse, R7, R242 ;  /* 0x0000000703f27224 */ /* 0x040fe200078e02f2 */
[----:B------:R-:W-:Y:S01]  /*48c0*/  ISETP.GT.U32.AND P1, PT, R3, R244, PT ;  /* 0x000000f40300720c */ /* 0x000fe20003f24070 */
[----:B------:R-:W-:-:S04]  /*48d0*/  IMAD.HI.U32 R7, R5, R246, RZ ;  /* 0x000000f605077227 */ /* 0x000fc800078e00ff */
[----:B------:R-:W-:Y:S01]  /*48e0*/  @!P5 IMAD.IADD R238, R238, 0x1, -R3 ;  /* 0x00000001eeeed824 */ /* 0x000fe200078e0a03 */
[----:B------:R-:W-:Y:S01]  /*48f0*/  ISETP.GE.AND P5, PT, R17, RZ, PT ;  /* 0x000000ff1100720c */ /* 0x000fe20003fa6270 */
[----:B------:R-:W-:Y:S01]  /*4900*/  IMAD.HI.U32 R9, R5, R248, RZ ;  /* 0x000000f805097227 */ /* 0x000fe200078e00ff */
[----:B------:R-:W-:-:S03]  /*4910*/  LOP3.LUT R17, R4, 0x188, RZ, 0xfc, !PT ;  /* 0x0000018804117812 */ /* 0x000fc600078efcff */
[----:B------:R-:W-:Y:S02]  /*4920*/  IMAD.MOV R7, RZ, RZ, -R7 ;  /* 0x000000ffff077224 */ /* 0x000fe400078e0a07 */
[----:B------:R-:W-:Y:S01]  /*4930*/  @!P0 IMAD.MOV R232, RZ, RZ, -R232 ;  /* 0x000000ffffe88224 */ /* 0x000fe200078e0ae8 */
[C---:B------:R-:W-:Y:S01]  /*4940*/  ISETP.GT.U32.AND P0, PT, R3.reuse, R242, PT ;  /* 0x000000f20300720c */ /* 0x040fe20003f04070 */
[----:B------:R-:W-:Y:S02]  /*4950*/  IMAD.MOV R9, RZ, RZ, -R9 ;  /* 0x000000ffff097224 */ /* 0x000fe400078e0a09 */
[C---:B------:R-:W-:Y:S01]  /*4960*/  IMAD R246, R3.reuse, R7, R246 ;  /* 0x0000000703f67224 */ /* 0x040fe200078e02f6 */
[----:B------:R-:W-:Y:S01]  /*4970*/  LOP3.LUT R7, R4, 0x174, RZ, 0xfc, !PT ;  /* 0x0000017404077812 */ /* 0x000fe200078efcff */
[--C-:B------:R-:W-:Y:S01]  /*4980*/  @!P2 IMAD.IADD R240, R240, 0x1, -R3.reuse ;  /* 0x00000001f0f0a824 */ /* 0x100fe200078e0a03 */
[----:B------:R-:W-:Y:S01]  /*4990*/  ISETP.GE.AND P2, PT, R20, RZ, PT ;  /* 0x000000ff1400720c */ /* 0x000fe20003f46270 */
[--C-:B------:R-:W-:Y:S01]  /*49a0*/  @!P1 IMAD.IADD R244, R244, 0x1, -R3.reuse ;  /* 0x00000001f4f49824 */ /* 0x100fe200078e0a03 */
[----:B------:R-:W-:Y:S01]  /*49b0*/  IABS R250, R7 ;  /* 0x0000000700fa7213 */ /* 0x000fe20000000000 */
[C---:B------:R-:W-:Y:S01]  /*49c0*/  IMAD R248, R3.reuse, R9, R248 ;  /* 0x0000000903f87224 */ /* 0x040fe200078e02f8 */
[----:B------:R-:W-:Y:S01]  /*49d0*/  LOP3.LUT R9, R4, 0x178, RZ, 0xfc, !PT ;  /* 0x0000017804097812 */ /* 0x000fe200078efcff */
[----:B------:R-:W-:Y:S01]  /*49e0*/  @!P3 IMAD.MOV R238, RZ, RZ, -R238 ;  /* 0x000000ffffeeb224 */ /* 0x000fe200078e0aee */
[C---:B------:R-:W-:Y:S01]  /*49f0*/  ISETP.GT.U32.AND P3, PT, R3.reuse, R246, PT ;  /* 0x000000f60300720c */ /* 0x040fe20003f64070 */
[----:B------:R-:W-:Y:S01]  /*4a00*/  @!P6 IMAD.MOV R236, RZ, RZ, -R236 ;  /* 0x000000ffffece224 */ /* 0x000fe200078e0aec */
[C---:B------:R-:W-:Y:S01]  /*4a10*/  ISETP.GT.U32.AND P6, PT, R3.reuse, R244, PT ;  /* 0x000000f40300720c */ /* 0x040fe20003fc4070 */
[----:B------:R-:W-:Y:S01]  /*4a20*/  @!P5 IMAD.MOV R240, RZ, RZ, -R240 ;  /* 0x000000fffff0d224 */ /* 0x000fe200078e0af0 */
[----:B------:R-:W-:Y:S01]  /*4a30*/  ISETP.GT.U32.AND P5, PT, R3, R248, PT ;  /* 0x000000f80300720c */ /* 0x000fe20003fa4070 */
[----:B------:R-:W-:Y:S01]  /*4a40*/  @!P0 IMAD.IADD R242, R242, 0x1, -R3 ;  /* 0x00000001f2f28824 */ /* 0x000fe200078e0a03 */
[----:B------:R-:W-:Y:S01]  /*4a50*/  IABS R252, R9 ;  /* 0x0000000900fc7213 */ /* 0x000fe20000000000 */
[----:B------:R-:W-:Y:S01]  /*4a60*/  @!P4 IMAD.MOV R234, RZ, RZ, -R234 ;  /* 0x000000ffffeac224 */ /* 0x000fe200078e0aea */
[----:B------:R-:W-:-:S02]  /*4a70*/  ISETP.GE.AND P4, PT, R15, RZ, PT ;  /* 0x000000ff0f00720c */ /* 0x000fc40003f86270 */
[----:B------:R-:W-:Y:S02]  /*4a80*/  ISETP.GT.U32.AND P1, PT, R3, R242, PT ;  /* 0x000000f20300720c */ /* 0x000fe40003f24070 */
[----:B------:R-:W-:Y:S01]  /*4a90*/  LOP3.LUT R15, R4, 0x17c, RZ, 0xfc, !PT ;  /* 0x0000017c040f7812 */ /* 0x000fe200078efcff */
[--C-:B------:R-:W-:Y:S01]  /*4aa0*/  @!P3 IMAD.IADD R246, R246, 0x1, -R3.reuse ;  /* 0x00000001f6f6b824 */ /* 0x100fe200078e0a03 */
[----:B------:R-:W-:Y:S01]  /*4ab0*/  ISETP.GE.AND P3, PT, R9, RZ, PT ;  /* 0x000000ff0900720c */ /* 0x000fe20003f66270 */
[--C-:B------:R-:W-:Y:S01]  /*4ac0*/  @!P6 IMAD.IADD R244, R244, 0x1, -R3.reuse ;  /* 0x00000001f4f4e824 */ /* 0x100fe200078e0a03 */
[----:B------:R-:W-:Y:S01]  /*4ad0*/  ISETP.GE.AND P6, PT, R7, RZ, PT ;  /* 0x000000ff0700720c */ /* 0x000fe20003fc6270 */
[----:B------:R-:W-:Y:S01]  /*4ae0*/  @!P5 IMAD.IADD R248, R248, 0x1, -R3 ;  /* 0x00000001f8f8d824 */ /* 0x000fe200078e0a03 */
[----:B------:R-:W-:Y:S01]  /*4af0*/  ISETP.GT.U32.AND P5, PT, R3, R246, PT ;  /* 0x000000f60300720c */ /* 0x000fe20003fa4070 */
[----:B------:R-:W-:Y:S01]  /*4b00*/  IMAD.HI.U32 R7, R5, R250, RZ ;  /* 0x000000fa05077227 */ /* 0x000fe200078e00ff */
[----:B------:R-:W-:-:S02]  /*4b10*/  IABS R16, R15 ;  /* 0x0000000f00107213 */ /* 0x000fc40000000000 */
[----:B------:R-:W-:Y:S01]  /*4b20*/  ISETP.GE.AND P0, PT, R21, RZ, PT ;  /* 0x000000ff1500720c */ /* 0x000fe20003f06270 */
[----:B------:R-:W-:Y:S01]  /*4b30*/  IMAD.MOV R7, RZ, RZ, -R7 ;  /* 0x000000ffff077224 */ /* 0x000fe200078e0a07 */
[----:B------:R-:W-:Y:S01]  /*4b40*/  IABS R20, R17 ;  /* 0x0000001100147213 */ /* 0x000fe20000000000 */
[--C-:B------:R-:W-:Y:S01]  /*4b50*/  @!P1 IMAD.IADD R242, R242, 0x1, -R3.reuse ;  /* 0x00000001f2f29824 */ /* 0x100fe200078e0a03 */
[----:B------:R-:W-:Y:S01]  /*4b60*/  ISETP.GE.AND P1, PT, R18, RZ, PT ;  /* 0x000000ff1200720c */ /* 0x000fe20003f26270 */
[----:B------:R-:W-:Y:S01]  /*4b70*/  IMAD R250, R3, R7, R250 ;  /* 0x0000000703fa7224 */ /* 0x000fe200078e02fa */
[C---:B------:R-:W-:Y:S01]  /*4b80*/  LOP3.LUT R7, R4.reuse, 0x180, RZ, 0xfc, !PT ;  /* 0x0000018004077812 */ /* 0x040fe200078efcff */
[----:B------:R-:W-:Y:S01]  /*4b90*/  IMAD.HI.U32 R9, R5, R252, RZ ;  /* 0x000000fc05097227 */ /* 0x000fe200078e00ff */
[----:B------:R-:W-:Y:S02]  /*4ba0*/  LOP3.LUT R21, R4, 0x190, RZ, 0xfc, !PT ;  /* 0x0000019004157812 */ /* 0x000fe400078efcff */
[----:B------:R-:W-:Y:S01]  /*4bb0*/  IABS R18, R7 ;  /* 0x0000000700127213 */ /* 0x000fe20000000000 */
[----:B------:R-:W-:Y:S01]  /*4bc0*/  @!P2 IMAD.MOV R242, RZ, RZ, -R242 ;  /* 0x000000fffff2a224 */ /* 0x000fe200078e0af2 */
[C---:B------:R-:W-:Y:S01]  /*4bd0*/  ISETP.GT.U32.AND P2, PT, R3.reuse, R248, PT ;  /* 0x000000f80300720c */ /* 0x040fe20003f44070 */
[----:B------:R-:W-:Y:S01]  /*4be0*/  @!P5 IMAD.IADD R246, R246, 0x1, -R3 ;  /* 0x00000001f6f6d824 */ /* 0x000fe200078e0a03 */
[----:B------:R-:W-:Y:S01]  /*4bf0*/  ISETP.GT.U32.AND P5, PT, R3, R250, PT ;  /* 0x000000fa0300720c */ /* 0x000fe20003fa4070 */
[----:B------:R-:W-:-:S02]  /*4c00*/  IMAD.MOV R9, RZ, RZ, -R9 ;  /* 0x000000ffff097224 */ /* 0x000fc400078e0a09 */
[----:B------:R-:W-:Y:S02]  /*4c10*/  @!P4 IMAD.MOV R246, RZ, RZ, -R246 ;  /* 0x000000fffff6c224 */ /* 0x000fe400078e0af6 */
[----:B------:R-:W-:Y:S01]  /*4c20*/  IMAD R252, R3, R9, R252 ;  /* 0x0000000903fc7224 */ /* 0x000fe200078e02fc */
[----:B------:R-:W-:Y:S01]  /*4c30*/  LOP3.LUT R9, R4, 0x184, RZ, 0xfc, !PT ;  /* 0x0000018404097812 */ /* 0x000fe200078efcff */
[----:B------:R-:W-:Y:S01]  /*4c40*/  @!P0 IMAD.MOV R244, RZ, RZ, -R244 ;  /* 0x000000fffff48224 */ /* 0x000fe200078e0af4 */
[----:B------:R-:W-:Y:S02]  /*4c50*/  ISETP.GE.AND P0, PT, R15, RZ, PT ;  /* 0x000000ff0f00720c */ /* 0x000fe40003f06270 */
[----:B------:R-:W-:Y:S01]  /*4c60*/  ISETP.GT.U32.AND P4, PT, R3, R252, PT ;  /* 0x000000fc0300720c */ /* 0x000fe20003f84070 */
[--C-:B------:R-:W-:Y:S01]  /*4c70*/  @!P2 IMAD.IADD R248, R248, 0x1, -R3.reuse ;  /* 0x00000001f8f8a824 */ /* 0x100fe200078e0a03 */
[----:B------:R-:W-:Y:S01]  /*4c80*/  ISETP.GE.AND P2, PT, R7, RZ, PT ;  /* 0x000000ff0700720c */ /* 0x000fe20003f46270 */
[----:B------:R-:W-:-:S02]  /*4c90*/  @!P5 IMAD.IADD R250, R250, 0x1, -R3 ;  /* 0x00000001fafad824 */ /* 0x000fc400078e0a03 */
[----:B------:R-:W-:-:S03]  /*4ca0*/  IMAD.HI.U32 R7, R5, R16, RZ ;  /* 0x0000001005077227 */ /* 0x000fc600078e00ff */
[----:B------:R-:W-:Y:S01]  /*4cb0*/  ISETP.GT.U32.AND P5, PT, R3, R250, PT ;  /* 0x000000fa0300720c */ /* 0x000fe20003fa4070 */
[----:B------:R-:W-:Y:S01]  /*4cc0*/  @!P1 IMAD.MOV R248, RZ, RZ, -R248 ;  /* 0x000000fffff89224 */ /* 0x000fe200078e0af8 */
[----:B------:R-:W-:Y:S01]  /*4cd0*/  ISETP.GE.AND P1, PT, R9, RZ, PT ;  /* 0x000000ff0900720c */ /* 0x000fe20003f26270 */
[----:B------:R-:W-:Y:S01]  /*4ce0*/  IMAD.MOV R191, RZ, RZ, -R7 ;  /* 0x000000ffffbf7224 */ /* 0x000fe200078e0a07 */
[----:B------:R-:W-:Y:S01]  /*4cf0*/  IABS R9, R9 ;  /* 0x0000000900097213 */ /* 0x000fe20000000000 */
[----:B------:R-:W-:-:S04]  /*4d00*/  IMAD.HI.U32 R7, R5, R18, RZ ;  /* 0x0000001205077227 */ /* 0x000fc800078e00ff */
[----:B------:R-:W-:Y:S02]  /*4d10*/  @!P4 IMAD.IADD R252, R252, 0x1, -R3 ;  /* 0x00000001fcfcc824 */ /* 0x000fe400078e0a03 */
[C---:B------:R-:W-:Y:S02]  /*4d20*/  IMAD R191, R3.reuse, R191, R16 ;  /* 0x000000bf03bf7224 */ /* 0x040fe400078e0210 */
[----:B------:R-:W-:Y:S01]  /*4d30*/  IMAD.MOV R7, RZ, RZ, -R7 ;  /* 0x000000ffff077224 */ /* 0x000fe200078e0a07 */
[C---:B------:R-:W-:Y:S01]  /*4d40*/  ISETP.GT.U32.AND P4, PT, R3.reuse, R252, PT ;  /* 0x000000fc0300720c */ /* 0x040fe20003f84070 */
[----:B------:R-:W-:Y:S02]  /*4d50*/  IMAD.MOV.U32 R16, RZ, RZ, R9 ;  /* 0x000000ffff107224 */ /* 0x000fe400078e0009 */
[----:B------:R-:W-:Y:S01]  /*4d60*/  IMAD R15, R3, R7, R18 ;  /* 0x00000007030f7224 */ /* 0x000fe200078e0212 */
[----:B------:R-:W-:Y:S01]  /*4d70*/  IABS R18, R19 ;  /* 0x0000001300127213 */ /* 0x000fe20000000000 */
[----:B------:R-:W-:-:S04]  /*4d80*/  IMAD.HI.U32 R7, R5, R16, RZ ;  /* 0x0000001005077227 */ /* 0x000fc800078e00ff */
[----:B------:R-:W-:Y:S01]  /*4d90*/  @!P5 IMAD.IADD R250, R250, 0x1, -R3 ;  /* 0x00000001fafad824 */ /* 0x000fe200078e0a03 */
[----:B------:R-:W-:Y:S01]  /*4da0*/  ISETP.GT.U32.AND P5, PT, R3, R191, PT ;  /* 0x000000bf0300720c */ /* 0x000fe20003fa4070 */
[----:B------:R-:W-:-:S04]  /*4db0*/  IMAD.HI.U32 R9, R5, R20, RZ ;  /* 0x0000001405097227 */ /* 0x000fc800078e00ff */
[----:B------:R-:W-:Y:S02]  /*4dc0*/  IMAD.MOV R7, RZ, RZ, -R7 ;  /* 0x000000ffff077224 */ /* 0x000fe400078e0a07 */
[----:B------:R-:W-:Y:S02]  /*4dd0*/  IMAD.MOV R9, RZ, RZ, -R9 ;  /* 0x000000ffff097224 */ /* 0x000fe400078e0a09 */
[C---:B------:R-:W-:Y:S01]  /*4de0*/  IMAD R189, R3.reuse, R7, R16 ;  /* 0x0000000703bd7224 */ /* 0x040fe200078e0210 */
[----:B------:R-:W-:Y:S01]  /*4df0*/  IABS R16, R21 ;  /* 0x0000001500107213 */ /* 0x000fe20000000000 */
[C---:B------:R-:W-:Y:S01]  /*4e00*/  IMAD R161, R3.reuse, R9, R20 ;  /* 0x0000000903a17224 */ /* 0x040fe200078e0214 */
[----:B------:R-:W-:Y:S01]  /*4e10*/  IABS R20, R23 ;  /* 0x0000001700147213 */ /* 0x000fe20000000000 */
[--C-:B------:R-:W-:Y:S01]  /*4e20*/  @!P4 IMAD.IADD R252, R252, 0x1, -R3.reuse ;  /* 0x00000001fcfcc824 */ /* 0x100fe200078e0a03 */
[----:B------:R-:W-:Y:S01]  /*4e30*/  ISETP.GT.U32.AND P4, PT, R3, R189, PT ;  /* 0x000000bd0300720c */ /* 0x000fe20003f84070 */
[----:B------:R-:W-:Y:S01]  /*4e40*/  @!P5 IMAD.IADD R191, R191, 0x1, -R3 ;  /* 0x00000001bfbfd824 */ /* 0x000fe200078e0a03 */
[C---:B------:R-:W-:Y:S01]  /*4e50*/  ISETP.GT.U32.AND P5, PT, R3.reuse, R161, PT ;  /* 0x000000a10300720c */ /* 0x040fe20003fa4070 */
[----:B------:R-:W-:Y:S01]  /*4e60*/  @!P6 IMAD.MOV R250, RZ, RZ, -R250 ;  /* 0x000000fffffae224 */ /* 0x000fe200078e0afa */
[----:B------:R-:W-:Y:S01]  /*4e70*/  ISETP.GT.U32.AND P6, PT, R3, R15, PT ;  /* 0x0000000f0300720c */ /* 0x000fe20003fc4070 */
[----:B------:R-:W-:-:S04]  /*4e80*/  IMAD.HI.U32 R7, R5, R18, RZ ;  /* 0x0000001205077227 */ /* 0x000fc800078e00ff */
[----:B------:R-:W-:Y:S02]  /*4e90*/  IMAD.MOV R7, RZ, RZ, -R7 ;  /* 0x000000ffff077224 */ /* 0x000fe400078e0a07 */
[----:B------:R-:W-:Y:S02]  /*4ea0*/  @!P3 IMAD.MOV R252, RZ, RZ, -R252 ;  /* 0x000000fffffcb224 */ /* 0x000fe400078e0afc */
[--C-:B------:R-:W-:Y:S02]  /*4eb0*/  @!P4 IMAD.IADD R189, R189, 0x1, -R3.reuse ;  /* 0x00000001bdbdc824 */ /* 0x100fe400078e0a03 */
[----:B------:R-:W-:Y:S02]  /*4ec0*/  @!P5 IMAD.IADD R161, R161, 0x1, -R3 ;  /* 0x00000001a1a1d824 */ /* 0x000fe400078e0a03 */
[C---:B------:R-:W-:Y:S01]  /*4ed0*/  IMAD R159, R3.reuse, R7, R18 ;  /* 0x00000007039f7224 */ /* 0x040fe200078e0212 */
[----:B------:R-:W-:Y:S01]  /*4ee0*/  ISETP.GT.U32.AND P5, PT, R3, R189, PT ;  /* 0x000000bd0300720c */ /* 0x000fe20003fa4070 */
[----:B------:R-:W-:Y:S01]  /*4ef0*/  IMAD.HI.U32 R7, R5, R16, RZ ;  /* 0x0000001005077227 */ /* 0x000fe200078e00ff */
[----:B------:R-:W-:-:S02]  /*4f00*/  IABS R18, R22 ;  /* 0x0000001600127213 */ /* 0x000fc40000000000 */
[----:B------:R-:W-:Y:S01]  /*4f10*/  ISETP.GT.U32.AND P3, PT, R3, R161, PT ;  /* 0x000000a10300720c */ /* 0x000fe20003f64070 */
[----:B------:R-:W-:Y:S01]  /*4f20*/  @!P6 IMAD.IADD R15, R15, 0x1, -R3 ;  /* 0x000000010f0fe824 */ /* 0x000fe200078e0a03 */
[----:B------:R-:W-:Y:S01]  /*4f30*/  ISETP.GT.U32.AND P6, PT, R3, R191, PT ;  /* 0x000000bf0300720c */ /* 0x000fe20003fc4070 */
[----:B------:R-:W-:Y:S02]  /*4f40*/  IMAD.MOV R7, RZ, RZ, -R7 ;  /* 0x000000ffff077224 */ /* 0x000fe400078e0a07 */
[----:B------:R-:W-:Y:S01]  /*4f50*/  IMAD.HI.U32 R9, R5, R20, RZ ;  /* 0x0000001405097227 */ /* 0x000fe200078e00ff */
[----:B------:R-:W-:-:S03]  /*4f60*/  ISETP.GT.U32.AND P4, PT, R3, R15, PT ;  /* 0x0000000f0300720c */ /* 0x000fc60003f84070 */
[----:B------:R-:W-:Y:S02]  /*4f70*/  IMAD R163, R3, R7, R16 ;  /* 0x0000000703a37224 */ /* 0x000fe400078e0210 */
[----:B------:R-:W-:Y:S02]  /*4f80*/  @!P5 IMAD.IADD R189, R189, 0x1, -R3 ;  /* 0x00000001bdbdd824 */ /* 0x000fe400078e0a03 */
[----:B------:R-:W-:Y:S01]  /*4f90*/  IMAD.HI.U32 R7, R5, R18, RZ ;  /* 0x0000001205077227 */ /* 0x000fe200078e00ff */
[----:B------:R-:W-:-:S03]  /*4fa0*/  ISETP.GT.U32.AND P5, PT, R3, R163, PT ;  /* 0x000000a30300720c */ /* 0x000fc60003fa4070 */
[----:B------:R-:W-:Y:S02]  /*4fb0*/  IMAD.MOV R7, RZ, RZ, -R7 ;  /* 0x000000ffff077224 */ /* 0x000fe400078e0a07 */
[--C-:B------:R-:W-:Y:S01]  /*4fc0*/  @!P4 IMAD.IADD R15, R15, 0x1, -R3.reuse ;  /* 0x000000010f0fc824 */ /* 0x100fe200078e0a03 */
[----:B------:R-:W-:Y:S01]  /*4fd0*/  ISETP.GE.AND P4, PT, R17, RZ, PT ;  /* 0x000000ff1100720c */ /* 0x000fe20003f86270 */
[----:B------:R-:W-:Y:S01]  /*4fe0*/  IMAD R165, R3, R7, R18 ;  /* 0x0000000703a57224 */ /* 0x000fe200078e0212 */
[C---:B------:R-:W-:Y:S01]  /*4ff0*/  LOP3.LUT R17, R4.reuse, 0x19c, RZ, 0xfc, !PT ;  /* 0x0000019c04117812 */ /* 0x040fe200078efcff */
[----:B------:R-:W-:Y:S01]  /*5000*/  @!P6 IMAD.IADD R191, R191, 0x1, -R3 ;  /* 0x00000001bfbfe824 */ /* 0x000fe200078e0a03 */
[----:B------:R-:W-:Y:S01]  /*5010*/  ISETP.GT.U32.AND P6, PT, R3, R159, PT ;  /* 0x0000009f0300720c */ /* 0x000fe20003fc4070 */
[----:B------:R-:W-:Y:S01]  /*5020*/  IMAD.MOV R9, RZ, RZ, -R9 ;  /* 0x000000ffff097224 */ /* 0x000fe200078e0a09 */
[----:B------:R-:W-:Y:S01]  /*5030*/  IABS R16, R17 ;  /* 0x0000001100107213 */ /* 0x000fe20000000000 */
[--C-:B------:R-:W-:Y:S01]  /*5040*/  @!P5 IMAD.IADD R163, R163, 0x1, -R3.reuse ;  /* 0x00000001a3a3d824 */ /* 0x100fe200078e0a03 */
[----:B------:R-:W-:Y:S01]  /*5050*/  LOP3.LUT R18, R4, 0x1a0, RZ, 0xfc, !PT ;  /* 0x000001a004127812 */ /* 0x000fe200078efcff */
[----:B------:R-:W-:Y:S01]  /*5060*/  @!P3 IMAD.IADD R161, R161, 0x1, -R3 ;  /* 0x00000001a1a1b824 */ /* 0x000fe200078e0a03 */
[----:B------:R-:W-:Y:S01]  /*5070*/  ISETP.GE.AND P3, PT, R19, RZ, PT ;  /* 0x000000ff1300720c */ /* 0x000fe20003f66270 */
[----:B------:R-:W-:Y:S01]  /*5080*/  IMAD.HI.U32 R7, R5, R16, RZ ;  /* 0x0000001005077227 */ /* 0x000fe200078e00ff */
[----:B------:R-:W-:-:S02]  /*5090*/  ISETP.GT.U32.AND P5, PT, R3, R163, PT ;  /* 0x000000a30300720c */ /* 0x000fc40003fa4070 */
[----:B------:R-:W-:Y:S01]  /*50a0*/  IABS R176, R18 ;  /* 0x0000001200b07213 */ /* 0x000fe20000000000 */
[----:B------:R-:W-:Y:S01]  /*50b0*/  IMAD.MOV R7, RZ, RZ, -R7 ;  /* 0x000000ffff077224 */ /* 0x000fe200078e0a07 */
[C---:B------:R-:W-:Y:S01]  /*50c0*/  LOP3.LUT R19, R4.reuse, 0x1ac, RZ, 0xfc, !PT ;  /* 0x000001ac04137812 */ /* 0x040fe200078efcff */
[----:B------:R-:W-:Y:S01]  /*50d0*/  @!P6 IMAD.IADD R159, R159, 0x1, -R3 ;  /* 0x000000019f9fe824 */ /* 0x000fe200078e0a03 */
[----:B------:R-:W-:Y:S01]  /*50e0*/  ISETP.GE.AND P6, PT, R21, RZ, PT ;  /* 0x000000ff1500720c */ /* 0x000fe20003fc6270 */
[C---:B------:R-:W-:Y:S01]  /*50f0*/  IMAD R169, R3.reuse, R7, R16 ;  /* 0x0000000703a97224 */ /* 0x040fe200078e0210 */
[----:B------:R-:W-:Y:S01]  /*5100*/  LOP3.LUT R16, R4, 0x1a4, RZ, 0xfc, !PT ;  /* 0x000001a404107812 */ /* 0x000fe200078efcff */
[C---:B------:R-:W-:Y:S01]  /*5110*/  IMAD R167, R3.reuse, R9, R20 ;  /* 0x0000000903a77224 */ /* 0x040fe200078e0214 */
[----:B------:R-:W-:Y:S01]  /*5120*/  IABS R170, R19 ;  /* 0x0000001300aa7213 */ /* 0x000fe20000000000 */
[----:B------:R-:W-:Y:S01]  /*5130*/  @!P0 IMAD.MOV R191, RZ, RZ, -R191 ;  /* 0x000000ffffbf8224 */ /* 0x000fe200078e0abf */
[----:B------:R-:W-:Y:S01]  /*5140*/  ISETP.GT.U32.AND P0, PT, R3, R159, PT ;  /* 0x0000009f0300720c */ /* 0x000fe20003f04070 */
[----:B------:R-:W-:Y:S01]  /*5150*/  @!P5 IMAD.IADD R163, R163, 0x1, -R3 ;  /* 0x00000001a3a3d824 */ /* 0x000fe200078e0a03 */
[C---:B------:R-:W-:Y:S01]  /*5160*/  ISETP.GT.U32.AND P5, PT, R3.reuse, R169, PT ;  /* 0x000000a90300720c */ /* 0x040fe20003fa4070 */
[----:B------:R-:W-:Y:S01]  /*5170*/  @!P2 IMAD.MOV R15, RZ, RZ, -R15 ;  /* 0x000000ffff0fa224 */ /* 0x000fe200078e0a0f */
[C---:B------:R-:W-:Y:S01]  /*5180*/  ISETP.GT.U32.AND P2, PT, R3.reuse, R165, PT ;  /* 0x000000a50300720c */ /* 0x040fe20003f44070 */
[----:B------:R-:W-:Y:S01]  /*5190*/  @!P4 IMAD.MOV R161, RZ, RZ, -R161 ;  /* 0x000000ffffa1c224 */ /* 0x000fe200078e0aa1 */
[----:B------:R-:W-:Y:S01]  /*51a0*/  ISETP.GT.U32.AND P4, PT, R3, R167, PT ;  /* 0x000000a70300720c */ /* 0x000fe20003f84070 */
[----:B------:R-:W-:Y:S01]  /*51b0*/  IMAD.HI.U32 R7, R5, R176, RZ ;  /* 0x000000b005077227 */ /* 0x000fe200078e00ff */
[----:B------:R-:W-:-:S02]  /*51c0*/  IABS R174, R16 ;  /* 0x0000001000ae7213 */ /* 0x000fc40000000000 */
[----:B------:R-:W-:Y:S01]  /*51d0*/  LOP3.LUT R21, R4, 0x1e4, RZ, 0xfc, !PT ;  /* 0x000001e404157812 */ /* 0x000fe200078efcff */
[----:B------:R-:W-:Y:S01]  /*51e0*/  IMAD.MOV R9, RZ, RZ, -R7 ;  /* 0x000000ffff097224 */ /* 0x000fe200078e0a07 */
[----:B------:R-:W-:Y:S01]  /*51f0*/  IABS R20, R25 ;  /* 0x0000001900147213 */ /* 0x000fe20000000000 */
[----:B------:R-:W-:Y:S01]  /*5200*/  IMAD.HI.U32 R7, R5, R174, RZ ;  /* 0x000000ae05077227 */ /* 0x000fe200078e00ff */
[----:B------:R-:W-:-:S03]  /*5210*/  IABS R24, R21 ;  /* 0x0000001500187213 */ /* 0x000fc60000000000 */
[--C-:B------:R-:W-:Y:S02]  /*5220*/  @!P5 IMAD.IADD R169, R169, 0x1, -R3.reuse ;  /* 0x00000001a9a9d824 */ /* 0x100fe400078e0a03 */
[--C-:B------:R-:W-:Y:S01]  /*5230*/  @!P0 IMAD.IADD R159, R159, 0x1, -R3.reuse ;  /* 0x000000019f9f8824 */ /* 0x100fe200078e0a03 */
[----:B------:R-:W-:Y:S01]  /*5240*/  ISETP.GE.AND P0, PT, R23, RZ, PT ;  /* 0x000000ff1700720c */ /* 0x000fe20003f06270 */
[--C-:B------:R-:W-:Y:S01]  /*5250*/  @!P2 IMAD.IADD R165, R165, 0x1, -R3.reuse ;  /* 0x00000001a5a5a824 */ /* 0x100fe200078e0a03 */
[----:B------:R-:W-:Y:S01]  /*5260*/  ISETP.GT.U32.AND P5, PT, R3, R169, PT ;  /* 0x000000a90300720c */ /* 0x000fe20003fa4070 */
[----:B------:R-:W-:Y:S01]  /*5270*/  @!P4 IMAD.IADD R167, R167, 0x1, -R3 ;  /* 0x00000001a7a7c824 */ /* 0x000fe200078e0a03 */
[----:B------:R-:W-:Y:S01]  /*5280*/  ISETP.GE.AND P2, PT, R17, RZ, PT ;  /* 0x000000ff1100720c */ /* 0x000fe20003f46270 */
[----:B------:R-:W-:Y:S01]  /*5290*/  IMAD.MOV R7, RZ, RZ, -R7 ;  /* 0x000000ffff077224 */ /* 0x000fe200078e0a07 */
[C---:B------:R-:W-:Y:S01]  /*52a0*/  ISETP.GT.U32.AND P4, PT, R3.reuse, R165, PT ;  /* 0x000000a50300720c */ /* 0x040fe20003f84070 */
[----:B------:R-:W-:Y:S01]  /*52b0*/  @!P3 IMAD.MOV R159, RZ, RZ, -R159 ;  /* 0x000000ffff9fb224 */ /* 0x000fe200078e0a9f */
[C---:B------:R-:W-:Y:S01]  /*52c0*/  ISETP.GT.U32.AND P3, PT, R3.reuse, R167, PT ;  /* 0x000000a70300720c */ /* 0x040fe20003f64070 */
[C---:B------:R-:W-:Y:S01]  /*52d0*/  IMAD R174, R3.reuse, R7, R174 ;  /* 0x0000000703ae7224 */ /* 0x040fe200078e02ae */
[----:B------:R-:W-:Y:S01]  /*52e0*/  LOP3.LUT R17, R4, 0x1a8, RZ, 0xfc, !PT ;  /* 0x000001a804117812 */ /* 0x000fe200078efcff */
[----:B------:R-:W-:Y:S01]  /*52f0*/  @!P1 IMAD.MOV R189, RZ, RZ, -R189 ;  /* 0x000000ffffbd9224 */ /* 0x000fe200078e0abd */
[----:B------:R-:W-:Y:S01]  /*5300*/  ISETP.GE.AND P1, PT, R22, RZ, PT ;  /* 0x000000ff1600720c */ /* 0x000fe20003f26270 */
[----:B------:R-:W-:Y:S01]  /*5310*/  IMAD R176, R3, R9, R176 ;  /* 0x0000000903b07224 */ /* 0x000fe200078e02b0 */
[----:B------:R-:W-:Y:S01]  /*5320*/  IABS R172, R17 ;  /* 0x0000001100ac7213 */ /* 0x000fe20000000000 */
[----:B------:R-:W-:Y:S01]  /*5330*/  @!P5 IMAD.IADD R169, R169, 0x1, -R3 ;  /* 0x00000001a9a9d824 */ /* 0x000fe200078e0a03 */
[----:B------:R-:W-:Y:S01]  /*5340*/  ISETP.GT.U32.AND P5, PT, R3, R174, PT ;  /* 0x000000ae0300720c */ /* 0x000fe20003fa4070 */
[----:B------:R-:W-:Y:S01]  /*5350*/  @!P6 IMAD.MOV R163, RZ, RZ, -R163 ;  /* 0x000000ffffa3e224 */ /* 0x000fe200078e0aa3 */
[----:B------:R-:W-:Y:S01]  /*5360*/  LOP3.LUT R23, R4, 0x1e8, RZ, 0xfc, !PT ;  /* 0x000001e804177812 */ /* 0x000fe200078efcff */
[--C-:B------:R-:W-:Y:S01]  /*5370*/  @!P4 IMAD.IADD R165, R165, 0x1, -R3.reuse ;  /* 0x00000001a5a5c824 */ /* 0x100fe200078e0a03 */
[----:B------:R-:W-:Y:S01]  /*5380*/  ISETP.GT.U32.AND P4, PT, R3, R176, PT ;  /* 0x000000b00300720c */ /* 0x000fe20003f84070 */
[----:B------:R-:W-:Y:S01]  /*5390*/  @!P3 IMAD.IADD R167, R167, 0x1, -R3 ;  /* 0x00000001a7a7b824 */ /* 0x000fe200078e0a03 */
[----:B------:R-:W-:Y:S01]  /*53a0*/  ISETP.GE.AND P3, PT, R18, RZ, PT ;  /* 0x000000ff1200720c */ /* 0x000fe20003f66270 */
[----:B------:R-:W-:Y:S01]  /*53b0*/  IMAD.HI.U32 R7, R5, R172, RZ ;  /* 0x000000ac05077227 */ /* 0x000fe200078e00ff */
[----:B------:R-:W-:-:S02]  /*53c0*/  LOP3.LUT R18, R4, 0x1b0, RZ, 0xfc, !PT ;  /* 0x000001b004127812 */ /* 0x000fc400078efcff */
[----:B------:R-:W-:Y:S01]  /*53d0*/  IABS R26, R23 ;  /* 0x00000017001a7213 */ /* 0x000fe20000000000 */
[----:B------:R-:W-:Y:S01]  /*53e0*/  IMAD.MOV R7, RZ, RZ, -R7 ;  /* 0x000000ffff077224 */ /* 0x000fe200078e0a07 */
[----:B------:R-:W-:Y:S01]  /*53f0*/  IABS R168, R18 ;  /* 0x0000001200a87213 */ /* 0x000fe20000000000 */
[----:B------:R-:W-:Y:S02]  /*5400*/  @!P5 IMAD.IADD R174, R174, 0x1, -R3 ;  /* 0x00000001aeaed824 */ /* 0x000fe400078e0a03 */
[----:B------:R-:W-:Y:S02]  /*5410*/  @!P1 IMAD.MOV R165, RZ, RZ, -R165 ;  /* 0x000000ffffa59224 */ /* 0x000fe400078e0aa5 */
[C---:B------:R-:W-:Y:S01]  /*5420*/  IMAD R172, R3.reuse, R7, R172 ;  /* 0x0000000703ac7224 */ /* 0x040fe200078e02ac */
[----:B------:R-:W-:Y:S01]  /*5430*/  ISETP.GT.U32.AND P1, PT, R3, R174, PT ;  /* 0x000000ae0300720c */ /* 0x000fe20003f24070 */
[----:B------:R-:W-:-:S03]  /*5440*/  IMAD.HI.U32 R7, R5, R168, RZ ;  /* 0x000000a805077227 */ /* 0x000fc600078e00ff */
[----:B------:R-:W-:Y:S01]  /*5450*/  ISETP.GT.U32.AND P6, PT, R3, R172, PT ;  /* 0x000000ac0300720c */ /* 0x000fe20003fc4070 */
[----:B------:R-:W-:Y:S01]  /*5460*/  @!P4 IMAD.IADD R176, R176, 0x1, -R3 ;  /* 0x00000001b0b0c824 */ /* 0x000fe200078e0a03 */
[----:B------:R-:W-:Y:S01]  /*5470*/  ISETP.GE.AND P4, PT, R16, RZ, PT ;  /* 0x000000ff1000720c */ /* 0x000fe20003f86270 */
[----:B------:R-:W-:Y:S01]  /*5480*/  IMAD.MOV R7, RZ, RZ, -R7 ;  /* 0x000000ffff077224 */ /* 0x000fe200078e0a07 */
[----:B------:R-:W-:Y:S01]  /*5490*/  LOP3.LUT R16, R4, 0x1b4, RZ, 0xfc, !PT ;  /* 0x000001b404107812 */ /* 0x000fe200078efcff */
[----:B------:R-:W-:Y:S01]  /*54a0*/  IMAD.HI.U32 R9, R5, R170, RZ ;  /* 0x000000aa05097227 */ /* 0x000fe200078e00ff */
[C---:B------:R-:W-:Y:S02]  /*54b0*/  ISETP.GT.U32.AND P5, PT, R3.reuse, R176, PT ;  /* 0x000000b00300720c */ /* 0x040fe40003fa4070 */
[----:B------:R-:W-:Y:S01]  /*54c0*/  IABS R166, R16 ;  /* 0x0000001000a67213 */ /* 0x000fe20000000000 */
[----:B------:R-:W-:Y:S02]  /*54d0*/  IMAD R168, R3, R7, R168 ;  /* 0x0000000703a87224 */ /* 0x000fe400078e02a8 */
[----:B------:R-:W-:-:S02]  /*54e0*/  @!P1 IMAD.IADD R174, R174, 0x1, -R3 ;  /* 0x00000001aeae9824 */ /* 0x000fc400078e0a03 */
[----:B------:R-:W-:Y:S01]  /*54f0*/  IMAD.MOV R9, RZ, RZ, -R9 ;  /* 0x000000ffff097224 */ /* 0x000fe200078e0a09 */
[C---:B------:R-:W-:Y:S01]  /*5500*/  ISETP.GT.U32.AND P1, PT, R3.reuse, R168, PT ;  /* 0x000000a80300720c */ /* 0x040fe20003f24070 */
[--C-:B------:R-:W-:Y:S01]  /*5510*/  @!P6 IMAD.IADD R172, R172, 0x1, -R3.reuse ;  /* 0x00000001acace824 */ /* 0x100fe200078e0a03 */
[----:B------:R-:W-:Y:S01]  /*5520*/  ISETP.GE.AND P6, PT, R18, RZ, PT ;  /* 0x000000ff1200720c */ /* 0x000fe20003fc6270 */
[----:B------:R-:W-:Y:S01]  /*5530*/  IMAD R170, R3, R9, R170 ;  /* 0x0000000903aa7224 */ /* 0x000fe200078e02aa */
[----:B------:R-:W-:Y:S01]  /*5540*/  LOP3.LUT R9, R4, 0x1b8, RZ, 0xfc, !PT ;  /* 0x000001b804097812 */ /* 0x000fe200078efcff */
[--C-:B------:R-:W-:Y:S01]  /*5550*/  @!P5 IMAD.IADD R176, R176, 0x1, -R3.reuse ;  /* 0x00000001b0b0d824 */ /* 0x100fe200078e0a03 */
[----:B------:R-:W-:Y:S01]  /*5560*/  LOP3.LUT R18, R4, 0x1c4, RZ, 0xfc, !PT ;  /* 0x000001c404127812 */ /* 0x000fe200078efcff */
[----:B------:R-:W-:Y:S01]  /*5570*/  IMAD.HI.U32 R7, R5, R166, RZ ;  /* 0x000000a605077227 */ /* 0x000fe200078e00ff */
[----:B------:R-:W-:Y:S02]  /*5580*/  IABS R164, R9 ;  /* 0x0000000900a47213 */ /* 0x000fe40000000000 */
[----:B------:R-:W-:Y:S01]  /*5590*/  IABS R158, R18 ;  /* 0x00000012009e7213 */ /* 0x000fe20000000000 */
[----:B------:R-:W-:Y:S01]  /*55a0*/  @!P3 IMAD.MOV R176, RZ, RZ, -R176 ;  /* 0x000000ffffb0b224 */ /* 0x000fe200078e0ab0 */
[----:B------:R-:W-:Y:S01]  /*55b0*/  ISETP.GT.U32.AND P3, PT, R3, R172, PT ;  /* 0x000000ac0300720c */ /* 0x000fe20003f64070 */
[----:B------:R-:W-:Y:S01]  /*55c0*/  @!P1 IMAD.IADD R168, R168, 0x1, -R3 ;  /* 0x00000001a8a89824 */ /* 0x000fe200078e0a03 */
[----:B------:R-:W-:Y:S01]  /*55d0*/  ISETP.GE.AND P5, PT, R19, RZ, PT ;  /* 0x000000ff1300720c */ /* 0x000fe20003fa6270 */
[----:B------:R-:W-:Y:S01]  /*55e0*/  IMAD.MOV R7, RZ, RZ, -R7 ;  /* 0x000000ffff077224 */ /* 0x000fe200078e0a07 */
[----:B------:R-:W-:Y:S01]  /*55f0*/  LOP3.LUT R19, R4, 0x1e0, RZ, 0xfc, !PT ;  /* 0x000001e004137812 */ /* 0x000fe200078efcff */
[----:B------:R-:W-:Y:S01]  /*5600*/  @!P2 IMAD.MOV R169, RZ, RZ, -R169 ;  /* 0x000000ffffa9a224 */ /* 0x000fe200078e0aa9 */
[C---:B------:R-:W-:Y:S01]  /*5610*/  ISETP.GT.U32.AND P2, PT, R3.reuse, R170, PT ;  /* 0x000000aa0300720c */ /* 0x040fe20003f44070 */
[C---:B------:R-:W-:Y:S01]  /*5620*/  IMAD R166, R3.reuse, R7, R166 ;  /* 0x0000000703a67224 */ /* 0x040fe200078e02a6 */
[----:B------:R-:W-:Y:S01]  /*5630*/  ISETP.GT.U32.AND P1, PT, R3, R168, PT ;  /* 0x000000a80300720c */ /* 0x000fe20003f24070 */
[----:B------:R-:W-:Y:S01]  /*5640*/  IMAD.HI.U32 R7, R5, R164, RZ ;  /* 0x000000a405077227 */ /* 0x000fe200078e00ff */
[----:B------:R-:W-:-:S03]  /*5650*/  IABS R28, R19 ;  /* 0x00000013001c7213 */ /* 0x000fc60000000000 */
[----:B------:R-:W-:Y:S02]  /*5660*/  IMAD.MOV R7, RZ, RZ, -R7 ;  /* 0x000000ffff077224 */ /* 0x000fe400078e0a07 */
[----:B------:R-:W-:Y:S01]  /*5670*/  @!P3 IMAD.IADD R172, R172, 0x1, -R3 ;  /* 0x00000001acacb824 */ /* 0x000fe200078e0a03 */
[C---:B------:R-:W-:Y:S01]  /*5680*/  ISETP.GT.U32.AND P3, PT, R3.reuse, R166, PT ;  /* 0x000000a60300720c */ /* 0x040fe20003f64070 */
[----:B------:R-:W-:Y:S02]  /*5690*/  IMAD R164, R3, R7, R164 ;  /* 0x0000000703a47224 */ /* 0x000fe400078e02a4 */
[----:B------:R-:W-:Y:S01]  /*56a0*/  @!P0 IMAD.MOV R167, RZ, RZ, -R167 ;  /* 0x000000ffffa78224 */ /* 0x000fe200078e0aa7 */
[----:B------:R-:W-:Y:S01]  /*56b0*/  ISETP.GE.AND P0, PT, R17, RZ, PT ;  /* 0x000000ff1100720c */ /* 0x000fe20003f06270 */
[--C-:B------:R-:W-:Y:S01]  /*56c0*/  @!P2 IMAD.IADD R170, R170, 0x1, -R3.reuse ;  /* 0x00000001aaaaa824 */ /* 0x100fe200078e0a03 */
[----:B------:R-:W-:Y:S01]  /*56d0*/  LOP3.LUT R17, R4, 0x1bc, RZ, 0xfc, !PT ;  /* 0x000001bc04117812 */ /* 0x000fe200078efcff */
[--C-:B------:R-:W-:Y:S01]  /*56e0*/  @!P1 IMAD.IADD R168, R168, 0x1, -R3.reuse ;  /* 0x00000001a8a89824 */ /* 0x100fe200078e0a03 */
[C---:B------:R-:W-:Y:S01]  /*56f0*/  ISETP.GT.U32.AND P1, PT, R3.reuse, R164, PT ;  /* 0x000000a40300720c */ /* 0x040fe20003f24070 */
[----:B------:R-:W-:Y:S01]  /*5700*/  @!P4 IMAD.MOV R174, RZ, RZ, -R174 ;  /* 0x000000ffffaec224 */ /* 0x000fe200078e0aae */
[----:B------:R-:W-:Y:S01]  /*5710*/  ISETP.GT.U32.AND P2, PT, R3, R170, PT ;  /* 0x000000aa0300720c */ /* 0x000fe20003f44070 */
[----:B------:R-:W-:Y:S01]  /*5720*/  @!P6 IMAD.MOV R168, RZ, RZ, -R168 ;  /* 0x000000ffffa8e224 */ /* 0x000fe200078e0aa8 */
[----:B------:R-:W-:Y:S01]  /*5730*/  IABS R162, R17 ;  /* 0x0000001100a27213 */ /* 0x000fe20000000000 */
[----:B------:R-:W-:Y:S01]  /*5740*/  @!P3 IMAD.IADD R166, R166, 0x1, -R3 ;  /* 0x00000001a6a6b824 */ /* 0x000fe200078e0a03 */
[----:B------:R-:W-:-:S02]  /*5750*/  ISETP.GE.AND P4, PT, R16, RZ, PT ;  /* 0x000000ff1000720c */ /* 0x000fc40003f86270 */
[----:B------:R-:W-:Y:S01]  /*5760*/  LOP3.LUT R16, R4, 0x1c0, RZ, 0xfc, !PT ;  /* 0x000001c004107812 */ /* 0x000fe200078efcff */
[----:B------:R-:W-:Y:S01]  /*5770*/  IMAD.HI.U32 R7, R5, R162, RZ ;  /* 0x000000a205077227 */ /* 0x000fe200078e00ff */
[----:B------:R-:W-:Y:S02]  /*5780*/  ISETP.GE.AND P3, PT, R17, RZ, PT ;  /* 0x000000ff1100720c */ /* 0x000fe40003f66270 */
[----:B------:R-:W-:Y:S01]  /*5790*/  IABS R160, R16 ;  /* 0x0000001000a07213 */ /* 0x000fe20000000000 */
[----:B------:R-:W-:Y:S01]  /*57a0*/  @!P0 IMAD.MOV R172, RZ, RZ, -R172 ;  /* 0x000000ffffac8224 */ /* 0x000fe200078e0aac */
[----:B------:R-:W-:Y:S01]  /*57b0*/  ISETP.GT.U32.AND P0, PT, R3, R166, PT ;  /* 0x000000a60300720c */ /* 0x000fe20003f04070 */
[----:B------:R-:W-:Y:S01]  /*57c0*/  @!P1 IMAD.IADD R164, R164, 0x1, -R3 ;  /* 0x00000001a4a49824 */ /* 0x000fe200078e0a03 */
[----:B------:R-:W-:Y:S01]  /*57d0*/  ISETP.GE.AND P6, PT, R16, RZ, PT ;  /* 0x000000ff1000720c */ /* 0x000fe20003fc6270 */
[----:B------:R-:W-:Y:S01]  /*57e0*/  IMAD.MOV R7, RZ, RZ, -R7 ;  /* 0x000000ffff077224 */ /* 0x000fe200078e0a07 */
[----:B------:R-:W-:Y:S01]  /*57f0*/  LOP3.LUT R16, R4, 0x1c8, RZ, 0xfc, !PT ;  /* 0x000001c804107812 */ /* 0x000fe200078efcff */
[----:B------:R-:W-:Y:S01]  /*5800*/  @!P2 IMAD.IADD R170, R170, 0x1, -R3 ;  /* 0x00000001aaaaa824 */ /* 0x000fe200078e0a03 */
[----:B------:R-:W-:Y:S01]  /*5810*/  ISETP.GE.AND P2, PT, R9, RZ, PT ;  /* 0x000000ff0900720c */ /* 0x000fe20003f46270 */
[C---:B------:R-:W-:Y:S01]  /*5820*/  IMAD R162, R3.reuse, R7, R162 ;  /* 0x0000000703a27224 */ /* 0x040fe200078e02a2 */
[----:B------:R-:W-:Y:S01]  /*5830*/  ISETP.GT.U32.AND P1, PT, R3, R164, PT ;  /* 0x000000a40300720c */ /* 0x000fe20003f24070 */
[----:B------:R-:W-:Y:S01]  /*5840*/  IMAD.HI.U32 R9, R5, R158, RZ ;  /* 0x0000009e05097227 */ /* 0x000fe200078e00ff */
[----:B------:R-:W-:-:S02]  /*5850*/  IABS R40, R16 ;  /* 0x0000001000287213 */ /* 0x000fc40000000000 */
[----:B------:R-:W-:Y:S01]  /*5860*/  LOP3.LUT R17, R4, 0x1d0, RZ, 0xfc, !PT ;  /* 0x000001d004117812 */ /* 0x000fe200078efcff */
[----:B------:R-:W-:-:S03]  /*5870*/  IMAD.HI.U32 R7, R5, R160, RZ ;  /* 0x000000a005077227 */ /* 0x000fc600078e00ff */
[----:B------:R-:W-:Y:S01]  /*5880*/  IABS R32, R17 ;  /* 0x0000001100207213 */ /* 0x000fe20000000000 */
[----:B------:R-:W-:Y:S02]  /*5890*/  IMAD.MOV R9, RZ, RZ, -R9 ;  /* 0x000000ffff097224 */ /* 0x000fe400078e0a09 */
[----:B------:R-:W-:Y:S02]  /*58a0*/  IMAD.MOV R7, RZ, RZ, -R7 ;  /* 0x000000ffff077224 */ /* 0x000fe400078e0a07 */
[--C-:B------:R-:W-:Y:S01]  /*58b0*/  @!P0 IMAD.IADD R166, R166, 0x1, -R3.reuse ;  /* 0x00000001a6a68824 */ /* 0x100fe200078e0a03 */
[----:B------:R-:W-:Y:S01]  /*58c0*/  ISETP.GE.AND P0, PT, R18, RZ, PT ;  /* 0x000000ff1200720c */ /* 0x000fe20003f06270 */
[C---:B------:R-:W-:Y:S01]  /*58d0*/  IMAD R158, R3.reuse, R9, R158 ;  /* 0x00000009039e7224 */ /* 0x040fe200078e029e */
[C---:B------:R-:W-:Y:S01]  /*58e0*/  LOP3.LUT R9, R4.reuse, 0x1cc, RZ, 0xfc, !PT ;  /* 0x000001cc04097812 */ /* 0x040fe200078efcff */
[C---:B------:R-:W-:Y:S01]  /*58f0*/  IMAD R160, R3.reuse, R7, R160 ;  /* 0x0000000703a07224 */ /* 0x040fe200078e02a0 */
[----:B------:R-:W-:Y:S01]  /*5900*/  LOP3.LUT R18, R4, 0x1dc, RZ, 0xfc, !PT ;  /* 0x000001dc04127812 */ /* 0x000fe200078efcff */
[----:B------:R-:W-:Y:S01]  /*5910*/  @!P4 IMAD.MOV R166, RZ, RZ, -R166 ;  /* 0x000000ffffa6c224 */ /* 0x000fe200078e0aa6 */
[C---:B------:R-:W-:Y:S01]  /*5920*/  ISETP.GT.U32.AND P4, PT, R3.reuse, R158, PT ;  /* 0x0000009e0300720c */ /* 0x040fe20003f84070 */
[----:B------:R-:W-:Y:S01]  /*5930*/  @!P1 IMAD.IADD R164, R164, 0x1, -R3 ;  /* 0x00000001a4a49824 */ /* 0x000fe200078e0a03 */
[C---:B------:R-:W-:Y:S01]  /*5940*/  ISETP.GT.U32.AND P1, PT, R3.reuse, R160, PT ;  /* 0x000000a00300720c */ /* 0x040fe20003f24070 */
[----:B------:R-:W-:Y:S01]  /*5950*/  @!P5 IMAD.MOV R170, RZ, RZ, -R170 ;  /* 0x000000ffffaad224 */ /* 0x000fe200078e0aaa */
[----:B------:R-:W-:Y:S01]  /*5960*/  ISETP.GT.U32.AND P5, PT, R3, R162, PT ;  /* 0x000000a20300720c */ /* 0x000fe20003fa4070 */
[----:B------:R-:W-:Y:S01]  /*5970*/  IMAD.HI.U32 R7, R5, R40, RZ ;  /* 0x0000002805077227 */ /* 0x000fe200078e00ff */
[----:B------:R-:W-:-:S02]  /*5980*/  IABS R36, R9 ;  /* 0x0000000900247213 */ /* 0x000fc40000000000 */
[----:B------:R-:W-:Y:S01]  /*5990*/  IABS R30, R18 ;  /* 0x00000012001e7213 */ /* 0x000fe20000000000 */
[----:B------:R-:W-:Y:S01]  /*59a0*/  @!P2 IMAD.MOV R164, RZ, RZ, -R164 ;  /* 0x000000ffffa4a224 */ /* 0x000fe200078e0aa4 */
[----:B------:R-:W-:Y:S01]  /*59b0*/  ISETP.GE.AND P2, PT, R16, RZ, PT ;  /* 0x000000ff1000720c */ /* 0x000fe20003f46270 */
[----:B------:R-:W-:Y:S02]  /*59c0*/  IMAD.MOV R16, RZ, RZ, -R7 ;  /* 0x000000ffff107224 */ /* 0x000fe400078e0a07 */
[--C-:B------:R-:W-:Y:S02]  /*59d0*/  @!P4 IMAD.IADD R158, R158, 0x1, -R3.reuse ;  /* 0x000000019e9ec824 */ /* 0x100fe400078e0a03 */
[----:B------:R-:W-:Y:S02]  /*59e0*/  @!P1 IMAD.IADD R160, R160, 0x1, -R3 ;  /* 0x00000001a0a09824 */ /* 0x000fe400078e0a03 */
[----:B------:R-:W-:Y:S01]  /*59f0*/  IMAD.HI.U32 R7, R5, R36, RZ ;  /* 0x0000002405077227 */ /* 0x000fe200078e00ff */
[----:B------:R-:W-:-:S02]  /*5a00*/  ISETP.GT.U32.AND P4, PT, R3, R158, PT ;  /* 0x0000009e0300720c */ /* 0x000fc40003f84070 */
[C---:B------:R-:W-:Y:S01]  /*5a10*/  ISETP.GT.U32.AND P1, PT, R3.reuse, R160, PT ;  /* 0x000000a00300720c */ /* 0x040fe20003f24070 */
[----:B------:R-:W-:Y:S02]  /*5a20*/  @!P5 IMAD.IADD R162, R162, 0x1, -R3 ;  /* 0x00000001a2a2d824 */ /* 0x000fe400078e0a03 */
[----:B------:R-:W-:Y:S02]  /*5a30*/  IMAD.MOV R7, RZ, RZ, -R7 ;  /* 0x000000ffff077224 */ /* 0x000fe400078e0a07 */
[C---:B------:R-:W-:Y:S01]  /*5a40*/  IMAD R40, R3.reuse, R16, R40 ;  /* 0x0000001003287224 */ /* 0x040fe200078e0228 */
[C---:B------:R-:W-:Y:S01]  /*5a50*/  ISETP.GT.U32.AND P5, PT, R3.reuse, R162, PT ;  /* 0x000000a20300720c */ /* 0x040fe20003fa4070 */
[----:B------:R-:W-:Y:S01]  /*5a60*/  IMAD R36, R3, R7, R36 ;  /* 0x0000000703247224 */ /* 0x000fe200078e0224 */
[----:B------:R-:W-:-:S03]  /*5a70*/  LOP3.LUT R7, R4, 0x1d4, RZ, 0xfc, !PT ;  /* 0x000001d404077812 */ /* 0x000fc600078efcff */
[--C-:B------:R-:W-:Y:S01]  /*5a80*/  @!P4 IMAD.IADD R158, R158, 0x1, -R3.reuse ;  /* 0x000000019e9ec824 */ /* 0x100fe200078e0a03 */
[C---:B------:R-:W-:Y:S01]  /*5a90*/  ISETP.GT.U32.AND P4, PT, R3.reuse, R36, PT ;  /* 0x000000240300720c */ /* 0x040fe20003f84070 */
[--C-:B------:R-:W-:Y:S01]  /*5aa0*/  @!P1 IMAD.IADD R160, R160, 0x1, -R3.reuse ;  /* 0x00000001a0a09824 */ /* 0x100fe200078e0a03 */
[----:B------:R-:W-:Y:S01]  /*5ab0*/  ISETP.GT.U32.AND P1, PT, R3, R40, PT ;  /* 0x000000280300720c */ /* 0x000fe20003f24070 */
[----:B------:R-:W-:Y:S01]  /*5ac0*/  @!P0 IMAD.MOV R158, RZ, RZ, -R158 ;  /* 0x000000ffff9e8224 */ /* 0x000fe200078e0a9e */
[----:B------:R-:W-:Y:S01]  /*5ad0*/  IABS R38, R7 ;  /* 0x0000000700267213 */ /* 0x000fe20000000000 */
[----:B------:R-:W-:Y:S01]  /*5ae0*/  @!P6 IMAD.MOV R160, RZ, RZ, -R160 ;  /* 0x000000ffffa0e224 */ /* 0x000fe200078e0aa0 */
[----:B------:R-:W-:Y:S01]  /*5af0*/  ISETP.GE.AND P6, PT, R7, RZ, PT ;  /* 0x000000ff0700720c */ /* 0x000fe20003fc6270 */
[----:B------:R-:W-:Y:S01]  /*5b00*/  @!P5 IMAD.IADD R162, R162, 0x1, -R3 ;  /* 0x00000001a2a2d824 */ /* 0x000fe200078e0a03 */
[----:B------:R-:W-:Y:S01]  /*5b10*/  ISETP.GE.AND P5, PT, R9, RZ, PT ;  /* 0x000000ff0900720c */ /* 0x000fe20003fa6270 */
[----:B------:R-:W-:-:S04]  /*5b20*/  IMAD.HI.U32 R9, R5, R32, RZ ;  /* 0x0000002005097227 */ /* 0x000fc800078e00ff */
[--C-:B------:R-:W-:Y:S02]  /*5b30*/  @!P4 IMAD.IADD R36, R36, 0x1, -R3.reuse ;  /* 0x000000012424c824 */ /* 0x100fe400078e0a03 */
[----:B------:R-:W-:Y:S02]  /*5b40*/  @!P1 IMAD.IADD R40, R40, 0x1, -R3 ;  /* 0x0000000128289824 */ /* 0x000fe400078e0a03 */
[----:B------:R-:W-:Y:S01]  /*5b50*/  IMAD.MOV R9, RZ, RZ, -R9 ;  /* 0x000000ffff097224 */ /* 0x000fe200078e0a09 */
[----:B------:R-:W-:Y:S01]  /*5b60*/  ISETP.GT.U32.AND P4, PT, R3, R36, PT ;  /* 0x000000240300720c */ /* 0x000fe20003f84070 */
[----:B------:R-:W-:Y:S01]  /*5b70*/  IMAD.HI.U32 R7, R5, R38, RZ ;  /* 0x0000002605077227 */ /* 0x000fe200078e00ff */
[----:B------:R-:W-:-:S03]  /*5b80*/  ISETP.GT.U32.AND P1, PT, R3, R40, PT ;  /* 0x000000280300720c */ /* 0x000fc60003f24070 */
[C---:B------:R-:W-:Y:S01]  /*5b90*/  IMAD R32, R3.reuse, R9, R32 ;  /* 0x0000000903207224 */ /* 0x040fe200078e0220 */
[----:B------:R-:W-:Y:S01]  /*5ba0*/  LOP3.LUT R9, R4, 0x1d8, RZ, 0xfc, !PT ;  /* 0x000001d804097812 */ /* 0x000fe200078efcff */
[----:B------:R-:W-:Y:S02]  /*5bb0*/  IMAD.MOV R16, RZ, RZ, -R7 ;  /* 0x000000ffff107224 */ /* 0x000fe400078e0a07 */
[----:B------:R-:W-:Y:S01]  /*5bc0*/  @!P3 IMAD.MOV R162, RZ, RZ, -R162 ;  /* 0x000000ffffa2b224 */ /* 0x000fe200078e0aa2 */
[----:B------:R-:W-:Y:S01]  /*5bd0*/  IABS R34, R9 ;  /* 0x0000000900227213 */ /* 0x000fe20000000000 */
[----:B------:R-:W-:Y:S01]  /*5be0*/  IMAD R38, R3, R16, R38 ;  /* 0x0000001003267224 */ /* 0x000fe200078e0226 */
[----:B------:R-:W-:Y:S01]  /*5bf0*/  ISETP.GE.AND P3, PT, R17, RZ, PT ;  /* 0x000000ff1100720c */ /* 0x000fe20003f66270 */
[----:B------:R-:W-:Y:S01]  /*5c00*/  @!P4 IMAD.IADD R36, R36, 0x1, -R3 ;  /* 0x000000012424c824 */ /* 0x000fe200078e0a03 */
[----:B------:R-:W-:Y:S01]  /*5c10*/  ISETP.GE.AND P0, PT, R9, RZ, PT ;  /* 0x000000ff0900720c */ /* 0x000fe20003f06270 */
[----:B------:R-:W-:Y:S01]  /*5c20*/  IMAD.HI.U32 R7, R5, R34, RZ ;  /* 0x0000002205077227 */ /* 0x000fe200078e00ff */
[----:B------:R-:W-:-:S03]  /*5c30*/  ISETP.GT.U32.AND P4, PT, R3, R38, PT ;  /* 0x000000260300720c */ /* 0x000fc60003f84070 */
[----:B------:R-:W-:Y:S01]  /*5c40*/  @!P1 IMAD.IADD R40, R40, 0x1, -R3 ;  /* 0x0000000128289824 */ /* 0x000fe200078e0a03 */
[C---:B------:R-:W-:Y:S01]  /*5c50*/  ISETP.GT.U32.AND P1, PT, R3.reuse, R32, PT ;  /* 0x000000200300720c */ /* 0x040fe20003f24070 */
[----:B------:R-:W-:Y:S02]  /*5c60*/  IMAD.MOV R7, RZ, RZ, -R7 ;  /* 0x000000ffff077224 */ /* 0x000fe400078e0a07 */
[----:B------:R-:W-:Y:S02]  /*5c70*/  @!P5 IMAD.MOV R36, RZ, RZ, -R36 ;  /* 0x000000ffff24d224 */ /* 0x000fe400078e0a24 */
[----:B------:R-:W-:Y:S02]  /*5c80*/  IMAD R34, R3, R7, R34 ;  /* 0x0000000703227224 */ /* 0x000fe400078e0222 */
[----:B------:R-:W-:-:S03]  /*5c90*/  IMAD.HI.U32 R17, R5, R24, RZ ;  /* 0x0000001805117227 */ /* 0x000fc600078e00ff */
[C---:B------:R-:W-:Y:S01]  /*5ca0*/  ISETP.GT.U32.AND P5, PT, R3.reuse, R34, PT ;  /* 0x000000220300720c */ /* 0x040fe20003fa4070 */
[--C-:B------:R-:W-:Y:S02]  /*5cb0*/  @!P4 IMAD.IADD R38, R38, 0x1, -R3.reuse ;  /* 0x000000012626c824 */ /* 0x100fe400078e0a03 */
[----:B------:R-:W-:Y:S01]  /*5cc0*/  @!P1 IMAD.IADD R32, R32, 0x1, -R3 ;  /* 0x0000000120209824 */ /* 0x000fe200078e0a03 */
[----:B------:R-:W-:Y:S01]  /*5cd0*/  ISETP.GE.AND P1, PT, R18, RZ, PT ;  /* 0x000000ff1200720c */ /* 0x000fe20003f26270 */
[----:B------:R-:W-:Y:S01]  /*5ce0*/  IMAD.MOV R17, RZ, RZ, -R17 ;  /* 0x000000ffff117224 */ /* 0x000fe200078e0a11 */
[----:B------:R-:W-:Y:S01]  /*5cf0*/  IABS R18, R27 ;  /* 0x0000001b00127213 */ /* 0x000fe20000000000 */
[----:B------:R-:W-:Y:S01]  /*5d00*/  @!P2 IMAD.MOV R40, RZ, RZ, -R40 ;  /* 0x000000ffff28a224 */ /* 0x000fe200078e0a28 */
[----:B------:R-:W-:Y:S01]  /*5d10*/  ISETP.GT.U32.AND P2, PT, R3, R38, PT ;  /* 0x000000260300720c */ /* 0x000fe20003f44070 */
[----:B------:R-:W-:Y:S01]  /*5d20*/  IMAD.HI.U32 R16, R5, R28, RZ ;  /* 0x0000001c05107227 */ /* 0x000fe200078e00ff */
[----:B------:R-:W-:-:S03]  /*5d30*/  ISETP.GT.U32.AND P4, PT, R3, R32, PT ;  /* 0x000000200300720c */ /* 0x000fc60003f84070 */
[----:B------:R-:W-:Y:S01]  /*5d40*/  IMAD R24, R3, R17, R24 ;  /* 0x0000001103187224 */ /* 0x000fe200078e0218 */
[----:B------:R-:W-:Y:S01]  /*5d50*/  LOP3.LUT R17, R4, 0x1ec, RZ, 0xfc, !PT ;  /* 0x000001ec04117812 */ /* 0x000fe200078efcff */
[----:B------:R-:W-:-:S03]  /*5d60*/  IMAD.HI.U32 R9, R5, R30, RZ ;  /* 0x0000001e05097227 */ /* 0x000fc600078e00ff */
[----:B------:R-:W-:Y:S01]  /*5d70*/  IABS R22, R17 ;  /* 0x0000001100167213 */ /* 0x000fe20000000000 */
[----:B------:R-:W-:Y:S02]  /*5d80*/  IMAD.MOV R16, RZ, RZ, -R16 ;  /* 0x000000ffff107224 */ /* 0x000fe400078e0a10 */
[----:B------:R-:W-:Y:S01]  /*5d90*/  @!P5 IMAD.IADD R34, R34, 0x1, -R3 ;  /* 0x000000012222d824 */ /* 0x000fe200078e0a03 */
[C---:B------:R-:W-:Y:S01]  /*5da0*/  ISETP.GT.U32.AND P5, PT, R3.reuse, R24, PT ;  /* 0x000000180300720c */ /* 0x040fe20003fa4070 */
[----:B------:R-:W-:Y:S02]  /*5db0*/  IMAD.MOV R9, RZ, RZ, -R9 ;  /* 0x000000ffff097224 */ /* 0x000fe400078e0a09 */
[C---:B------:R-:W-:Y:S02]  /*5dc0*/  IMAD R28, R3.reuse, R16, R28 ;  /* 0x00000010031c7224 */ /* 0x040fe400078e021c */
[----:B------:R-:W-:Y:S02]  /*5dd0*/  IMAD R30, R3, R9, R30 ;  /* 0x00000009031e7224 */ /* 0x000fe400078e021e */
[----:B------:R-:W-:-:S04]  /*5de0*/  IMAD.HI.U32 R7, R5, R26, RZ ;  /* 0x0000001a05077227 */ /* 0x000fc800078e00ff */
[----:B------:R-:W-:Y:S01]  /*5df0*/  @!P2 IMAD.IADD R38, R38, 0x1, -R3 ;  /* 0x000000012626a824 */ /* 0x000fe200078e0a03 */
[C---:B------:R-:W-:Y:S01]  /*5e00*/  ISETP.GT.U32.AND P2, PT, R3.reuse, R28, PT ;  /* 0x0000001c0300720c */ /* 0x040fe20003f44070 */
[----:B------:R-:W-:Y:S02]  /*5e10*/  IMAD.MOV R9, RZ, RZ, -R7 ;  /* 0x000000ffff097224 */ /* 0x000fe400078e0a07 */
[----:B------:R-:W-:Y:S01]  /*5e20*/  @!P4 IMAD.IADD R32, R32, 0x1, -R3 ;  /* 0x000000012020c824 */ /* 0x000fe200078e0a03 */
[----:B------:R-:W-:Y:S01]  /*5e30*/  ISETP.GT.U32.AND P4, PT, R3, R30, PT ;  /* 0x0000001e0300720c */ /* 0x000fe20003f84070 */
[----:B------:R-:W-:-:S04]  /*5e40*/  IMAD.HI.U32 R7, R5, R22, RZ ;  /* 0x0000001605077227 */ /* 0x000fc800078e00ff */
[----:B------:R-:W-:Y:S02]  /*5e50*/  IMAD.MOV R7, RZ, RZ, -R7 ;  /* 0x000000ffff077224 */ /* 0x000fe400078e0a07 */
[----:B------:R-:W-:Y:S02]  /*5e60*/  @!P5 IMAD.IADD R24, R24, 0x1, -R3 ;  /* 0x000000011818d824 */ /* 0x000fe400078e0a03 */
[C---:B------:R-:W-:Y:S01]  /*5e70*/  IMAD R22, R3.reuse, R7, R22 ;  /* 0x0000000703167224 */ /* 0x040fe200078e0216 */
[----:B------:R-:W-:Y:S01]  /*5e80*/  LOP3.LUT R7, R4, 0x1f8, RZ, 0xfc, !PT ;  /* 0x000001f804077812 */ /* 0x000fe200078efcff */
[----:B------:R-:W-:Y:S01]  /*5e90*/  @!P3 IMAD.MOV R32, RZ, RZ, -R32 ;  /* 0x000000ffff20b224 */ /* 0x000fe200078e0a20 */
[----:B------:R-:W-:Y:S01]  /*5ea0*/  ISETP.GT.U32.AND P3, PT, R3, R24, PT ;  /* 0x000000180300720c */ /* 0x000fe20003f64070 */
[----:B------:R-:W-:Y:S01]  /*5eb0*/  IMAD.HI.U32 R4, R5, R18, RZ ;  /* 0x0000001205047227 */ /* 0x000fe200078e00ff */
[----:B------:R-:W-:-:S03]  /*5ec0*/  IABS R16, R7 ;  /* 0x0000000700107213 */ /* 0x000fc60000000000 */
[--C-:B------:R-:W-:Y:S02]  /*5ed0*/  @!P2 IMAD.IADD R28, R28, 0x1, -R3.reuse ;  /* 0x000000011c1ca824 */ /* 0x100fe400078e0a03 */
[----:B------:R-:W-:Y:S01]  /*5ee0*/  @!P4 IMAD.IADD R30, R30, 0x1, -R3 ;  /* 0x000000011e1ec824 */ /* 0x000fe200078e0a03 */
[C---:B------:R-:W-:Y:S01]  /*5ef0*/  ISETP.GT.U32.AND P4, PT, R3.reuse, R34, PT ;  /* 0x000000220300720c */ /* 0x040fe20003f84070 */
[----:B------:R-:W-:Y:S01]  /*5f00*/  IMAD.MOV R4, RZ, RZ, -R4 ;  /* 0x000000ffff047224 */ /* 0x000fe200078e0a04 */
[C---:B------:R-:W-:Y:S01]  /*5f10*/  ISETP.GT.U32.AND P5, PT, R3.reuse, R28, PT ;  /* 0x0000001c0300720c */ /* 0x040fe20003fa4070 */
[C---:B------:R-:W-:Y:S01]  /*5f20*/  IMAD R26, R3.reuse, R9, R26 ;  /* 0x00000009031a7224 */ /* 0x040fe200078e021a */
[----:B------:R-:W-:Y:S01]  /*5f30*/  ISETP.GT.U32.AND P2, PT, R3, R30, PT ;  /* 0x0000001e0300720c */ /* 0x000fe20003f44070 */
[----:B------:R-:W-:-:S04]  /*5f40*/  IMAD.HI.U32 R9, R5, R20, RZ ;  /* 0x0000001405097227 */ /* 0x000fc800078e00ff */
[C---:B------:R-:W-:Y:S02]  /*5f50*/  IMAD R18, R3.reuse, R4, R18 ;  /* 0x0000000403127224 */ /* 0x040fe400078e0212 */
[----:B------:R-:W-:Y:S02]  /*5f60*/  IMAD.MOV R9, RZ, RZ, -R9 ;  /* 0x000000ffff097224 */ /* 0x000fe400078e0a09 */
[----:B------:R-:W-:Y:S01]  /*5f70*/  @!P3 IMAD.IADD R24, R24, 0x1, -R3 ;  /* 0x000000011818b824 */ /* 0x000fe200078e0a03 */
[----:B------:R-:W-:Y:S01]  /*5f80*/  ISETP.GT.U32.AND P3, PT, R3, R18, PT ;  /* 0x000000120300720c */ /* 0x000fe20003f64070 */
[----:B------:R-:W-:-:S04]  /*5f90*/  IMAD.HI.U32 R5, R5, R16, RZ ;  /* 0x0000001005057227 */ /* 0x000fc800078e00ff */
[C---:B------:R-:W-:Y:S02]  /*5fa0*/  IMAD R20, R3.reuse, R9, R20 ;  /* 0x0000000903147224 */ /* 0x040fe400078e0214 */
[----:B------:R-:W-:Y:S02]  /*5fb0*/  IMAD.MOV R5, RZ, RZ, -R5 ;  /* 0x000000ffff057224 */ /* 0x000fe400078e0a05 */
[--C-:B------:R-:W-:Y:S01]  /*5fc0*/  @!P5 IMAD.IADD R28, R28, 0x1, -R3.reuse ;  /* 0x000000011c1cd824 */ /* 0x100fe200078e0a03 */
[C---:B------:R-:W-:Y:S01]  /*5fd0*/  ISETP.GT.U32.AND P5, PT, R3.reuse, R20, PT ;  /* 0x000000140300720c */ /* 0x040fe20003fa4070 */
[--C-:B------:R-:W-:Y:S01]  /*5fe0*/  @!P4 IMAD.IADD R34, R34, 0x1, -R3.reuse ;  /* 0x000000012222c824 */ /* 0x100fe200078e0a03 */
[C---:B------:R-:W-:Y:S01]  /*5ff0*/  ISETP.GT.U32.AND P4, PT, R3.reuse, R26, PT ;  /* 0x0000001a0300720c */ /* 0x040fe20003f84070 */
[----:B------:R-:W-:Y:S01]  /*6000*/  @!P2 IMAD.IADD R30, R30, 0x1, -R3 ;  /* 0x000000011e1ea824 */ /* 0x000fe200078e0a03 */
[C---:B------:R-:W-:Y:S01]  /*6010*/  ISETP.GT.U32.AND P2, PT, R3.reuse, R22, PT ;  /* 0x000000160300720c */ /* 0x040fe20003f44070 */
[----:B------:R-:W-:-:S02]  /*6020*/  IMAD R16, R3, R5, R16 ;  /* 0x0000000503107224 */ /* 0x000fc400078e0210 */
[--C-:B------:R-:W-:Y:S02]  /*6030*/  @!P3 IMAD.IADD R18, R18, 0x1, -R3.reuse ;  /* 0x000000011212b824 */ /* 0x100fe400078e0a03 */
[----:B------:R-:W-:Y:S01]  /*6040*/  IMAD.U32 R4, RZ, RZ, UR5 ;  /* 0x00000005ff047e24 */ /* 0x000fe2000f8e00ff */
[----:B------:R-:W-:Y:S01]  /*6050*/  ISETP.GT.U32.AND P3, PT, R3, R16, PT ;  /* 0x000000100300720c */ /* 0x000fe20003f64070 */
[----:B------:R-:W-:Y:S01]  /*6060*/  @!P6 IMAD.MOV R38, RZ, RZ, -R38 ;  /* 0x000000ffff26e224 */ /* 0x000fe200078e0a26 */
[----:B------:R-:W-:Y:S01]  /*6070*/  ULDC UR5, c[0x0][0x240] ;  /* 0x0000900000057ab9 */ /* 0x000fe20000000800 */
[--C-:B------:R-:W-:Y:S01]  /*6080*/  @!P5 IMAD.IADD R20, R20, 0x1, -R3.reuse ;  /* 0x000000011414d824 */ /* 0x100fe200078e0a03 */
[----:B------:R-:W-:Y:S01]  /*6090*/  ISETP.GE.AND P5, PT, R31, UR8, PT ;  /* 0x000000081f007c0c */ /* 0x000fe2000bfa6270 */
[--C-:B------:R-:W-:Y:S01]  /*60a0*/  @!P4 IMAD.IADD R26, R26, 0x1, -R3.reuse ;  /* 0x000000011a1ac824 */ /* 0x100fe200078e0a03 */
[----:B------:R-:W-:Y:S01]  /*60b0*/  ISETP.GE.AND P4, PT, R19, RZ, PT ;  /* 0x000000ff1300720c */ /* 0x000fe20003f86270 */
[--C-:B------:R-:W-:Y:S01]  /*60c0*/  @!P2 IMAD.IADD R22, R22, 0x1, -R3.reuse ;  /* 0x000000011616a824 */ /* 0x100fe200078e0a03 */
[----:B------:R-:W-:Y:S01]  /*60d0*/  SEL R4, R4, RZ, !P5 ;  /* 0x000000ff04047207 */ /* 0x000fe20006800000 */
[----:B------:R-:W-:Y:S01]  /*60e0*/  @!P1 IMAD.MOV R30, RZ, RZ, -R30 ;  /* 0x000000ffff1e9224 */ /* 0x000fe200078e0a1e */
[----:B------:R-:W-:Y:S01]  /*60f0*/  ISETP.GE.AND P2, PT, R21, RZ, PT ;  /* 0x000000ff1500720c */ /* 0x000fe20003f46270 */
[----:B------:R-:W-:Y:S01]  /*6100*/  @!P0 IMAD.MOV R34, RZ, RZ, -R34 ;  /* 0x000000ffff228224 */ /* 0x000fe200078e0a22 */
[C---:B------:R-:W-:Y:S01]  /*6110*/  ISETP.GT.U32.AND P5, PT, R3.reuse, R26, PT ;  /* 0x0000001a0300720c */ /* 0x040fe20003fa4070 */
[----:B------:R-:W-:Y:S01]  /*6120*/  @!P3 IMAD.IADD R16, R16, 0x1, -R3 ;  /* 0x000000011010b824 */ /* 0x000fe200078e0a03 */
[C---:B------:R-:W-:Y:S01]  /*6130*/  ISETP.GT.U32.AND P6, PT, R3.reuse, R22, PT ;  /* 0x000000160300720c */ /* 0x040fe20003fc4070 */
[----:B------:R-:W2:Y:S01]  /*6140*/  S2UR UR8, SR_CgaCtaId ;  /* 0x00000000000879c3 */ /* 0x000ea20000008800 */
[----:B------:R-:W-:-:S02]  /*6150*/  ISETP.GT.U32.AND P1, PT, R3, R20, PT ;  /* 0x000000140300720c */ /* 0x000fc40003f24070 */
[C---:B------:R-:W-:Y:S01]  /*6160*/  ISETP.GT.U32.AND P3, PT, R3.reuse, R18, PT ;  /* 0x000000120300720c */ /* 0x040fe20003f64070 */
[----:B------:R-:W-:Y:S01]  /*6170*/  @!P4 IMAD.MOV R28, RZ, RZ, -R28 ;  /* 0x000000ffff1cc224 */ /* 0x000fe200078e0a1c */
[----:B------:R-:W-:Y:S02]  /*6180*/  ISETP.GT.U32.AND P4, PT, R3, R16, PT ;  /* 0x000000100300720c */ /* 0x000fe40003f84070 */
[----:B------:R-:W-:Y:S01]  /*6190*/  ISETP.NE.U32.AND P0, PT, R4, RZ, PT ;  /* 0x000000ff0400720c */ /* 0x000fe20003f05070 */
[----:B------:R-:W-:Y:S01]  /*61a0*/  @!P2 IMAD.MOV R24, RZ, RZ, -R24 ;  /* 0x000000ffff18a224 */ /* 0x000fe200078e0a18 */
[----:B------:R-:W-:Y:S01]  /*61b0*/  ISETP.GE.AND P2, PT, R23, RZ, PT ;  /* 0x000000ff1700720c */ /* 0x000fe20003f46270 */
[--C-:B------:R-:W-:Y:S01]  /*61c0*/  @!P5 IMAD.IADD R26, R26, 0x1, -R3.reuse ;  /* 0x000000011a1ad824 */ /* 0x100fe200078e0a03 */
[----:B------:R-:W-:Y:S01]  /*61d0*/  ISETP.GE.AND P5, PT, R17, RZ, PT ;  /* 0x000000ff1100720c */ /* 0x000fe20003fa6270 */
[--C-:B------:R-:W-:Y:S01]  /*61e0*/  @!P6 IMAD.IADD R22, R22, 0x1, -R3.reuse ;  /* 0x000000011616e824 */ /* 0x100fe200078e0a03 */
[----:B------:R-:W-:Y:S01]  /*61f0*/  ISETP.GE.AND P6, PT, R25, RZ, PT ;  /* 0x000000ff1900720c */ /* 0x000fe20003fc6270 */
[--C-:B------:R-:W-:Y:S01]  /*6200*/  @!P1 IMAD.IADD R20, R20, 0x1, -R3.reuse ;  /* 0x0000000114149824 */ /* 0x100fe200078e0a03 */
[----:B------:R-:W-:Y:S01]  /*6210*/  ISETP.GE.AND P1, PT, R27, RZ, PT ;  /* 0x000000ff1b00720c */ /* 0x000fe20003f26270 */
[--C-:B------:R-:W-:Y:S01]  /*6220*/  @!P3 IMAD.IADD R18, R18, 0x1, -R3.reuse ;  /* 0x000000011212b824 */ /* 0x100fe200078e0a03 */
[----:B------:R-:W-:Y:S01]  /*6230*/  ISETP.GE.AND P3, PT, R7, RZ, PT ;  /* 0x000000ff0700720c */ /* 0x000fe20003f66270 */
[----:B------:R-:W3:Y:S01]  /*6240*/  LDC.64 R4, c[0x0][0x238] ;  /* 0x00008e00ff047b82 */ /* 0x000ee20000000a00 */
[----:B------:R-:W-:Y:S01]  /*6250*/  @!P4 IMAD.IADD R16, R16, 0x1, -R3 ;  /* 0x000000011010c824 */ /* 0x000fe200078e0a03 */
[----:B------:R-:W-:-:S02]  /*6260*/  ISETP.NE.AND P4, PT, R29, RZ, PT ;  /* 0x000000ff1d00720c */ /* 0x000fc40003f85270 */
[----:B------:R-:W-:Y:S01]  /*6270*/  @!P2 IMAD.MOV R26, RZ, RZ, -R26 ;  /* 0x000000ffff1aa224 */ /* 0x000fe200078e0a1a */
[----:B------:R-:W-:Y:S01]  /*6280*/  ISETP.GE.AND P2, PT, R11, RZ, PT ;  /* 0x000000ff0b00720c */ /* 0x000fe20003f46270 */
[----:B------:R-:W-:Y:S01]  /*6290*/  @!P5 IMAD.MOV R22, RZ, RZ, -R22 ;  /* 0x000000ffff16d224 */ /* 0x000fe200078e0a16 */
[C---:B------:R-:W-:Y:S01]  /*62a0*/  SEL R119, R177.reuse, R178, !P4 ;  /* 0x000000b2b1777207 */ /* 0x040fe20006000000 */
[----:B------:R-:W-:Y:S01]  /*62b0*/  @!P6 IMAD.MOV R20, RZ, RZ, -R20 ;  /* 0x000000ffff14e224 */ /* 0x000fe200078e0a14 */
[C---:B------:R-:W-:Y:S01]  /*62c0*/  SEL R133, R177.reuse, R186, !P4 ;  /* 0x000000bab1857207 */ /* 0x040fe20006000000 */
[----:B------:R-:W-:Y:S01]  /*62d0*/  @!P1 IMAD.MOV R18, RZ, RZ, -R18 ;  /* 0x000000ffff129224 */ /* 0x000fe200078e0a12 */
[C---:B------:R-:W-:Y:S01]  /*62e0*/  SEL R137, R177.reuse, R190, !P4 ;  /* 0x000000beb1897207 */ /* 0x040fe20006000000 */
[----:B------:R-:W-:Y:S01]  /*62f0*/  @!P3 IMAD.MOV R16, RZ, RZ, -R16 ;  /* 0x000000ffff10b224 */ /* 0x000fe200078e0a10 */
[----:B------:R-:W-:Y:S01]  /*6300*/  SEL R127, R177, R182, !P4 ;  /* 0x000000b6b17f7207 */ /* 0x000fe20006000000 */
[----:B------:R-:W-:Y:S01]  /*6310*/  IMAD R119, R119, UR5, RZ ;  /* 0x0000000577777c24 */ /* 0x000fe2000f8e02ff */
[----:B------:R-:W-:Y:S01]  /*6320*/  SEL R129, R177, R180, !P4 ;  /* 0x000000b4b1817207 */ /* 0x000fe20006000000 */
[----:B------:R-:W-:Y:S01]  /*6330*/  IMAD R133, R133, UR5, RZ ;  /* 0x0000000585857c24 */ /* 0x000fe2000f8e02ff */
[C---:B------:R-:W-:Y:S01]  /*6340*/  SEL R131, R177.reuse, R184, !P4 ;  /* 0x000000b8b1837207 */ /* 0x040fe20006000000 */
[----:B------:R-:W-:Y:S01]  /*6350*/  @!P2 IMAD.MOV R8, RZ, RZ, -R8 ;  /* 0x000000ffff08a224 */ /* 0x000fe200078e0a08 */
[----:B------:R-:W-:Y:S01]  /*6360*/  SEL R135, R177, R188, !P4 ;  /* 0x000000bcb1877207 */ /* 0x000fe20006000000 */
[----:B------:R-:W-:Y:S01]  /*6370*/  IMAD R137, R137, UR5, RZ ;  /* 0x0000000589897c24 */ /* 0x000fe2000f8e02ff */
        /* <DEDUP_REMOVED lines=12> */
[C---:B------:R-:W-:Y:S01]  /*6440*/  SEL R235, R177.reuse, R42, !P4 ;  /* 0x0000002ab1eb7207 */ /* 0x040fe20006000000 */
        /* <DEDUP_REMOVED lines=173> */
[C---:B------:R-:W-:Y:S01]  /*6f20*/  SEL R189, R177.reuse, R189, !P4 ;  /* 0x000000bdb1bd7207 */ /* 0x040fe20006000000 */
        /* <DEDUP_REMOVED lines=54> */
[----:B------:R-:W-:Y:S01]  /*7290*/  IMAD.MOV.U32 R16, RZ, RZ, R2 ;  /* 0x000000ffff107224 */ /* 0x000fe200078e0002 */
[----:B------:R-:W-:Y:S01]  /*72a0*/  ISETP.GE.AND P3, PT, R12, RZ, PT ;  /* 0x000000ff0c00720c */ /* 0x000fe20003f66270 */
[----:B------:R-:W-:Y:S01]  /*72b0*/  IMAD R187, R187, UR5, RZ ;  /* 0x00000005bbbb7c24 */ /* 0x000fe2000f8e02ff */
[----:B------:R-:W-:Y:S01]  /*72c0*/  ISETP.GE.AND P4, PT, R13, RZ, PT ;  /* 0x000000ff0d00720c */ /* 0x000fe20003f86270 */
[----:B------:R-:W-:Y:S01]  /*72d0*/  IMAD R185, R185, UR5, RZ ;  /* 0x00000005b9b97c24 */ /* 0x000fe2000f8e02ff */
[----:B------:R-:W-:Y:S01]  /*72e0*/  ISETP.GE.AND P5, PT, R14, RZ, PT ;  /* 0x000000ff0e00720c */ /* 0x000fe20003fa6270 */
[----:B------:R-:W-:Y:S01]  /*72f0*/  IMAD R181, R181, UR5, RZ ;  /* 0x00000005b5b57c24 */ /* 0x000fe2000f8e02ff */
[----:B-1----:R-:W-:Y:S01]  /*7300*/  LOP3.LUT R12, R239, 0x1f, RZ, 0xc0, !PT ;  /* 0x0000001fef0c7812 */ /* 0x002fe200078ec0ff */
[----:B------:R-:W-:Y:S01]  /*7310*/  IMAD R179, R179, UR5, RZ ;  /* 0x00000005b3b37c24 */ /* 0x000fe2000f8e02ff */
[----:B------:R-:W-:Y:S01]  /*7320*/  ISETP.NE.AND P1, PT, R241, RZ, PT ;  /* 0x000000fff100720c */ /* 0x000fe20003f25270 */
[----:B------:R-:W-:Y:S01]  /*7330*/  IMAD R177, R177, UR5, RZ ;  /* 0x00000005b1b17c24 */ /* 0x000fe2000f8e02ff */
[----:B------:R-:W-:Y:S01]  /*7340*/  LOP3.LUT R161, RZ, R241, RZ, 0x33, !PT ;  /* 0x000000f1ffa17212 */ /* 0x000fe200078e33ff */
[----:B---3--:R-:W-:Y:S01]  /*7350*/  IMAD R18, R12, R5, RZ ;  /* 0x000000050c127224 */ /* 0x008fe200078e02ff */
[----:B--2---:R-:W-:Y:S01]  /*7360*/  ULEA UR45, UR8, UR45, 0x18 ;  /* 0x0000002d082d7291 */ /* 0x004fe2000f8ec03f */
[----:B------:R-:W-:Y:S01]  /*7370*/  @!P3 IMAD.MOV R6, RZ, RZ, -R6 ;  /* 0x000000ffff06b224 */ /* 0x000fe200078e0a06 */
[C---:B------:R-:W-:Y:S01]  /*7380*/  SEL R167, R161.reuse, R8, !P1 ;  /* 0x00000008a1a77207 */ /* 0x040fe20004800000 */
[----:B------:R-:W-:Y:S01]  /*7390*/  @!P4 IMAD.MOV R16, RZ, RZ, -R16 ;  /* 0x000000ffff10c224 */ /* 0x000fe200078e0a10 */
[C---:B------:R-:W-:Y:S01]  /*73a0*/  LEA R2, P2, R18.reuse, UR16, 0x2 ;  /* 0x0000001012027c11 */ /* 0x040fe2000f8410ff */
[----:B------:R-:W-:Y:S01]  /*73b0*/  @!P5 IMAD.MOV R0, RZ, RZ, -R0 ;  /* 0x000000ffff00d224 */ /* 0x000fe200078e0a00 */
[----:B------:R-:W-:Y:S01]  /*73c0*/  SEL R165, R161, R6, !P1 ;  /* 0x00000006a1a57207 */ /* 0x000fe20004800000 */
[----:B------:R-:W-:Y:S01]  /*73d0*/  IMAD R167, R167, UR7, RZ ;  /* 0x00000007a7a77c24 */ /* 0x000fe2000f8e02ff */
[C---:B------:R-:W-:Y:S01]  /*73e0*/  SEL R163, R161.reuse, R16, !P1 ;  /* 0x00000010a1a37207 */ /* 0x040fe20004800000 */
[----:B------:R-:W-:Y:S01]  /*73f0*/  UIADD3 UR16, UR6, -0x8, URZ ;  /* 0xfffffff806107890 */ /* 0x000fe2000fffe03f */
[----:B------:R-:W-:Y:S01]  /*7400*/  SEL R161, R161, R0, !P1 ;  /* 0x00000000a1a17207 */ /* 0x000fe20004800000 */
[----:B------:R-:W-:Y:S01]  /*7410*/  IMAD R165, R165, UR7, RZ ;  /* 0x00000007a5a57c24 */ /* 0x000fe2000f8e02ff */
[----:B------:R-:W-:Y:S01]  /*7420*/  LEA.HI.X.SX32 R0, R18, UR17, 0x2, P2 ;  /* 0x0000001112007c11 */ /* 0x000fe200090f16ff */
[----:B------:R-:W-:Y:S01]  /*7430*/  IMAD R163, R163, UR7, RZ ;  /* 0x00000007a3a37c24 */ /* 0x000fe2000f8e02ff */
[-C--:B------:R-:W-:Y:S01]  /*7440*/  LEA R156, P1, R157, R2.reuse, 0x2 ;  /* 0x000000029d9c7211 */ /* 0x080fe200078210ff */
[----:B------:R-:W-:Y:S01]  /*7450*/  UIADD3 UR17, UR6, -0x9, URZ ;  /* 0xfffffff706117890 */ /* 0x000fe2000fffe03f */
[----:B------:R-:W-:Y:S01]  /*7460*/  LEA R16, P3, R17, R2, 0x2 ;  /* 0x0000000211107211 */ /* 0x000fe200078610ff */
[----:B------:R-:W-:Y:S01]  /*7470*/  UIADD3 UR5, UR6, -0xd, URZ ;  /* 0xfffffff306057890 */ /* 0x000fe2000fffe03f */
[----:B------:R-:W-:Y:S01]  /*7480*/  LEA.HI.X.SX32 R157, R157, R0, 0x2, P1 ;  /* 0x000000009d9d7211 */ /* 0x000fe200008f16ff */
[----:B------:R-:W1:Y:S01]  /*7490*/  LDC R220, c[0x0][0x230] ;  /* 0x00008c00ffdc7b82 */ /* 0x000e620000000800 */
[-C--:B------:R-:W-:Y:S01]  /*74a0*/  LEA R6, P1, R7, R2.reuse, 0x2 ;  /* 0x0000000207067211 */ /* 0x080fe200078210ff */
[C---:B------:R-:W-:Y:S01]  /*74b0*/  IMAD R202, R4.reuse, 0x1a, RZ ;  /* 0x0000001a04ca7824 */ /* 0x040fe200078e02ff */
[----:B------:R-:W-:Y:S01]  /*74c0*/  LEA R10, P5, R235, R2, 0x2 ;  /* 0x00000002eb0a7211 */ /* 0x000fe200078a10ff */
[C---:B------:R-:W-:Y:S01]  /*74d0*/  IMAD R210, R4.reuse, 0x1b, RZ ;  /* 0x0000001b04d27824 */ /* 0x040fe200078e02ff */
[----:B------:R-:W-:Y:S01]  /*74e0*/  LEA.HI.X.SX32 R7, R7, R0, 0x2, P1 ;  /* 0x0000000007077211 */ /* 0x000fe200008f16ff */
[C---:B------:R-:W-:Y:S01]  /*74f0*/  IMAD R218, R4.reuse, 0x1c, RZ ;  /* 0x0000001c04da7824 */ /* 0x040fe200078e02ff */
[----:B------:R-:W-:Y:S01]  /*7500*/  LEA R24, P1, R25, R2, 0x2 ;  /* 0x0000000219187211 */ /* 0x000fe200078210ff */
[----:B------:R-:W2:Y:S01]  /*7510*/  LDC R236, c[0x0][0x230] ;  /* 0x00008c00ffec7b82 */ /* 0x000ea20000000800 */
[----:B------:R-:W-:Y:S01]  /*7520*/  LEA.HI.X.SX32 R17, R17, R0, 0x2, P3 ;  /* 0x0000000011117211 */ /* 0x000fe200018f16ff */
[C---:B------:R-:W-:Y:S01]  /*7530*/  IMAD R226, R4.reuse, 0x1d, RZ ;  /* 0x0000001d04e27824 */ /* 0x040fe200078e02ff */
[-C--:B------:R-:W-:Y:S01]  /*7540*/  LEA R8, P2, R9, R2.reuse, 0x2 ;  /* 0x0000000209087211 */ /* 0x080fe200078410ff */
[----:B------:R-:W-:Y:S01]  /*7550*/  IMAD R234, R4, 0x1e, RZ ;  /* 0x0000001e04ea7824 */ /* 0x000fe200078e02ff */
[----:B------:R-:W-:-:S02]  /*7560*/  LEA R28, P3, R29, R2, 0x2 ;  /* 0x000000021d1c7211 */ /* 0x000fc400078610ff */
[----:B------:R-:W-:Y:S02]  /*7570*/  LEA R18, P4, R19, R2, 0x2 ;  /* 0x0000000213127211 */ /* 0x000fe400078810ff */
[----:B------:R-:W-:Y:S02]  /*7580*/  LEA.HI.X.SX32 R11, R235, R0, 0x2, P5 ;  /* 0x00000000eb0b7211 */ /* 0x000fe400028f16ff */
[----:B------:R-:W-:Y:S02]  /*7590*/  LEA R20, P5, R21, R2, 0x2 ;  /* 0x0000000215147211 */ /* 0x000fe400078a10ff */
[----:B------:R-:W-:Y:S01]  /*75a0*/  LEA.HI.X.SX32 R25, R25, R0, 0x2, P1 ;  /* 0x0000000019197211 */ /* 0x000fe200008f16ff */
[----:B------:R3:W-:Y:S01]  /*75b0*/  STL.64 [R1+0x458], R10 ;  /* 0x0004580a01007387 */ /* 0x0007e20000100a00 */
[----:B------:R-:W-:Y:S02]  /*75c0*/  LEA R22, P6, R23, R2, 0x2 ;  /* 0x0000000217167211 */ /* 0x000fe400078c10ff */
[----:B------:R-:W-:Y:S01]  /*75d0*/  LEA.HI.X.SX32 R9, R9, R0, 0x2, P2 ;  /* 0x0000000009097211 */ /* 0x000fe200010f16ff */
[----:B------:R-:W-:Y:S01]  /*75e0*/  STL.64 [R1+0x29e0], R6 ;  /* 0x0029e00601007387 */ /* 0x000fe20000100a00 */
[----:B------:R-:W-:-:S02]  /*75f0*/  LEA R36, P1, R37, R2, 0x2 ;  /* 0x0000000225247211 */ /* 0x000fc400078210ff */
[----:B------:R-:W-:Y:S01]  /*7600*/  LEA.HI.X.SX32 R29, R29, R0, 0x2, P3 ;  /* 0x000000001d1d7211 */ /* 0x000fe200018f16ff */
[----:B------:R-:W-:Y:S01]  /*7610*/  STL.64 [R1+0x29e8], R16 ;  /* 0x0029e81001007387 */ /* 0x000fe20000100a00 */
[----:B------:R-:W-:Y:S02]  /*7620*/  LEA R26, P2, R27, R2, 0x2 ;  /* 0x000000021b1a7211 */ /* 0x000fe400078410ff */
[----:B------:R-:W-:Y:S02]  /*7630*/  LEA.HI.X.SX32 R19, R19, R0, 0x2, P4 ;  /* 0x0000000013137211 */ /* 0x000fe400020f16ff */
[-C--:B------:R-:W-:Y:S02]  /*7640*/  LEA R40, P3, R41, R2.reuse, 0x2 ;  /* 0x0000000229287211 */ /* 0x080fe400078610ff */
[----:B------:R-:W-:Y:S02]  /*7650*/  LEA R30, P4, R31, R2, 0x2 ;  /* 0x000000021f1e7211 */ /* 0x000fe400078810ff */
[----:B------:R-:W-:-:S02]  /*7660*/  LEA.HI.X.SX32 R21, R21, R0, 0x2, P5 ;  /* 0x0000000015157211 */ /* 0x000fc400028f16ff */
[----:B------:R-:W-:Y:S02]  /*7670*/  LEA R32, P5, R33, R2, 0x2 ;  /* 0x0000000221207211 */ /* 0x000fe400078a10ff */
[-C--:B------:R-:W-:Y:S01]  /*7680*/  LEA.HI.X.SX32 R23, R23, R0.reuse, 0x2, P6 ;  /* 0x0000000017177211 */ /* 0x080fe200030f16ff */
[----:B------:R-:W-:Y:S01]  /*7690*/  STL.64 [R1+0x29f0], R20 ;  /* 0x0029f01401007387 */ /* 0x000fe20000100a00 */
[----:B------:R-:W-:Y:S02]  /*76a0*/  LEA.HI.X.SX32 R37, R37, R0, 0x2, P1 ;  /* 0x0000000025257211 */ /* 0x000fe400008f16ff */
[----:B------:R-:W-:Y:S01]  /*76b0*/  LEA R34, P6, R35, R2, 0x2 ;  /* 0x0000000223227211 */ /* 0x000fe200078c10ff */
[----:B------:R-:W-:Y:S01]  /*76c0*/  STL.64 [R1+0x29f8], R24 ;  /* 0x0029f81801007387 */ /* 0x000fe20000100a00 */
[----:B------:R-:W-:Y:S02]  /*76d0*/  LEA.HI.X.SX32 R27, R27, R0, 0x2, P2 ;  /* 0x000000001b1b7211 */ /* 0x000fe400010f16ff */
[----:B------:R-:W-:Y:S01]  /*76e0*/  LEA R48, P1, R49, R2, 0x2 ;  /* 0x0000000231307211 */ /* 0x000fe200078210ff */
[----:B------:R-:W-:Y:S01]  /*76f0*/  STL.64 [R1+0x2a00], R28 ;  /* 0x002a001c01007387 */ /* 0x000fe20000100a00 */
[----:B------:R-:W-:-:S02]  /*7700*/  LEA.HI.X.SX32 R41, R41, R0, 0x2, P3 ;  /* 0x0000000029297211 */ /* 0x000fc400018f16ff */
[----:B------:R-:W-:Y:S02]  /*7710*/  LEA R38, P2, R39, R2, 0x2 ;  /* 0x0000000227267211 */ /* 0x000fe400078410ff */
[----:B------:R-:W-:Y:S02]  /*7720*/  LEA.HI.X.SX32 R31, R31, R0, 0x2, P4 ;  /* 0x000000001f1f7211 */ /* 0x000fe400020f16ff */
[-C--:B------:R-:W-:Y:S02]  /*7730*/  LEA R52, P3, R53, R2.reuse, 0x2 ;  /* 0x0000000235347211 */ /* 0x080fe400078610ff */
[----:B------:R-:W-:Y:S02]  /*7740*/  LEA R42, P4, R43, R2, 0x2 ;  /* 0x000000022b2a7211 */ /* 0x000fe400078810ff */
[----:B------:R-:W-:Y:S02]  /*7750*/  LEA.HI.X.SX32 R33, R33, R0, 0x2, P5 ;  /* 0x0000000021217211 */ /* 0x000fe400028f16ff */
[----:B------:R-:W-:-:S02]  /*7760*/  LEA R44, P5, R45, R2, 0x2 ;  /* 0x000000022d2c7211 */ /* 0x000fc400078a10ff */
        /* <DEDUP_REMOVED lines=106> */
[----:B------:R4:W-:Y:S01]  /*7e10*/  STL.64 [R1+0x2ab0], R116 ;  /* 0x002ab07401007387 */ /* 0x0009e20000100a00 */
[----:B------:R-:W-:Y:S02]  /*7e20*/  LEA.HI.X.SX32 R133, R133, R0, 0x2, P1 ;  /* 0x0000000085857211 */ /* 0x000fe400008f16ff */
[----:B------:R-:W-:Y:S02]  /*7e30*/  LEA R130, P6, R131, R2, 0x2 ;  /* 0x0000000283827211 */ /* 0x000fe400078c10ff */
[----:B------:R-:W-:Y:S02]  /*7e40*/  LEA.HI.X.SX32 R123, R123, R0, 0x2, P2 ;  /* 0x000000007b7b7211 */ /* 0x000fe400010f16ff */
[----:B------:R-:W-:Y:S02]  /*7e50*/  LEA R144, P1, R145, R2, 0x2 ;  /* 0x0000000291907211 */ /* 0x000fe400078210ff */
[----:B------:R-:W-:-:S02]  /*7e60*/  LEA.HI.X.SX32 R137, R137, R0, 0x2, P3 ;  /* 0x0000000089897211 */ /* 0x000fc400018f16ff */
[----:B------:R-:W-:Y:S02]  /*7e70*/  LEA R134, P2, R135, R2, 0x2 ;  /* 0x0000000287867211 */ /* 0x000fe400078410ff */
[----:B------:R-:W-:Y:S02]  /*7e80*/  LEA.HI.X.SX32 R127, R127, R0, 0x2, P4 ;  /* 0x000000007f7f7211 */ /* 0x000fe400020f16ff */
[-C--:B------:R-:W-:Y:S02]  /*7e90*/  LEA R148, P3, R149, R2.reuse, 0x2 ;  /* 0x0000000295947211 */ /* 0x080fe400078610ff */
[----:B------:R-:W-:Y:S02]  /*7ea0*/  LEA R138, P4, R139, R2, 0x2 ;  /* 0x000000028b8a7211 */ /* 0x000fe400078810ff */
[----:B------:R-:W-:Y:S02]  /*7eb0*/  LEA.HI.X.SX32 R129, R129, R0, 0x2, P5 ;  /* 0x0000000081817211 */ /* 0x000fe400028f16ff */
[----:B------:R-:W-:-:S02]  /*7ec0*/  LEA R140, P5, R141, R2, 0x2 ;  /* 0x000000028d8c7211 */ /* 0x000fc400078a10ff */
[-C--:B------:R-:W-:Y:S02]  /*7ed0*/  LEA.HI.X.SX32 R131, R131, R0.reuse, 0x2, P6 ;  /* 0x0000000083837211 */ /* 0x080fe400030f16ff */
[----:B------:R-:W-:Y:S02]  /*7ee0*/  LEA.HI.X.SX32 R145, R145, R0, 0x2, P1 ;  /* 0x0000000091917211 */ /* 0x000fe400008f16ff */
[----:B------:R-:W-:Y:S02]  /*7ef0*/  LEA R142, P6, R143, R2, 0x2 ;  /* 0x000000028f8e7211 */ /* 0x000fe400078c10ff */
[----:B------:R-:W-:Y:S02]  /*7f00*/  LEA.HI.X.SX32 R135, R135, R0, 0x2, P2 ;  /* 0x0000000087877211 */ /* 0x000fe400010f16ff */
[----:B------:R-:W-:Y:S02]  /*7f10*/  LEA R242, P1, R233, R2, 0x2 ;  /* 0x00000002e9f27211 */ /* 0x000fe400078210ff */
[----:B------:R-:W-:-:S02]  /*7f20*/  LEA.HI.X.SX32 R149, R149, R0, 0x2, P3 ;  /* 0x0000000095957211 */ /* 0x000fc400018f16ff */
[----:B------:R-:W-:Y:S02]  /*7f30*/  LEA R146, P2, R147, R2, 0x2 ;  /* 0x0000000293927211 */ /* 0x000fe400078410ff */
[----:B------:R-:W-:Y:S02]  /*7f40*/  LEA.HI.X.SX32 R139, R139, R0, 0x2, P4 ;  /* 0x000000008b8b7211 */ /* 0x000fe400020f16ff */
[-C--:B---3--:R-:W-:Y:S02]  /*7f50*/  LEA R10, P3, R229, R2.reuse, 0x2 ;  /* 0x00000002e50a7211 */ /* 0x088fe400078610ff */
[----:B------:R-:W-:Y:S02]  /*7f60*/  LEA R150, P4, R151, R2, 0x2 ;  /* 0x0000000297967211 */ /* 0x000fe400078810ff */
[----:B------:R-:W-:Y:S02]  /*7f70*/  LEA.HI.X.SX32 R141, R141, R0, 0x2, P5 ;  /* 0x000000008d8d7211 */ /* 0x000fe400028f16ff */
[----:B------:R-:W-:-:S02]  /*7f80*/  LEA R152, P5, R153, R2, 0x2 ;  /* 0x0000000299987211 */ /* 0x000fc400078a10ff */
[-C--:B------:R-:W-:Y:S02]  /*7f90*/  LEA.HI.X.SX32 R143, R143, R0.reuse, 0x2, P6 ;  /* 0x000000008f8f7211 */ /* 0x080fe400030f16ff */
[----:B------:R-:W-:Y:S02]  /*7fa0*/  LEA.HI.X.SX32 R243, R233, R0, 0x2, P1 ;  /* 0x00000000e9f37211 */ /* 0x000fe400008f16ff */
[----:B------:R-:W-:Y:S02]  /*7fb0*/  LEA R154, P6, R155, R2, 0x2 ;  /* 0x000000029b9a7211 */ /* 0x000fe400078c10ff */
[-C--:B------:R-:W-:Y:S01]  /*7fc0*/  LEA.HI.X.SX32 R147, R147, R0.reuse, 0x2, P2 ;  /* 0x0000000093937211 */ /* 0x080fe200010f16ff */
[----:B------:R3:W-:Y:S01]  /*7fd0*/  STL.64 [R1+0x2a8], R242 ;  /* 0x0002a8f201007387 */ /* 0x0007e20000100a00 */
[----:B------:R-:W-:Y:S02]  /*7fe0*/  LEA.HI.X.SX32 R11, R229, R0, 0x2, P3 ;  /* 0x00000000e50b7211 */ /* 0x000fe400018f16ff */
[----:B----4-:R-:W-:-:S02]  /*7ff0*/  LEA R116, P2, R231, R2, 0x2 ;  /* 0x00000002e7747211 */ /* 0x010fc400078410ff */
[----:B------:R-:W-:Y:S01]  /*8000*/  LEA.HI.X.SX32 R151, R151, R0, 0x2, P4 ;  /* 0x0000000097977211 */ /* 0x000fe200020f16ff */
[----:B------:R4:W-:Y:S01]  /*8010*/  STL.64 [R1+0x2b8], R10 ;  /* 0x0002b80a01007387 */ /* 0x0009e20000100a00 */
[----:B------:R-:W-:Y:S02]  /*8020*/  LEA R112, P4, R227, R2, 0x2 ;  /* 0x00000002e3707211 */ /* 0x000fe400078810ff */
[----:B------:R-:W-:Y:S02]  /*8030*/  LEA.HI.X.SX32 R153, R153, R0, 0x2, P5 ;  /* 0x0000000099997211 */ /* 0x000fe400028f16ff */
[----:B------:R-:W-:Y:S01]  /*8040*/  LEA R240, P5, R225, R2, 0x2 ;  /* 0x00000002e1f07211 */ /* 0x000fe200078a10ff */
[----:B---3--:R-:W-:Y:S01]  /*8050*/  IMAD R242, R4, 0x1f, RZ ;  /* 0x0000001f04f27824 */ /* 0x008fe200078e02ff */
[----:B------:R-:W-:Y:S02]  /*8060*/  LEA.HI.X.SX32 R155, R155, R0, 0x2, P6 ;  /* 0x000000009b9b7211 */ /* 0x000fe400030f16ff */
[----:B------:R-:W-:-:S02]  /*8070*/  LEA R16, P1, R221, R2, 0x2 ;  /* 0x00000002dd107211 */ /* 0x000fc400078210ff */
[----:B------:R-:W-:Y:S02]  /*8080*/  LEA R108, P6, R223, R2, 0x2 ;  /* 0x00000002df6c7211 */ /* 0x000fe400078c10ff */
[----:B------:R-:W-:Y:S02]  /*8090*/  LEA.HI.X.SX32 R117, R231, R0, 0x2, P2 ;  /* 0x00000000e7757211 */ /* 0x000fe400010f16ff */
[----:B----4-:R-:W-:Y:S02]  /*80a0*/  LEA R10, P3, R217, R2, 0x2 ;  /* 0x00000002d90a7211 */ /* 0x010fe400078610ff */
[----:B------:R-:W-:Y:S01]  /*80b0*/  LEA.HI.X.SX32 R113, R227, R0, 0x2, P4 ;  /* 0x00000000e3717211 */ /* 0x000fe200020f16ff */
[----:B------:R-:W-:Y:S01]  /*80c0*/  STL.64 [R1+0x2b0], R116 ;  /* 0x0002b07401007387 */ /* 0x000fe20000100a00 */
[----:B------:R-:W-:Y:S02]  /*80d0*/  LEA R104, P2, R219, R2, 0x2 ;  /* 0x00000002db687211 */ /* 0x000fe400078410ff */
[----:B------:R-:W-:Y:S01]  /*80e0*/  LEA.HI.X.SX32 R241, R225, R0, 0x2, P5 ;  /* 0x00000000e1f17211 */ /* 0x000fe200028f16ff */
[----:B------:R-:W-:Y:S01]  /*80f0*/  STL.64 [R1+0x2c0], R112 ;  /* 0x0002c07001007387 */ /* 0x000fe20000100a00 */
[----:B------:R-:W-:-:S02]  /*8100*/  LEA R6, P5, R213, R2, 0x2 ;  /* 0x00000002d5067211 */ /* 0x000fc400078a10ff */
[-C--:B------:R-:W-:Y:S01]  /*8110*/  LEA.HI.X.SX32 R17, R221, R0.reuse, 0x2, P1 ;  /* 0x00000000dd117211 */ /* 0x080fe200008f16ff */
[----:B------:R-:W-:Y:S01]  /*8120*/  STL.64 [R1+0x2c8], R240 ;  /* 0x0002c8f001007387 */ /* 0x000fe20000100a00 */
[-C--:B------:R-:W-:Y:S02]  /*8130*/  LEA.HI.X.SX32 R109, R223, R0.reuse, 0x2, P6 ;  /* 0x00000000df6d7211 */ /* 0x080fe400030f16ff */
[-C--:B------:R-:W-:Y:S01]  /*8140*/  LEA.HI.X.SX32 R11, R217, R0.reuse, 0x2, P3 ;  /* 0x00000000d90b7211 */ /* 0x080fe200018f16ff */
[----:B------:R3:W-:Y:S01]  /*8150*/  STL.64 [R1+0x2d8], R16 ;  /* 0x0002d81001007387 */ /* 0x0007e20000100a00 */
[-C--:B------:R-:W-:Y:S02]  /*8160*/  LEA.HI.X.SX32 R105, R219, R0.reuse, 0x2, P2 ;  /* 0x00000000db697211 */ /* 0x080fe400010f16ff */
[----:B------:R-:W-:Y:S01]  /*8170*/  LEA.HI.X.SX32 R7, R213, R0, 0x2, P5 ;  /* 0x00000000d5077211 */ /* 0x000fe200028f16ff */
[----:B------:R-:W-:Y:S01]  /*8180*/  STL.64 [R1+0x2d0], R108 ;  /* 0x0002d06c01007387 */ /* 0x000fe20000100a00 */
[----:B------:R-:W-:-:S02]  /*8190*/  LEA R100, P4, R215, R2, 0x2 ;  /* 0x00000002d7647211 */ /* 0x000fc400078810ff */
[-C--:B------:R-:W-:Y:S01]  /*81a0*/  LEA R96, P6, R211, R2.reuse, 0x2 ;  /* 0x00000002d3607211 */ /* 0x080fe200078c10ff */
[----:B------:R4:W-:Y:S01]  /*81b0*/  STL.64 [R1+0x2e8], R10 ;  /* 0x0002e80a01007387 */ /* 0x0009e20000100a00 */
[----:B------:R-:W-:Y:S02]  /*81c0*/  LEA R92, P2, R207, R2, 0x2 ;  /* 0x00000002cf5c7211 */ /* 0x000fe400078410ff */
[----:B------:R-:W-:Y:S01]  /*81d0*/  LEA.HI.X.SX32 R101, R215, R0, 0x2, P4 ;  /* 0x00000000d7657211 */ /* 0x000fe200020f16ff */
[----:B------:R-:W-:Y:S01]  /*81e0*/  STL.64 [R1+0x2e0], R104 ;  /* 0x0002e06801007387 */ /* 0x000fe20000100a00 */
[----:B---3--:R-:W-:Y:S02]  /*81f0*/  LEA R16, P1, R209, R2, 0x2 ;  /* 0x00000002d1107211 */ /* 0x008fe400078210ff */
[-C--:B------:R-:W-:Y:S01]  /*8200*/  LEA.HI.X.SX32 R97, R211, R0.reuse, 0x2, P6 ;  /* 0x00000000d3617211 */ /* 0x080fe200030f16ff */
[----:B------:R3:W-:Y:S01]  /*8210*/  STL.64 [R1+0x2f8], R6 ;  /* 0x0002f80601007387 */ /* 0x0007e20000100a00 */
[----:B------:R-:W-:-:S02]  /*8220*/  LEA.HI.X.SX32 R17, R209, R0, 0x2, P1 ;  /* 0x00000000d1117211 */ /* 0x000fc400008f16ff */
[----:B------:R-:W-:Y:S01]  /*8230*/  LEA.HI.X.SX32 R93, R207, R0, 0x2, P2 ;  /* 0x00000000cf5d7211 */ /* 0x000fe200010f16ff */
[----:B------:R-:W-:Y:S01]  /*8240*/  STL.64 [R1+0x2f0], R100 ;  /* 0x0002f06401007387 */ /* 0x000fe20000100a00 */
[-C--:B----4-:R-:W-:Y:S02]  /*8250*/  LEA R10, P3, R205, R2.reuse, 0x2 ;  /* 0x00000002cd0a7211 */ /* 0x090fe400078610ff */
[----:B------:R-:W-:Y:S01]  /*8260*/  LEA R88, P4, R203, R2, 0x2 ;  /* 0x00000002cb587211 */ /* 0x000fe200078810ff */
[----:B------:R4:W-:Y:S01]  /*8270*/  STL.64 [R1+0x308], R16 ;  /* 0x0003081001007387 */ /* 0x0009e20000100a00 */
[----:B------:R-:W-:Y:S02]  /*8280*/  LEA.HI.X.SX32 R11, R205, R0, 0x2, P3 ;  /* 0x00000000cd0b7211 */ /* 0x000fe400018f16ff */
[-C--:B------:R-:W-:Y:S01]  /*8290*/  LEA R84, P6, R199, R2.reuse, 0x2 ;  /* 0x00000002c7547211 */ /* 0x080fe200078c10ff */
[----:B------:R-:W-:Y:S01]  /*82a0*/  STL.64 [R1+0x300], R96 ;  /* 0x0003006001007387 */ /* 0x000fe20000100a00 */
[----:B---3--:R-:W-:-:S02]  /*82b0*/  LEA R6, P5, R201, R2, 0x2 ;  /* 0x00000002c9067211 */ /* 0x008fc400078a10ff */
[----:B------:R-:W-:Y:S01]  /*82c0*/  LEA R80, P2, R195, R2, 0x2 ;  /* 0x00000002c3507211 */ /* 0x000fe200078410ff */
[----:B------:R3:W-:Y:S01]  /*82d0*/  STL.64 [R1+0x318], R10 ;  /* 0x0003180a01007387 */ /* 0x0007e20000100a00 */
[-C--:B------:R-:W-:Y:S02]  /*82e0*/  LEA.HI.X.SX32 R7, R201, R0.reuse, 0x2, P5 ;  /* 0x00000000c9077211 */ /* 0x080fe400028f16ff */
[----:B------:R-:W-:Y:S01]  /*82f0*/  LEA.HI.X.SX32 R89, R203, R0, 0x2, P4 ;  /* 0x00000000cb597211 */ /* 0x000fe200020f16ff */
[----:B------:R-:W-:Y:S01]  /*8300*/  STL.64 [R1+0x310], R92 ;  /* 0x0003105c01007387 */ /* 0x000fe20000100a00 */
[----:B----4-:R-:W-:Y:S02]  /*8310*/  LEA R16, P1, R197, R2, 0x2 ;  /* 0x00000002c5107211 */ /* 0x010fe400078210ff */
[-C--:B------:R-:W-:Y:S01]  /*8320*/  LEA.HI.X.SX32 R85, R199, R0.reuse, 0x2, P6 ;  /* 0x00000000c7557211 */ /* 0x080fe200030f16ff */
[----:B------:R4:W-:Y:S01]  /*8330*/  STL.64 [R1+0x328], R6 ;  /* 0x0003280601007387 */ /* 0x0009e20000100a00 */
[----:B------:R-:W-:-:S02]  /*8340*/  LEA.HI.X.SX32 R17, R197, R0, 0x2, P1 ;  /* 0x00000000c5117211 */ /* 0x000fc400008f16ff */
[----:B------:R-:W-:Y:S01]  /*8350*/  LEA.HI.X.SX32 R81, R195, R0, 0x2, P2 ;  /* 0x00000000c3517211 */ /* 0x000fe200010f16ff */
[----:B------:R-:W-:Y:S01]  /*8360*/  STL.64 [R1+0x320], R88 ;  /* 0x0003205801007387 */ /* 0x000fe20000100a00 */
[-C--:B---3--:R-:W-:Y:S02]  /*8370*/  LEA R10, P3, R194, R2.reuse, 0x2 ;  /* 0x00000002c20a7211 */ /* 0x088fe400078610ff */
[----:B------:R-:W-:Y:S01]  /*8380*/  LEA R76, P4, R192, R2, 0x2 ;  /* 0x00000002c04c7211 */ /* 0x000fe200078810ff */
[----:B------:R3:W-:Y:S01]  /*8390*/  STL.64 [R1+0x338], R16 ;  /* 0x0003381001007387 */ /* 0x0007e20000100a00 */
[----:B------:R-:W-:Y:S01]  /*83a0*/  LEA.HI.X.SX32 R11, R194, R0, 0x2, P3 ;  /* 0x00000000c20b7211 */ /* 0x000fe200018f16ff */
[----:B------:R-:W-:Y:S01]  /*83b0*/  IMAD R194, R4, 0x19, RZ ;  /* 0x0000001904c27824 */ /* 0x000fe200078e02ff */
[-C--:B------:R-:W-:Y:S01]  /*83c0*/  LEA R72, P6, R190, R2.reuse, 0x2 ;  /* 0x00000002be487211 */ /* 0x080fe200078c10ff */
[----:B------:R-:W-:Y:S01]  /*83d0*/  STL.64 [R1+0x330], R84 ;  /* 0x0003305401007387 */ /* 0x000fe20000100a00 */
[----:B----4-:R-:W-:-:S02]  /*83e0*/  LEA R6, P5, R191, R2, 0x2 ;  /* 0x00000002bf067211 */ /* 0x010fc400078a10ff */
[----:B------:R-:W-:Y:S01]  /*83f0*/  LEA R68, P2, R188, R2, 0x2 ;  /* 0x00000002bc447211 */ /* 0x000fe200078410ff */
[----:B------:R4:W-:Y:S01]  /*8400*/  STL.64 [R1+0x348], R10 ;  /* 0x0003480a01007387 */ /* 0x0009e20000100a00 */
[-C--:B------:R-:W-:Y:S02]  /*8410*/  LEA.HI.X.SX32 R7, R191, R0.reuse, 0x2, P5 ;  /* 0x00000000bf077211 */ /* 0x080fe400028f16ff */
[----:B------:R-:W-:Y:S01]  /*8420*/  LEA.HI.X.SX32 R77, R192, R0, 0x2, P4 ;  /* 0x00000000c04d7211 */ /* 0x000fe200020f16ff */
[----:B------:R-:W-:Y:S01]  /*8430*/  STL.64 [R1+0x340], R80 ;  /* 0x0003405001007387 */ /* 0x000fe20000100a00 */
[C---:B---3--:R-:W-:Y:S02]  /*8440*/  LEA R16, P1, R189.reuse, R2, 0x2 ;  /* 0x00000002bd107211 */ /* 0x048fe400078210ff */
        /* <DEDUP_REMOVED lines=8> */
[----:B------:R-:W-:Y:S01]  /*84d0*/  LEA.HI.X.SX32 R11, R186, R0, 0x2, P3 ;  /* 0x00000000ba0b7211 */ /* 0x000fe200018f16ff */
[----:B------:R-:W-:Y:S01]  /*84e0*/  IMAD R186, R4, 0x18, RZ ;  /* 0x0000001804ba7824 */ /* 0x000fe200078e02ff */
        /* <DEDUP_REMOVED lines=11> */
[-C--:B------:R-:W-:Y:S01]  /*85a0*/  LEA.HI.X.SX32 R17, R178, R0.reuse, 0x2, P1 ;  /* 0x00000000b2117211 */ /* 0x080fe200008f16ff */
[----:B------:R-:W-:Y:S01]  /*85b0*/  IMAD R178, R4, 0x17, RZ ;  /* 0x0000001704b27824 */ /* 0x000fe200078e02ff */
[----:B------:R-:W-:Y:S01]  /*85c0*/  LEA.HI.X.SX32 R57, R176, R0, 0x2, P2 ;  /* 0x00000000b0397211 */ /* 0x000fe200010f16ff */
[----:B------:R-:W-:Y:S01]  /*85d0*/  STL.64 [R1+0x380], R64 ;  /* 0x0003804001007387 */ /* 0x000fe20000100a00 */
[----:B---3--:R-:W-:-:S02]  /*85e0*/  LEA R10, P3, R174, R2, 0x2 ;  /* 0x00000002ae0a7211 */ /* 0x008fc400078610ff */
[----:B------:R-:W-:Y:S01]  /*85f0*/  LEA R52, P4, R172, R2, 0x2 ;  /* 0x00000002ac347211 */ /* 0x000fe200078810ff */
[----:B------:R3:W-:Y:S01]  /*8600*/  STL.64 [R1+0x398], R16 ;  /* 0x0003981001007387 */ /* 0x0007e20000100a00 */
[----:B------:R-:W-:Y:S02]  /*8610*/  LEA.HI.X.SX32 R11, R174, R0, 0x2, P3 ;  /* 0x00000000ae0b7211 */ /* 0x000fe400018f16ff */
[-C--:B------:R-:W-:Y:S01]  /*8620*/  LEA R48, P6, R168, R2.reuse, 0x2 ;  /* 0x00000002a8307211 */ /* 0x080fe200078c10ff */
[----:B------:R-:W-:Y:S01]  /*8630*/  STL.64 [R1+0x390], R60 ;  /* 0x0003903c01007387 */ /* 0x000fe20000100a00 */
[-C--:B----4-:R-:W-:Y:S02]  /*8640*/  LEA R6, P5, R170, R2.reuse, 0x2 ;  /* 0x00000002aa067211 */ /* 0x090fe400078a10ff */
[----:B------:R-:W-:Y:S01]  /*8650*/  LEA R44, P2, R164, R2, 0x2 ;  /* 0x00000002a42c7211 */ /* 0x000fe200078410ff */
[----:B------:R4:W-:Y:S01]  /*8660*/  STL.64 [R1+0x3a8], R10 ;  /* 0x0003a80a01007387 */ /* 0x0009e20000100a00 */
[----:B------:R-:W-:-:S02]  /*8670*/  LEA.HI.X.SX32 R7, R170, R0, 0x2, P5 ;  /* 0x00000000aa077211 */ /* 0x000fc400028f16ff */
[----:B------:R-:W-:Y:S01]  /*8680*/  LEA.HI.X.SX32 R53, R172, R0, 0x2, P4 ;  /* 0x00000000ac357211 */ /* 0x000fe200020f16ff */
[----:B------:R-:W-:Y:S01]  /*8690*/  STL.64 [R1+0x3a0], R56 ;  /* 0x0003a03801007387 */ /* 0x000fe20000100a00 */
[----:B---3--:R-:W-:Y:S01]  /*86a0*/  LEA R16, P1, R166, R2, 0x2 ;  /* 0x00000002a6107211 */ /* 0x008fe200078210ff */
[----:B------:R-:W3:Y:S01]  /*86b0*/  LDC R170, c[0x0][0x230] ;  /* 0x00008c00ffaa7b82 */ /* 0x000ee20000000800 */
[-C--:B------:R-:W-:Y:S01]  /*86c0*/  LEA.HI.X.SX32 R49, R168, R0.reuse, 0x2, P6 ;  /* 0x00000000a8317211 */ /* 0x080fe200030f16ff */
[----:B------:R1:W-:Y:S01]  /*86d0*/  STL.64 [R1+0x3b8], R6 ;  /* 0x0003b80601007387 */ /* 0x0003e20000100a00 */
[-C--:B------:R-:W-:Y:S02]  /*86e0*/  LEA.HI.X.SX32 R17, R166, R0.reuse, 0x2, P1 ;  /* 0x00000000a6117211 */ /* 0x080fe400008f16ff */
[----:B------:R-:W-:Y:S01]  /*86f0*/  LEA.HI.X.SX32 R45, R164, R0, 0x2, P2 ;  /* 0x00000000a42d7211 */ /* 0x000fe200010f16ff */
[----:B------:R-:W-:Y:S01]  /*8700*/  STL.64 [R1+0x3b0], R52 ;  /* 0x0003b03401007387 */ /* 0x000fe20000100a00 */
[-C--:B----4-:R-:W-:Y:S01]  /*8710*/  LEA R10, P3, R162, R2.reuse, 0x2 ;  /* 0x00000002a20a7211 */ /* 0x090fe200078610ff */
[----:B------:R-:W4:Y:S01]  /*8720*/  LDC R168, c[0x0][0x230] ;  /* 0x00008c00ffa87b82 */ /* 0x000f220000000800 */
[----:B------:R-:W-:Y:S01]  /*8730*/  LEA R40, P4, R160, R2, 0x2 ;  /* 0x00000002a0287211 */ /* 0x000fe200078810ff */
[----:B------:R2:W-:Y:S01]  /*8740*/  STL.64 [R1+0x3c8], R16 ;  /* 0x0003c81001007387 */ /* 0x0005e20000100a00 */
[----:B------:R-:W-:-:S02]  /*8750*/  LEA.HI.X.SX32 R11, R162, R0, 0x2, P3 ;  /* 0x00000000a20b7211 */ /* 0x000fc400018f16ff */
[-C--:B------:R-:W-:Y:S01]  /*8760*/  LEA R36, P6, R3, R2.reuse, 0x2 ;  /* 0x0000000203247211 */ /* 0x080fe200078c10ff */
[----:B------:R-:W-:Y:S01]  /*8770*/  STL.64 [R1+0x3c0], R48 ;  /* 0x0003c03001007387 */ /* 0x000fe20000100a00 */
[CC--:B-1----:R-:W-:Y:S01]  /*8780*/  LEA R6, P5, R158.reuse, R2.reuse, 0x2 ;  /* 0x000000029e067211 */ /* 0x0c2fe200078a10ff */
[----:B------:R-:W1:Y:S01]  /*8790*/  LDC R172, c[0x0][0x230] ;  /* 0x00008c00ffac7b82 */ /* 0x000e620000000800 */
[----:B------:R-:W-:Y:S01]  /*87a0*/  LEA R32, P2, R159, R2, 0x2 ;  /* 0x000000029f207211 */ /* 0x000fe200078410ff */
[----:B------:R2:W-:Y:S01]  /*87b0*/  STL.64 [R1+0x3d8], R10 ;  /* 0x0003d80a01007387 */ /* 0x0005e20000100a00 */
[-C--:B------:R-:W-:Y:S02]  /*87c0*/  LEA.HI.X.SX32 R7, R158, R0.reuse, 0x2, P5 ;  /* 0x000000009e077211 */ /* 0x080fe400028f16ff */
[----:B------:R-:W-:Y:S01]  /*87d0*/  LEA.HI.X.SX32 R41, R160, R0, 0x2, P4 ;  /* 0x00000000a0297211 */ /* 0x000fe200020f16ff */
[----:B------:R-:W-:Y:S01]  /*87e0*/  STL.64 [R1+0x3d0], R44 ;  /* 0x0003d02c01007387 */ /* 0x000fe20000100a00 */
[----:B--2---:R-:W-:-:S02]  /*87f0*/  LEA R16, P1, R15, R2, 0x2 ;  /* 0x000000020f107211 */ /* 0x004fc400078210ff */
[----:B------:R-:W-:Y:S01]  /*8800*/  LEA R28, P4, R171, R2, 0x2 ;  /* 0x00000002ab1c7211 */ /* 0x000fe200078810ff */
[----:B------:R2:W-:Y:S01]  /*8810*/  STL.64 [R1+0x3e8], R6 ;  /* 0x0003e80601007387 */ /* 0x0005e20000100a00 */
[-C--:B------:R-:W-:Y:S01]  /*8820*/  LEA.HI.X.SX32 R37, R3, R0.reuse, 0x2, P6 ;  /* 0x0000000003257211 */ /* 0x080fe200030f16ff */
[C---:B------:R-:W-:Y:S01]  /*8830*/  IMAD.SHL.U32 R3, R4.reuse, 0x4, RZ ;  /* 0x0000000404037824 */ /* 0x040fe200078e00ff */
[----:B------:R-:W-:Y:S01]  /*8840*/  LEA.HI.X.SX32 R17, R15, R0, 0x2, P1 ;  /* 0x000000000f117211 */ /* 0x000fe200008f16ff */
[----:B------:R-:W-:Y:S01]  /*8850*/  STL.64 [R1+0x3e0], R40 ;  /* 0x0003e02801007387 */ /* 0x000fe20000100a00 */
[----:B------:R-:W-:Y:S01]  /*8860*/  LEA R10, P3, R169, R2, 0x2 ;  /* 0x00000002a90a7211 */ /* 0x000fe200078610ff */
[----:B------:R-:W-:Y:S01]  /*8870*/  IMAD R15, R4, 0x5, RZ ;  /* 0x00000005040f7824 */ /* 0x000fe200078e02ff */
[-C--:B------:R-:W-:Y:S01]  /*8880*/  LEA.HI.X.SX32 R33, R159, R0.reuse, 0x2, P2 ;  /* 0x000000009f217211 */ /* 0x080fe200010f16ff */
[----:B------:R-:W-:Y:S01]  /*8890*/  STL.64 [R1+0x3f0], R36 ;  /* 0x0003f02401007387 */ /* 0x000fe20000100a00 */
[----:B------:R-:W-:-:S02]  /*88a0*/  LEA.HI.X.SX32 R11, R169, R0, 0x2, P3 ;  /* 0x00000000a90b7211 */ /* 0x000fc400018f16ff */
[----:B------:R-:W-:Y:S01]  /*88b0*/  LEA.HI.X.SX32 R29, R171, R0, 0x2, P4 ;  /* 0x00000000ab1d7211 */ /* 0x000fe200020f16ff */
[----:B------:R3:W-:Y:S01]  /*88c0*/  STL.64 [R1+0x3f8], R16 ;  /* 0x0003f81001007387 */ /* 0x0007e20000100a00 */
[-C--:B--2---:R-:W-:Y:S01]  /*88d0*/  LEA R6, P5, R173, R2.reuse, 0x2 ;  /* 0x00000002ad067211 */ /* 0x084fe200078a10ff */
[----:B------:R-:W2:Y:S01]  /*88e0*/  LDC R169, c[0x0][0x230] ;  /* 0x00008c00ffa97b82 */ /* 0x000ea20000000800 */
[----:B------:R-:W-:Y:S01]  /*88f0*/  LEA R24, P6, R175, R2, 0x2 ;  /* 0x00000002af187211 */ /* 0x000fe200078c10ff */
[----:B------:R-:W-:Y:S01]  /*8900*/  STL.64 [R1+0x400], R32 ;  /* 0x0004002001007387 */ /* 0x000fe20000100a00 */
[----:B------:R-:W-:Y:S02]  /*8910*/  LEA.HI.X.SX32 R7, R173, R0, 0x2, P5 ;  /* 0x00000000ad077211 */ /* 0x000fe400028f16ff */
[----:B------:R-:W-:Y:S01]  /*8920*/  LEA R158, P3, R183, R2, 0x2 ;  /* 0x00000002b79e7211 */ /* 0x000fe200078610ff */
[----:B------:R4:W-:Y:S01]  /*8930*/  STL.64 [R1+0x408], R10 ;  /* 0x0004080a01007387 */ /* 0x0009e20000100a00 */
[----:B------:R-:W-:Y:S01]  /*8940*/  LEA.HI.X.SX32 R25, R175, R0, 0x2, P6 ;  /* 0x00000000af197211 */ /* 0x000fe200030f16ff */
[----:B------:R-:W1:Y:S01]  /*8950*/  LDC R171, c[0x0][0x230] ;  /* 0x00008c00ffab7b82 */ /* 0x000e620000000800 */
[-C--:B------:R-:W-:Y:S01]  /*8960*/  LEA R188, P1, R187, R2.reuse, 0x2 ;  /* 0x00000002bbbc7211 */ /* 0x080fe200078210ff */
[----:B------:R-:W-:Y:S01]  /*8970*/  STL.64 [R1+0x410], R28 ;  /* 0x0004101c01007387 */ /* 0x000fe20000100a00 */
[----:B------:R-:W-:-:S02]  /*8980*/  LEA R20, P2, R185, R2, 0x2 ;  /* 0x00000002b9147211 */ /* 0x000fc400078410ff */
[----:B---3--:R-:W-:Y:S01]  /*8990*/  LEA R16, P4, R181, R2, 0x2 ;  /* 0x00000002b5107211 */ /* 0x008fe200078810ff */
[----:B------:R3:W-:Y:S01]  /*89a0*/  STL.64 [R1+0x418], R6 ;  /* 0x0004180601007387 */ /* 0x0007e20000100a00 */
[-C--:B------:R-:W-:Y:S01]  /*89b0*/  LEA.HI.X.SX32 R159, R183, R0.reuse, 0x2, P3 ;  /* 0x00000000b79f7211 */ /* 0x080fe200018f16ff */
[----:B------:R-:W1:Y:S01]  /*89c0*/  LDC R173, c[0x0][0x230] ;  /* 0x00008c00ffad7b82 */ /* 0x000e620000000800 */
[----:B------:R-:W-:Y:S01]  /*89d0*/  LEA.HI.X.SX32 R189, R187, R0, 0x2, P1 ;  /* 0x00000000bbbd7211 */ /* 0x000fe200008f16ff */
[----:B------:R-:W-:Y:S01]  /*89e0*/  STL.64 [R1+0x420], R24 ;  /* 0x0004201801007387 */ /* 0x000fe20000100a00 */
[----:B----4-:R-:W-:Y:S02]  /*89f0*/  LEA R10, P5, R179, R2, 0x2 ;  /* 0x00000002b30a7211 */ /* 0x010fe400078a10ff */
[-C--:B------:R-:W-:Y:S01]  /*8a00*/  LEA.HI.X.SX32 R21, R185, R0.reuse, 0x2, P2 ;  /* 0x00000000b9157211 */ /* 0x080fe200010f16ff */
[----:B------:R-:W-:Y:S01]  /*8a10*/  STL.64 [R1+0x428], R188 ;  /* 0x000428bc01007387 */ /* 0x000fe20000100a00 */
[----:B------:R-:W-:-:S02]  /*8a20*/  LEA.HI.X.SX32 R17, R181, R0, 0x2, P4 ;  /* 0x00000000b5117211 */ /* 0x000fc400020f16ff */
[----:B------:R-:W-:Y:S01]  /*8a30*/  LEA.HI.X.SX32 R11, R179, R0, 0x2, P5 ;  /* 0x00000000b30b7211 */ /* 0x000fe200028f16ff */
[----:B------:R-:W-:Y:S01]  /*8a40*/  STL.64 [R1+0x430], R20 ;  /* 0x0004301401007387 */ /* 0x000fe20000100a00 */
[----:B---3--:R-:W-:Y:S01]  /*8a50*/  LEA R6, P6, R177, R2, 0x2 ;  /* 0x00000002b1067211 */ /* 0x008fe200078c10ff */
[----:B------:R-:W-:Y:S01]  /*8a60*/  IMAD.SHL.U32 R2, R239, 0x10, RZ ;  /* 0x00000010ef027824 */ /* 0x000fe200078e00ff */
[----:B------:R-:W-:Y:S01]  /*8a70*/  LEA R160, P3, R165, UR22, 0x2 ;  /* 0x00000016a5a07c11 */ /* 0x000fe2000f8610ff */
[----:B------:R3:W-:Y:S01]  /*8a80*/  STL.64 [R1+0x438], R158 ;  /* 0x0004389e01007387 */ /* 0x0007e20000100a00 */
[----:B------:R-:W-:Y:S01]  /*8a90*/  LEA.HI.X.SX32 R7, R177, R0, 0x2, P6 ;  /* 0x00000000b1077211 */ /* 0x000fe200030f16ff */
[----:B------:R-:W-:Y:S01]  /*8aa0*/  IMAD R0, R161, UR7, RZ ;  /* 0x00000007a1007c24 */ /* 0x000fe2000f8e02ff */
[----:B------:R-:W-:Y:S01]  /*8ab0*/  LEA.HI.X.SX32 R161, R165, UR23, 0x2, P3 ;  /* 0x00000017a5a17c11 */ /* 0x000fe200098f16ff */
[----:B------:R-:W-:Y:S01]  /*8ac0*/  ULDC.64 UR6, c[0x0][0x208] ;  /* 0x0000820000067ab9 */ /* 0x000fe20000000a00 */
[----:B------:R-:W-:Y:S01]  /*8ad0*/  LOP3.LUT R252, R2, 0x70, RZ, 0xc0, !PT ;  /* 0x0000007002fc7812 */ /* 0x000fe200078ec0ff */
[----:B------:R4:W-:Y:S01]  /*8ae0*/  STL.64 [R1+0x450], R10 ;  /* 0x0004500a01007387 */ /* 0x0009e20000100a00 */
[----:B------:R-:W-:Y:S01]  /*8af0*/  PLOP3.LUT P3, PT, PT, PT, UP0, 0x80, 0x0 ;  /* 0x000000000000781c */ /* 0x000fe20003f6f008 */
[----:B------:R-:W-:Y:S01]  /*8b00*/  IMAD R2, R4, 0x3, RZ ;  /* 0x0000000304027824 */ /* 0x000fe200078e02ff */
[----:B------:R-:W-:Y:S01]  /*8b10*/  LEA R164, P5, R0, UR22, 0x2 ;  /* 0x0000001600a47c11 */ /* 0x000fe2000f8a10ff */
[----:B------:R-:W-:Y:S01]  /*8b20*/  IMAD R252, R237, 0x80, R252 ;  /* 0x00000080edfc7824 */ /* 0x000fe200078e02fc */
[----:B------:R-:W-:Y:S01]  /*8b30*/  PLOP3.LUT P6, PT, PT, PT, UP0, 0x80, 0x0 ;  /* 0x000000000000781c */ /* 0x000fe20003fcf008 */
[----:B------:R-:W-:Y:S01]  /*8b40*/  STL.64 [R1+0x440], R16 ;  /* 0x0004401001007387 */ /* 0x000fe20000100a00 */
[----:B---3--:R-:W-:Y:S01]  /*8b50*/  LEA R158, P1, R167, UR22, 0x2 ;  /* 0x00000016a79e7c11 */ /* 0x008fe2000f8210ff */
[----:B------:R-:W-:Y:S01]  /*8b60*/  VIADD R245, R252, UR45 ;  /* 0x0000002dfcf57c36 */ /* 0x000fe20008000000 */
[----:B------:R-:W-:Y:S01]  /*8b70*/  LEA.HI.X.SX32 R165, R0, UR23, 0x2, P5 ;  /* 0x0000001700a57c11 */ /* 0x000fe2000a8f16ff */
[----:B------:R-:W-:Y:S01]  /*8b80*/  STL.64 [R1+0x448], R6 ;  /* 0x0004480601007387 */ /* 0x000fe20000100a00 */
[----:B------:R-:W-:Y:S01]  /*8b90*/  PLOP3.LUT P5, PT, PT, PT, UP0, 0x80, 0x0 ;  /* 0x000000000000781c */ /* 0x000fe20003faf008 */
[C---:B------:R-:W-:Y:S01]  /*8ba0*/  IMAD.SHL.U32 R0, R4.reuse, 0x2, RZ ;  /* 0x0000000204007824 */ /* 0x040fe200078e00ff */
[----:B------:R-:W-:Y:S01]  /*8bb0*/  LEA R162, P4, R163, UR22, 0x2 ;  /* 0x00000016a3a27c11 */ /* 0x000fe2000f8810ff */
[----:B------:R-:W-:Y:S01]  /*8bc0*/  IMAD.WIDE R176, R4, 0x4, R164 ;  /* 0x0000000404b07825 */ /* 0x000fe200078e02a4 */
[----:B------:R-:W-:-:S02]  /*8bd0*/  LEA.HI.X.SX32 R159, R167, UR23, 0x2, P1 ;  /* 0x00000017a79f7c11 */ /* 0x000fc400088f16ff */
[----:B------:R-:W-:Y:S01]  /*8be0*/  LEA.HI.X.SX32 R163, R163, UR23, 0x2, P4 ;  /* 0x00000017a3a37c11 */ /* 0x000fe2000a0f16ff */
[C---:B------:R-:W-:Y:S01]  /*8bf0*/  IMAD.WIDE R166, R4.reuse, 0x4, R160 ;  /* 0x0000000404a67825 */ /* 0x040fe200078e02a0 */
[----:B------:R-:W-:Y:S01]  /*8c00*/  PLOP3.LUT P1, PT, PT, PT, UP0, 0x80, 0x0 ;  /* 0x000000000000781c */ /* 0x000fe20003f2f008 */
[----:B------:R-:W-:Y:S01]  /*8c10*/  @!PT LDS RZ, [RZ] ;  /* 0x00000000fffff984 */ /* 0x000fe20000000800 */
[----:B------:R-:W-:Y:S01]  /*8c20*/  @!PT LDS RZ, [RZ] ;  /* 0x00000000fffff984 */ /* 0x000fe20000000800 */
[----:B------:R-:W-:Y:S01]  /*8c30*/  @!PT LDS RZ, [RZ] ;  /* 0x00000000fffff984 */ /* 0x000fe20000000800 */
[----:B------:R-:W-:Y:S01]  /*8c40*/  LDGSTS.E [R245], desc[UR6][R158.64], !P3 ;  /* 0x000000009ef57fae */ /* 0x000fe2000d921846 */
[----:B------:R-:W-:Y:S01]  /*8c50*/  PLOP3.LUT P4, PT, PT, PT, UP1, 0x80, 0x0 ;  /* 0x000000000000781c */ /* 0x000fe20003f8f018 */
[----:B------:R-:W-:Y:S01]  /*8c60*/  UISETP.GE.U32.AND UP0, UPT, UR11, 0x7fffffde, UPT ;  /* 0x7fffffde0b00788c */ /* 0x000fe2000bf06070 */
[----:B------:R-:W-:Y:S01]  /*8c70*/  PLOP3.LUT P3, PT, PT, PT, UP1, 0x80, 0x0 ;  /* 0x000000000000781c */ /* 0x000fe20003f6f018 */
[----:B------:R-:W-:Y:S01]  /*8c80*/  LDGSTS.E [R245+0x4000], desc[UR6][R160.64], !P6 ;  /* 0x04000000a0f57fae */ /* 0x000fe2000f121846 */
[--C-:B----4-:R-:W-:Y:S01]  /*8c90*/  IMAD.WIDE R10, R4, 0x4, R158.reuse ;  /* 0x00000004040a7825 */ /* 0x110fe200078e029e */
[----:B------:R-:W-:Y:S02]  /*8ca0*/  ISETP.GE.U32.AND P2, PT, R193, 0x7fffffd3, PT ;  /* 0x7fffffd3c100780c */ /* 0x000fe40003f46070 */
[----:B------:R-:W-:Y:S01]  /*8cb0*/  LDGSTS.E [R245+0x8000], desc[UR6][R162.64], !P5 ;  /* 0x08000000a2f57fae */ /* 0x000fe2000e921846 */
[----:B------:R-:W-:Y:S01]  /*8cc0*/  PLOP3.LUT P5, PT, PT, PT, UP1, 0x80, 0x0 ;  /* 0x000000000000781c */ /* 0x000fe20003faf018 */
[----:B------:R-:W-:-:S02]  /*8cd0*/  IMAD.WIDE R174, R0, 0x4, R158 ;  /* 0x0000000400ae7825 */ /* 0x000fc400078e029e */
[----:B------:R-:W-:Y:S01]  /*8ce0*/  LDGSTS.E [R245+0xc000], desc[UR6][R164.64], !P1 ;  /* 0x0c000000a4f57fae */ /* 0x000fe2000c921846 */
[----:B------:R-:W-:Y:S01]  /*8cf0*/  PLOP3.LUT P1, PT, PT, PT, UP1, 0x80, 0x0 ;  /* 0x000000000000781c */ /* 0x000fe20003f2f018 */
[----:B------:R-:W-:Y:S01]  /*8d00*/  UISETP.GE.U32.AND UP1, UPT, UR12, 0x7fffffdd, UPT ;  /* 0x7fffffdd0c00788c */ /* 0x000fe2000bf26070 */
[C---:B------:R-:W-:Y:S01]  /*8d10*/  IMAD.WIDE R180, R186.reuse, 0x4, R158 ;  /* 0x00000004bab47825 */ /* 0x040fe200078e029e */
[----:B------:R3:W-:Y:S01]  /*8d20*/  LDGSTS.E [R245+0x4], desc[UR6][R10.64], !P4 ;  /* 0x000040000af57fae */ /* 0x0007e2000e121846 */
[----:B------:R-:W-:Y:S02]  /*8d30*/  PLOP3.LUT P4, PT, PT, PT, UP0, 0x80, 0x0 ;  /* 0x000000000000781c */ /* 0x000fe40003f8f008 */
[C---:B------:R-:W-:Y:S01]  /*8d40*/  IMAD.WIDE R182, R186.reuse, 0x4, R160 ;  /* 0x00000004bab67825 */ /* 0x040fe200078e02a0 */
[----:B------:R-:W-:Y:S03]  /*8d50*/  STL.64 [R1+0x298], R166 ;  /* 0x000298a601007387 */ /* 0x000fe60000100a00 */
[C---:B------:R-:W-:Y:S01]  /*8d60*/  IMAD.WIDE R184, R186.reuse, 0x4, R162 ;  /* 0x00000004bab87825 */ /* 0x040fe200078e02a2 */
[----:B------:R3:W-:Y:S03]  /*8d70*/  STL.64 [R1+0x2940], R10 ;  /* 0x0029400a01007387 */ /* 0x0007e60000100a00 */
[----:B------:R-:W-:Y:S01]  /*8d80*/  IMAD.WIDE R186, R186, 0x4, R164 ;  /* 0x00000004baba7825 */ /* 0x000fe200078e02a4 */
[----:B------:R4:W-:Y:S01]  /*8d90*/  LDGSTS.E [R245+0x4004], desc[UR6][R166.64], !P3 ;  /* 0x04004000a6f57fae */ /* 0x0009e2000d921846 */
[----:B------:R-:W-:-:S02]  /*8da0*/  PLOP3.LUT P3, PT, PT, PT, UP0, 0x80, 0x0 ;  /* 0x000000000000781c */ /* 0x000fc40003f6f008 */
[----:B------:R-:W-:-:S04]  /*8db0*/  IMAD.WIDE R188, R194, 0x4, R158 ;  /* 0x00000004c2bc7825 */ /* 0x000fc800078e029e */
[----:B------:R-:W-:-:S04]  /*8dc0*/  IMAD.WIDE R190, R194, 0x4, R160 ;  /* 0x00000004c2be7825 */ /* 0x000fc800078e02a0 */
[----:B---3--:R-:W-:-:S04]  /*8dd0*/  IMAD.WIDE R10, R4, 0x4, R162 ;  /* 0x00000004040a7825 */ /* 0x008fc800078e02a2 */
[C---:B----4-:R-:W-:Y:S01]  /*8de0*/  IMAD R166, R4.reuse, 0x6, RZ ;  /* 0x0000000604a67824 */ /* 0x050fe200078e02ff */
[----:B------:R3:W-:Y:S01]  /*8df0*/  LDGSTS.E [R245+0x8004], desc[UR6][R10.64], !P5 ;  /* 0x080040000af57fae */ /* 0x0007e2000e921846 */
[----:B------:R-:W-:Y:S01]  /*8e00*/  PLOP3.LUT P5, PT, PT, PT, UP0, 0x80, 0x0 ;  /* 0x000000000000781c */ /* 0x000fe20003faf008 */
[----:B------:R-:W-:Y:S02]  /*8e10*/  IMAD R167, R4, 0x7, RZ ;  /* 0x0000000704a77824 */ /* 0x000fe400078e02ff */
[----:B------:R3:W-:Y:S01]  /*8e20*/  STL.64 [R1+0x290], R10 ;  /* 0x0002900a01007387 */ /* 0x0007e20000100a00 */
[----:B------:R-:W-:-:S03]  /*8e30*/  IMAD.WIDE R192, R194, 0x4, R162 ;  /* 0x00000004c2c07825 */ /* 0x000fc600078e02a2 */
[----:B------:R4:W-:Y:S01]  /*8e40*/  STL.64 [R1+0x288], R176 ;  /* 0x000288b001007387 */ /* 0x0009e20000100a00 */
[----:B------:R-:W-:-:S03]  /*8e50*/  IMAD.WIDE R194, R194, 0x4, R164 ;  /* 0x00000004c2c27825 */ /* 0x000fc600078e02a4 */
[----:B------:R4:W-:Y:S01]  /*8e60*/  LDGSTS.E [R245+0xc004], desc[UR6][R176.64], !P1 ;  /* 0x0c004000b0f57fae */ /* 0x0009e2000c921846 */
[----:B------:R-:W-:Y:S01]  /*8e70*/  PLOP3.LUT P1, PT, PT, PT, UP0, 0x80, 0x0 ;  /* 0x000000000000781c */ /* 0x000fe20003f2f008 */
[----:B------:R-:W-:Y:S01]  /*8e80*/  UISETP.GE.U32.AND UP0, UPT, UR13, 0x7fffffdc, UPT ;  /* 0x7fffffdc0d00788c */ /* 0x000fe2000bf06070 */
[----:B------:R-:W-:Y:S01]  /*8e90*/  IMAD.WIDE R196, R202, 0x4, R158 ;  /* 0x00000004cac47825 */ /* 0x000fe200078e029e */
[----:B------:R2:W-:Y:S03]  /*8ea0*/  STL.64 [R1+0x280], R174 ;  /* 0x000280ae01007387 */ /* 0x0005e60000100a00 */
[--C-:B---3--:R-:W-:Y:S01]  /*8eb0*/  IMAD.WIDE R10, R0, 0x4, R160.reuse ;  /* 0x00000004000a7825 */ /* 0x108fe200078e02a0 */
[----:B------:R2:W-:Y:S01]  /*8ec0*/  LDGSTS.E [R245+0x8], desc[UR6][R174.64], !P4 ;  /* 0x00008000aef57fae */ /* 0x0005e2000e121846 */
[----:B------:R-:W-:Y:S02]  /*8ed0*/  PLOP3.LUT P4, PT, PT, PT, UP1, 0x80, 0x0 ;  /* 0x000000000000781c */ /* 0x000fe40003f8f018 */
[----:B------:R-:W-:Y:S01]  /*8ee0*/  IMAD.WIDE R198, R202, 0x4, R160 ;  /* 0x00000004cac67825 */ /* 0x000fe200078e02a0 */
[----:B------:R3:W-:Y:S03]  /*8ef0*/  STL.64 [R1+0x278], R10 ;  /* 0x0002780a01007387 */ /* 0x0007e60000100a00 */
[----:B----4-:R-:W-:Y:S01]  /*8f00*/  IMAD.WIDE R176, R0, 0x4, R164 ;  /* 0x0000000400b07825 */ /* 0x010fe200078e02a4 */
[----:B------:R3:W-:Y:S01]  /*8f10*/  LDGSTS.E [R245+0x4008], desc[UR6][R10.64], !P3 ;  /* 0x040080000af57fae */ /* 0x0007e2000d921846 */
[----:B------:R-:W-:-:S02]  /*8f20*/  PLOP3.LUT P3, PT, PT, PT, UP1, 0x80, 0x0 ;  /* 0x000000000000781c */ /* 0x000fc40003f6f018 */
[----:B------:R-:W-:-:S04]  /*8f30*/  IMAD.WIDE R200, R202, 0x4, R162 ;  /* 0x00000004cac87825 */ /* 0x000fc800078e02a2 */
[----:B--2---:R-:W-:-:S04]  /*8f40*/  IMAD.WIDE R174, R2, 0x4, R158 ;  /* 0x0000000402ae7825 */ /* 0x004fc800078e029e */
[----:B------:R-:W-:-:S04]  /*8f50*/  IMAD.WIDE R202, R202, 0x4, R164 ;  /* 0x00000004caca7825 */ /* 0x000fc800078e02a4 */
[----:B---3--:R-:W-:Y:S01]  /*8f60*/  IMAD.WIDE R10, R0, 0x4, R162 ;  /* 0x00000004000a7825 */ /* 0x008fe200078e02a2 */
[----:B------:R-:W-:-:S03]  /*8f70*/  LOP3.LUT R0, R252, 0x10, RZ, 0x3c, !PT ;  /* 0x00000010fc007812 */ /* 0x000fc600078e3cff */
[----:B------:R-:W-:Y:S01]  /*8f80*/  IMAD.WIDE R204, R210, 0x4, R158 ;  /* 0x00000004d2cc7825 */ /* 0x000fe200078e029e */
[----:B------:R2:W-:Y:S01]  /*8f90*/  LDGSTS.E [R245+0x8008], desc[UR6][R10.64], !P5 ;  /* 0x080080000af57fae */ /* 0x0005e2000e921846 */
[----:B------:R-:W-:Y:S02]  /*8fa0*/  PLOP3.LUT P5, PT, PT, PT, UP1, 0x80, 0x0 ;  /* 0x000000000000781c */ /* 0x000fe40003faf018 */
[----:B------:R-:W-:Y:S01]  /*8fb0*/  VIADD R246, R0, UR45 ;  /* 0x0000002d00f67c36 */ /* 0x000fe20008000000 */
[----:B------:R2:W-:Y:S01]  /*8fc0*/  STL.64 [R1+0x270], R10 ;  /* 0x0002700a01007387 */ /* 0x0005e20000100a00 */
[----:B------:R-:W-:Y:S02]  /*8fd0*/  IMAD.SHL.U32 R0, R4, 0x8, RZ ;  /* 0x0000000804007824 */ /* 0x000fe400078e00ff */
[C---:B------:R-:W-:Y:S01]  /*8fe0*/  IMAD.WIDE R206, R210.reuse, 0x4, R160 ;  /* 0x00000004d2ce7825 */ /* 0x040fe200078e02a0 */
[----:B------:R3:W-:Y:S03]  /*8ff0*/  STL.64 [R1+0x268], R176 ;  /* 0x000268b001007387 */ /* 0x0007e60000100a00 */
[C---:B------:R-:W-:Y:S01]  /*9000*/  IMAD.WIDE R208, R210.reuse, 0x4, R162 ;  /* 0x00000004d2d07825 */ /* 0x040fe200078e02a2 */
[----:B------:R3:W-:Y:S01]  /*9010*/  LDGSTS.E [R245+0xc008], desc[UR6][R176.64], !P1 ;  /* 0x0c008000b0f57fae */ /* 0x0007e2000c921846 */
[----:B------:R-:W-:Y:S01]  /*9020*/  PLOP3.LUT P1, PT, PT, PT, UP1, 0x80, 0x0 ;  /* 0x000000000000781c */ /* 0x000fe20003f2f018 */
[----:B------:R-:W-:Y:S01]  /*9030*/  UISETP.GE.U32.AND UP1, UPT, UR14, 0x7fffffdb, UPT ;  /* 0x7fffffdb0e00788c */ /* 0x000fe2000bf26070 */
[----:B------:R-:W-:Y:S01]  /*9040*/  IMAD.WIDE R210, R210, 0x4, R164 ;  /* 0x00000004d2d27825 */ /* 0x000fe200078e02a4 */
[----:B------:R4:W-:Y:S03]  /*9050*/  STL.64 [R1+0x260], R174 ;  /* 0x000260ae01007387 */ /* 0x0009e60000100a00 */
[----:B--2---:R-:W-:Y:S01]  /*9060*/  IMAD.WIDE R10, R2, 0x4, R160 ;  /* 0x00000004020a7825 */ /* 0x004fe200078e02a0 */
[----:B------:R4:W-:Y:S01]  /*9070*/  LDGSTS.E [R245+0xc], desc[UR6][R174.64], !P4 ;  /* 0x0000c000aef57fae */ /* 0x0009e2000e121846 */
[----:B------:R-:W-:-:S02]  /*9080*/  PLOP3.LUT P4, PT, PT, PT, UP0, 0x80, 0x0 ;  /* 0x000000000000781c */ /* 0x000fc40003f8f008 */
[----:B------:R-:W-:Y:S01]  /*9090*/  IMAD.WIDE R212, R218, 0x4, R158 ;  /* 0x00000004dad47825 */ /* 0x000fe200078e029e */
[----:B------:R2:W-:Y:S03]  /*90a0*/  STL.64 [R1+0x258], R10 ;  /* 0x0002580a01007387 */ /* 0x0005e60000100a00 */
[----:B---3--:R-:W-:Y:S01]  /*90b0*/  IMAD.WIDE R176, R2, 0x4, R164 ;  /* 0x0000000402b07825 */ /* 0x008fe200078e02a4 */
[----:B------:R2:W-:Y:S01]  /*90c0*/  LDGSTS.E [R245+0x400c], desc[UR6][R10.64], !P3 ;  /* 0x0400c0000af57fae */ /* 0x0005e2000d921846 */
[----:B------:R-:W-:Y:S02]  /*90d0*/  PLOP3.LUT P3, PT, PT, PT, UP0, 0x80, 0x0 ;  /* 0x000000000000781c */ /* 0x000fe40003f6f008 */
[----:B------:R-:W-:-:S04]  /*90e0*/  IMAD.WIDE R214, R218, 0x4, R160 ;  /* 0x00000004dad67825 */ /* 0x000fc800078e02a0 */
[----:B----4-:R-:W-:-:S04]  /*90f0*/  IMAD.WIDE R174, R3, 0x4, R158 ;  /* 0x0000000403ae7825 */ /* 0x010fc800078e029e */
[----:B------:R-:W-:-:S04]  /*9100*/  IMAD.WIDE R216, R218, 0x4, R162 ;  /* 0x00000004dad87825 */ /* 0x000fc800078e02a2 */
[----:B--2---:R-:W-:-:S04]  /*9110*/  IMAD.WIDE R10, R2, 0x4, R162 ;  /* 0x00000004020a7825 */ /* 0x004fc800078e02a2 */
[----:B------:R-:W-:Y:S01]  /*9120*/  IMAD.WIDE R218, R218, 0x4, R164 ;  /* 0x00000004dada7825 */ /* 0x000fe200078e02a4 */
[----:B------:R2:W-:Y:S01]  /*9130*/  LDGSTS.E [R245+0x800c], desc[UR6][R10.64], !P5 ;  /* 0x0800c0000af57fae */ /* 0x0005e2000e921846 */
[----:B------:R-:W-:Y:S02]  /*9140*/  PLOP3.LUT P5, PT, PT, PT, UP0, 0x80, 0x0 ;  /* 0x000000000000781c */ /* 0x000fe40003faf008 */
[C---:B------:R-:W-:Y:S01]  /*9150*/  IMAD.WIDE R222, R226.reuse, 0x4, R160 ;  /* 0x00000004e2de7825 */ /* 0x040fe200078e02a0 */
[----:B------:R2:W-:Y:S03]  /*9160*/  STL.64 [R1+0x250], R10 ;  /* 0x0002500a01007387 */ /* 0x0005e60000100a00 */
[----:B------:R-:W-:Y:S01]  /*9170*/  IMAD.WIDE R224, R226, 0x4, R162 ;  /* 0x00000004e2e07825 */ /* 0x000fe200078e02a2 */
[----:B------:R3:W-:Y:S01]  /*9180*/  LDGSTS.E [R245+0xc00c], desc[UR6][R176.64], !P1 ;  /* 0x0c00c000b0f57fae */ /* 0x0007e2000c921846 */
[----:B------:R-:W-:Y:S01]  /*9190*/  PLOP3.LUT P1, PT, PT, PT, UP0, 0x80, 0x0 ;  /* 0x000000000000781c */ /* 0x000fe20003f2f008 */
[----:B------:R-:W-:Y:S01]  /*91a0*/  UISETP.GE.U32.AND UP0, UPT, UR15, 0x7fffffda, UPT ;  /* 0x7fffffda0f00788c */ /* 0x000fe2000bf06070 */
[----:B------:R-:W-:Y:S01]  /*91b0*/  IMAD.WIDE R228, R234, 0x4, R158 ;  /* 0x00000004eae47825 */ /* 0x000fe200078e029e */
[----:B------:R4:W-:Y:S01]  /*91c0*/  LDGSTS.E [R246], desc[UR6][R174.64], !P4 ;  /* 0x00000000aef67fae */ /* 0x0009e2000e121846 */
[----:B------:R-:W-:-:S02]  /*91d0*/  PLOP3.LUT P4, PT, PT, PT, UP1, 0x80, 0x0 ;  /* 0x000000000000781c */ /* 0x000fc40003f8f018 */
[C-C-:B------:R-:W-:Y:S01]  /*91e0*/  IMAD.WIDE R230, R234.reuse, 0x4, R160.reuse ;  /* 0x00000004eae67825 */ /* 0x140fe200078e02a0 */
[----:B------:R3:W-:Y:S03]  /*91f0*/  STL.64 [R1+0x248], R176 ;  /* 0x000248b001007387 */ /* 0x0007e60000100a00 */
[----:B--2---:R-:W-:Y:S01]  /*9200*/  IMAD.WIDE R10, R3, 0x4, R160 ;  /* 0x00000004030a7825 */ /* 0x004fe200078e02a0 */
[----:B------:R4:W-:Y:S03]  /*9210*/  STL.64 [R1+0x240], R174 ;  /* 0x000240ae01007387 */ /* 0x0009e60000100a00 */
[----:B------:R-:W-:Y:S01]  /*9220*/  IMAD.WIDE R232, R234, 0x4, R162 ;  /* 0x00000004eae87825 */ /* 0x000fe200078e02a2 */
[----:B------:R2:W-:Y:S01]  /*9230*/  LDGSTS.E [R246+0x4000], desc[UR6][R10.64], !P3 ;  /* 0x040000000af67fae */ /* 0x0005e2000d921846 */
[----:B------:R-:W-:-:S02]  /*9240*/  PLOP3.LUT P3, PT, PT, PT, UP1, 0x80, 0x0 ;  /* 0x000000000000781c */ /* 0x000fc40003f6f018 */
[----:B------:R-:W-:Y:S01]  /*9250*/  IMAD.WIDE R234, R234, 0x4, R164 ;  /* 0x00000004eaea7825 */ /* 0x000fe200078e02a4 */
[----:B------:R2:W-:Y:S03]  /*9260*/  STL.64 [R1+0x238], R10 ;  /* 0x0002380a01007387 */ /* 0x0005e60000100a00 */
[----:B---3--:R-:W-:-:S04]  /*9270*/  IMAD.WIDE R176, R3, 0x4, R162 ;  /* 0x0000000403b07825 */ /* 0x008fc800078e02a2 */
[----:B----4-:R-:W-:Y:S01]  /*9280*/  IMAD.WIDE R174, R3, 0x4, R164 ;  /* 0x0000000403ae7825 */ /* 0x010fe200078e02a4 */
[----:B------:R3:W-:Y:S01]  /*9290*/  LDGSTS.E [R246+0x8000], desc[UR6][R176.64], !P5 ;  /* 0x08000000b0f67fae */ /* 0x0007e2000e921846 */
[----:B------:R-:W-:Y:S02]  /*92a0*/  PLOP3.LUT P5, PT, PT, PT, UP1, 0x80, 0x0 ;  /* 0x000000000000781c */ /* 0x000fe40003faf018 */
[C---:B------:R-:W-:Y:S01]  /*92b0*/  IMAD.WIDE R2, R15.reuse, 0x4, R160 ;  /* 0x000000040f027825 */ /* 0x040fe200078e02a0 */
[----:B------:R3:W-:Y:S03]  /*92c0*/  STL.64 [R1+0x230], R176 ;  /* 0x000230b001007387 */ /* 0x0007e60000100a00 */
[----:B--2---:R-:W-:Y:S01]  /*92d0*/  IMAD.WIDE R10, R15, 0x4, R158 ;  /* 0x000000040f0a7825 */ /* 0x004fe200078e029e */
[----:B------:R2:W-:Y:S01]  /*92e0*/  LDGSTS.E [R246+0xc000], desc[UR6][R174.64], !P1 ;  /* 0x0c000000aef67fae */ /* 0x0005e2000c921846 */
[----:B------:R-:W-:Y:S01]  /*92f0*/  PLOP3.LUT P1, PT, PT, PT, UP1, 0x80, 0x0 ;  /* 0x000000000000781c */ /* 0x000fe20003f2f018 */
[----:B------:R-:W-:Y:S01]  /*9300*/  UISETP.GE.U32.AND UP1, UPT, UR16, 0x7fffffd9, UPT ;  /* 0x7fffffd91000788c */ /* 0x000fe2000bf26070 */
[C---:B------:R-:W-:Y:S01]  /*9310*/  IMAD.WIDE R238, R242.reuse, 0x4, R160 ;  /* 0x00000004f2ee7825 */ /* 0x040fe200078e02a0 */
[----:B------:R2:W-:Y:S03]  /*9320*/  STL.64 [R1+0x228], R174 ;  /* 0x000228ae01007387 */ /* 0x0005e60000100a00 */
[----:B------:R-:W-:Y:S01]  /*9330*/  IMAD.WIDE R240, R242, 0x4, R162 ;  /* 0x00000004f2f07825 */ /* 0x000fe200078e02a2 */
[----:B------:R4:W-:Y:S01]  /*9340*/  LDGSTS.E [R246+0x4], desc[UR6][R10.64], !P4 ;  /* 0x000040000af67fae */ /* 0x0009e2000e121846 */
[----:B------:R-:W-:-:S02]  /*9350*/  PLOP3.LUT P4, PT, PT, PT, UP0, 0x80, 0x0 ;  /* 0x000000000000781c */ /* 0x000fc40003f8f008 */
[C---:B---3--:R-:W-:Y:S01]  /*9360*/  IMAD.WIDE R176, R15.reuse, 0x4, R164 ;  /* 0x000000040fb07825 */ /* 0x048fe200078e02a4 */
[----:B------:R4:W-:Y:S04]  /*9370*/  STL.64 [R1+0x220], R10 ;  /* 0x0002200a01007387 */ /* 0x0009e80000100a00 */
[----:B------:R3:W-:Y:S01]  /*9380*/  LDGSTS.E [R246+0x4004], desc[UR6][R2.64], !P3 ;  /* 0x0400400002f67fae */ /* 0x0007e2000d921846 */
[----:B------:R-:W-:Y:S01]  /*9390*/  PLOP3.LUT P3, PT, PT, PT, UP0, 0x80, 0x0 ;  /* 0x000000000000781c */ /* 0x000fe20003f6f008 */
[----:B--2---:R-:W-:Y:S02]  /*93a0*/  IMAD.WIDE R174, R166, 0x4, R158 ;  /* 0x00000004a6ae7825 */ /* 0x004fe400078e029e */
[----:B------:R3:W-:Y:S02]  /*93b0*/  STL.64 [R1+0x218], R2 ;  /* 0x0002180201007387 */ /* 0x0007e40000100a00 */
[----:B----4-:R-:W-:Y:S01]  /*93c0*/  IMAD.WIDE R10, R15, 0x4, R162 ;  /* 0x000000040f0a7825 */ /* 0x010fe200078e02a2 */
[----:B------:R-:W-:-:S04]  /*93d0*/  LOP3.LUT R15, R252, 0x20, RZ, 0x3c, !PT ;  /* 0x00000020fc0f7812 */ /* 0x000fc800078e3cff */
[----:B------:R2:W-:Y:S01]  /*93e0*/  LDGSTS.E [R246+0x8004], desc[UR6][R10.64], !P5 ;  /* 0x080040000af67fae */ /* 0x0005e2000e921846 */
[----:B------:R-:W-:Y:S01]  /*93f0*/  PLOP3.LUT P5, PT, PT, PT, UP0, 0x80, 0x0 ;  /* 0x000000000000781c */ /* 0x000fe20003faf008 */
[----:B------:R-:W-:Y:S02]  /*9400*/  VIADD R247, R15, UR45 ;  /* 0x0000002d0ff77c36 */ /* 0x000fe40008000000 */
[----:B------:R2:W-:Y:S01]  /*9410*/  STL.64 [R1+0x210], R10 ;  /* 0x0002100a01007387 */ /* 0x0005e20000100a00 */
[C---:B---3--:R-:W-:Y:S02]  /*9420*/  IMAD R2, R4.reuse, 0x9, RZ ;  /* 0x0000000904027824 */ /* 0x048fe400078e02ff */
[C---:B------:R-:W-:Y:S01]  /*9430*/  IMAD R3, R4.reuse, 0xa, RZ ;  /* 0x0000000a04037824 */ /* 0x040fe200078e02ff */
[----:B------:R3:W-:Y:S01]  /*9440*/  STL.64 [R1+0x208], R176 ;  /* 0x000208b001007387 */ /* 0x0007e20000100a00 */
[----:B------:R-:W-:-:S03]  /*9450*/  IMAD R15, R4, 0xb, RZ ;  /* 0x0000000b040f7824 */ /* 0x000fc600078e02ff */
[----:B------:R3:W-:Y:S01]  /*9460*/  LDGSTS.E [R246+0xc004], desc[UR6][R176.64], !P1 ;  /* 0x0c004000b0f67fae */ /* 0x0007e2000c921846 */
[----:B------:R-:W-:Y:S01]  /*9470*/  PLOP3.LUT P1, PT, PT, PT, UP0, 0x80, 0x0 ;  /* 0x000000000000781c */ /* 0x000fe20003f2f008 */
[----:B------:R-:W-:Y:S01]  /*9480*/  UISETP.GE.U32.AND UP0, UPT, UR17, 0x7fffffd8, UPT ;  /* 0x7fffffd81100788c */ /* 0x000fe2000bf06070 */
[C---:B--2---:R-:W-:Y:S01]  /*9490*/  IMAD.WIDE R10, R166.reuse, 0x4, R160 ;  /* 0x00000004a60a7825 */ /* 0x044fe200078e02a0 */
[----:B------:R2:W-:Y:S04]  /*94a0*/  STL.64 [R1+0x200], R174 ;  /* 0x000200ae01007387 */ /* 0x0005e80000100a00 */
[----:B------:R2:W-:Y:S01]  /*94b0*/  LDGSTS.E [R246+0x8], desc[UR6][R174.64], !P4 ;  /* 0x00008000aef67fae */ /* 0x0005e2000e121846 */
[----:B------:R-:W-:Y:S01]  /*94c0*/  PLOP3.LUT P4, PT, PT, PT, UP1, 0x80, 0x0 ;  /* 0x000000000000781c */ /* 0x000fe20003f8f018 */
[----:B---3--:R-:W-:-:S02]  /*94d0*/  IMAD.WIDE R176, R166, 0x4, R164 ;  /* 0x00000004a6b07825 */ /* 0x008fc400078e02a4 */
[----:B------:R3:W-:Y:S04]  /*94e0*/  STL.64 [R1+0x1f8], R10 ;  /* 0x0001f80a01007387 */ /* 0x0007e80000100a00 */
[----:B------:R3:W-:Y:S01]  /*94f0*/  LDGSTS.E [R246+0x4008], desc[UR6][R10.64], !P3 ;  /* 0x040080000af67fae */ /* 0x0007e2000d921846 */
[----:B------:R-:W-:Y:S01]  /*9500*/  PLOP3.LUT P3, PT, PT, PT, UP1, 0x80, 0x0 ;  /* 0x000000000000781c */ /* 0x000fe20003f6f018 */
[----:B--2---:R-:W-:-:S04]  /*9510*/  IMAD.WIDE R174, R167, 0x4, R158 ;  /* 0x00000004a7ae7825 */ /* 0x004fc800078e029e */
[----:B---3--:R-:W-:-:S05]  /*9520*/  IMAD.WIDE R10, R166, 0x4, R162 ;  /* 0x00000004a60a7825 */ /* 0x008fca00078e02a2 */
[----:B------:R2:W-:Y:S01]  /*9530*/  LDGSTS.E [R246+0x8008], desc[UR6][R10.64], !P5 ;  /* 0x080080000af67fae */ /* 0x0005e2000e921846 */
[----:B------:R-:W-:-:S03]  /*9540*/  PLOP3.LUT P5, PT, PT, PT, UP1, 0x80, 0x0 ;  /* 0x000000000000781c */ /* 0x000fc60003faf018 */
[----:B------:R2:W-:Y:S04]  /*9550*/  STL.64 [R1+0x1f0], R10 ;  /* 0x0001f00a01007387 */ /* 0x0005e80000100a00 */
[----:B------:R3:W-:Y:S04]  /*9560*/  STL.64 [R1+0x1e8], R176 ;  /* 0x0001e8b001007387 */ /* 0x0007e80000100a00 */
[----:B------:R3:W-:Y:S01]  /*9570*/  LDGSTS.E [R246+0xc008], desc[UR6][R176.64], !P1 ;  /* 0x0c008000b0f67fae */ /* 0x0007e2000c921846 */
[----:B------:R-:W-:Y:S01]  /*9580*/  PLOP3.LUT P1, PT, PT, PT, UP1, 0x80, 0x0 ;  /* 0x000000000000781c */ /* 0x000fe20003f2f018 */
[----:B------:R-:W-:Y:S01]  /*9590*/  UISETP.GE.U32.AND UP1, UPT, UR18, 0x7fffffd7, UPT ;  /* 0x7fffffd71200788c */ /* 0x000fe2000bf26070 */
[----:B--2---:R-:W-:Y:S01]  /*95a0*/  IMAD.WIDE R10, R167, 0x4, R160 ;  /* 0x00000004a70a7825 */ /* 0x004fe200078e02a0 */
        /* <DEDUP_REMOVED lines=8> */
[----:B---3--:R-:W-:-:S04]  /*9630*/  IMAD.WIDE R10, R167, 0x4, R162 ;  /* 0x00000004a70a7825 */ /* 0x008fc800078e02a2 */
[----:B------:R-:W-:Y:S01]  /*9640*/  IMAD.WIDE R166, R167, 0x4, R164 ;  /* 0x00000004a7a67825 */ /* 0x000fe200078e02a4 */
        /* <DEDUP_REMOVED lines=9> */
[----:B------:R2:W-:Y:S01]  /*96e0*/  LDGSTS.E [R247], desc[UR6][R174.64], !P4 ;  /* 0x00000000aef77fae */ /* 0x0005e2000e121846 */
[----:B------:R-:W-:Y:S01]  /*96f0*/  PLOP3.LUT P4, PT, PT, PT, UP1, 0x80, 0x0 ;  /* 0x000000000000781c */ /* 0x000fe20003f8f018 */
[----:B---3--:R-:W-:-:S02]  /*9700*/  IMAD.WIDE R166, R2, 0x4, R158 ;  /* 0x0000000402a67825 */ /* 0x008fc400078e029e */
[----:B------:R3:W-:Y:S04]  /*9710*/  STL.64 [R1+0x1b8], R10 ;  /* 0x0001b80a01007387 */ /* 0x0007e80000100a00 */
[----:B------:R3:W-:Y:S01]  /*9720*/  LDGSTS.E [R247+0x4000], desc[UR6][R10.64], !P3 ;  /* 0x040000000af77fae */ /* 0x0007e2000d921846 */
[----:B------:R-:W-:Y:S01]  /*9730*/  PLOP3.LUT P3, PT, PT, PT, UP1, 0x80, 0x0 ;  /* 0x000000000000781c */ /* 0x000fe20003f6f018 */
[----:B--2---:R-:W-:-:S04]  /*9740*/  IMAD.WIDE R174, R0, 0x4, R164 ;  /* 0x0000000400ae7825 */ /* 0x004fc800078e02a4 */
[----:B---3--:R-:W-:-:S04]  /*9750*/  IMAD.WIDE R10, R0, 0x4, R162 ;  /* 0x00000004000a7825 */ /* 0x008fc800078e02a2 */
[----:B------:R-:W-:Y:S01]  /*9760*/  IMAD R0, R4, 0xc, RZ ;  /* 0x0000000c04007824 */ /* 0x000fe200078e02ff */
[----:B------:R2:W-:Y:S01]  /*9770*/  LDGSTS.E [R247+0x8000], desc[UR6][R10.64], !P5 ;  /* 0x080000000af77fae */ /* 0x0005e2000e921846 */
[----:B------:R-:W-:-:S03]  /*9780*/  PLOP3.LUT P5, PT, PT, PT, UP1, 0x80, 0x0 ;  /* 0x000000000000781c */ /* 0x000fc60003faf018 */
[----:B------:R2:W-:Y:S04]  /*9790*/  STL.64 [R1+0x1b0], R10 ;  /* 0x0001b00a01007387 */ /* 0x0005e80000100a00 */
[----:B------:R3:W-:Y:S04]  /*97a0*/  STL.64 [R1+0x1a8], R174 ;  /* 0x0001a8ae01007387 */ /* 0x0007e80000100a00 */
        /* <DEDUP_REMOVED lines=13> */
[----:B------:R-:W-:Y:S01]  /*9880*/  VIADD R2, R169, 0xfffffff0 ;  /* 0xfffffff0a9027836 */ /* 0x000fe20000000000 */
        /* <DEDUP_REMOVED lines=8> */
[----:B------:R2:W-:Y:S01]  /*9910*/  STL.64 [R1+0x180], R166 ;  /* 0x000180a601007387 */ /* 0x0005e20000100a00 */
[----:B------:R-:W-:-:S03]  /*9920*/  USHF.R.U32.HI UR5, URZ, 0x1, UR49 ;  /* 0x000000013f057899 */ /* 0x000fc60008011631 */
[----:B------:R2:W-:Y:S01]  /*9930*/  LDGSTS.E [R247+0x8], desc[UR6][R166.64], !P4 ;  /* 0x00008000a6f77fae */ /* 0x0005e2000e121846 */
[----:B------:R-:W-:Y:S01]  /*9940*/  PLOP3.LUT P4, PT, PT, PT, UP1, 0x80, 0x0 ;  /* 0x000000000000781c */ /* 0x000fe20003f8f018 */
[----:B---3--:R-:W-:Y:S02]  /*9950*/  IMAD.WIDE R174, R15, 0x4, R158 ;  /* 0x000000040fae7825 */ /* 0x008fe400078e029e */
[----:B------:R3:W-:Y:S04]  /*9960*/  STL.64 [R1+0x178], R10 ;  /* 0x0001780a01007387 */ /* 0x0007e80000100a00 */
[----:B------:R3:W-:Y:S01]  /*9970*/  LDGSTS.E [R247+0x4008], desc[UR6][R10.64], !P3 ;  /* 0x040080000af77fae */ /* 0x0007e2000d921846 */
[----:B------:R-:W-:Y:S01]  /*9980*/  PLOP3.LUT P3, PT, PT, PT, UP1, 0x80, 0x0 ;  /* 0x000000000000781c */ /* 0x000fe20003f6f018 */
[----:B--2---:R-:W-:-:S02]  /*9990*/  VIADD R166, R168, 0xfffffff1 ;  /* 0xfffffff1a8a67836 */ /* 0x004fc40000000000 */
[----:B------:R-:W-:-:S04]  /*99a0*/  IMAD.WIDE R168, R0, 0x4, R158 ;  /* 0x0000000400a87825 */ /* 0x000fc800078e029e */
[----:B---3--:R-:W-:Y:S01]  /*99b0*/  IMAD.WIDE R10, R3, 0x4, R162 ;  /* 0x00000004030a7825 */ /* 0x008fe200078e02a2 */
[----:B------:R-:W-:-:S04]  /*99c0*/  LOP3.LUT R3, R252, 0x30, RZ, 0x3c, !PT ;  /* 0x00000030fc037812 */ /* 0x000fc800078e3cff */
[----:B------:R2:W-:Y:S01]  /*99d0*/  LDGSTS.E [R247+0x8008], desc[UR6][R10.64], !P5 ;  /* 0x080080000af77fae */ /* 0x0005e2000e921846 */
[----:B------:R-:W-:Y:S01]  /*99e0*/  PLOP3.LUT P5, PT, PT, PT, UP1, 0x80, 0x0 ;  /* 0x000000000000781c */ /* 0x000fe20003faf018 */
[----:B------:R-:W-:Y:S02]  /*99f0*/  VIADD R248, R3, UR45 ;  /* 0x0000002d03f87c36 */ /* 0x000fe40008000000 */
[----:B------:R2:W-:Y:S01]  /*9a00*/  STL.64 [R1+0x170], R10 ;  /* 0x0001700a01007387 */ /* 0x0005e20000100a00 */
[----:B------:R-:W3:Y:S03]  /*9a10*/  LDC R3, c[0x0][0x230] ;  /* 0x00008c00ff037b82 */ /* 0x000ee60000000800 */
[----:B------:R4:W-:Y:S04]  /*9a20*/  STL.64 [R1+0x168], R176 ;  /* 0x000168b001007387 */ /* 0x0009e80000100a00 */
[----:B------:R4:W-:Y:S01]  /*9a30*/  LDGSTS.E [R247+0xc008], desc[UR6][R176.64], !P1 ;  /* 0x0c008000b0f77fae */ /* 0x0009e2000c921846 */
[----:B------:R-:W-:Y:S01]  /*9a40*/  PLOP3.LUT P1, PT, PT, PT, UP1, 0x80, 0x0 ;  /* 0x000000000000781c */ /* 0x000fe20003f2f018 */
[----:B--2---:R-:W-:-:S02]  /*9a50*/  IMAD.WIDE R10, R15, 0x4, R160 ;  /* 0x000000040f0a7825 */ /* 0x004fc400078e02a0 */
[----:B------:R2:W-:Y:S04]  /*9a60*/  STL.64 [R1+0x160], R174 ;  /* 0x000160ae01007387 */ /* 0x0005e80000100a00 */
[----:B------:R2:W-:Y:S01]  /*9a70*/  LDGSTS.E [R247+0xc], desc[UR6][R174.64], !P4 ;  /* 0x0000c000aef77fae */ /* 0x0005e2000e121846 */
[----:B------:R-:W-:Y:S01]  /*9a80*/  PLOP3.LUT P4, PT, PT, PT, UP0, 0x80, 0x0 ;  /* 0x000000000000781c */ /* 0x000fe20003f8f008 */
[----:B----4-:R-:W-:Y:S02]  /*9a90*/  IMAD.WIDE R176, R178, 0x4, R162 ;  /* 0x00000004b2b07825 */ /* 0x010fe400078e02a2 */
[----:B------:R4:W-:Y:S04]  /*9aa0*/  STL.64 [R1+0x158], R10 ;  /* 0x0001580a01007387 */ /* 0x0009e80000100a00 */
[----:B------:R4:W-:Y:S01]  /*9ab0*/  LDGSTS.E [R247+0x400c], desc[UR6][R10.64], !P3 ;  /* 0x0400c0000af77fae */ /* 0x0009e2000d921846 */
[----:B------:R-:W-:Y:S01]  /*9ac0*/  PLOP3.LUT P3, PT, PT, PT, UP0, 0x80, 0x0 ;  /* 0x000000000000781c */ /* 0x000fe20003f6f008 */
[----:B---3--:R-:W-:-:S02]  /*9ad0*/  VIADD R3, R3, 0xffffffea ;  /* 0xffffffea03037836 */ /* 0x008fc40000000000 */
[----:B--2---:R-:W-:-:S04]  /*9ae0*/  IMAD.WIDE R174, R15, 0x4, R164 ;  /* 0x000000040fae7825 */ /* 0x004fc800078e02a4 */
[----:B----4-:R-:W-:Y:S02]  /*9af0*/  IMAD.WIDE R10, R15, 0x4, R162 ;  /* 0x000000040f0a7825 */ /* 0x010fe400078e02a2 */
[----:B------:R-:W2:Y:S03]  /*9b00*/  LDC R15, c[0x0][0x230] ;  /* 0x00008c00ff0f7b82 */ /* 0x000ea60000000800 */
[----:B------:R3:W-:Y:S01]  /*9b10*/  LDGSTS.E [R247+0x800c], desc[UR6][R10.64], !P5 ;  /* 0x0800c0000af77fae */ /* 0x0007e2000e921846 */
[----:B------:R-:W-:-:S03]  /*9b20*/  PLOP3.LUT P5, PT, PT, PT, UP0, 0x80, 0x0 ;  /* 0x000000000000781c */ /* 0x000fc60003faf008 */
[----:B------:R3:W-:Y:S04]  /*9b30*/  STL.64 [R1+0x150], R10 ;  /* 0x0001500a01007387 */ /* 0x0007e80000100a00 */
[----:B------:R-:W-:Y:S04]  /*9b40*/  STL.64 [R1+0x148], R174 ;  /* 0x000148ae01007387 */ /* 0x000fe80000100a00 */
[----:B------:R-:W-:Y:S01]  /*9b50*/  STL.64 [R1+0x140], R168 ;  /* 0x000140a801007387 */ /* 0x000fe20000100a00 */
[----:B---3--:R-:W-:-:S03]  /*9b60*/  IMAD.WIDE R10, R0, 0x4, R160 ;  /* 0x00000004000a7825 */ /* 0x008fc600078e02a0 */
[----:B------:R-:W-:Y:S01]  /*9b70*/  LDGSTS.E [R247+0xc00c], desc[UR6][R174.64], !P1 ;  /* 0x0c00c000aef77fae */ /* 0x000fe2000c921846 */
[----:B------:R-:W-:Y:S01]  /*9b80*/  PLOP3.LUT P1, PT, PT, PT, UP0, 0x80, 0x0 ;  /* 0x000000000000781c */ /* 0x000fe20003f2f008 */
[----:B------:R-:W-:Y:S02]  /*9b90*/  UISETP.GT.AND UP0, UPT, UR4, 0x3f, UPT ;  /* 0x0000003f0400788c */ /* 0x000fe4000bf04270 */
[----:B------:R-:W-:Y:S04]  /*9ba0*/  STL.64 [R1+0x2948], R246 ;  /* 0x002948f601007387 */ /* 0x000fe80000100a00 */
[----:B------:R-:W-:Y:S01]  /*9bb0*/  LDGSTS.E [R248], desc[UR6][R168.64], !P4 ;  /* 0x00000000a8f87fae */ /* 0x000fe2000e121846 */
[----:B------:R-:W-:Y:S01]  /*9bc0*/  ISETP.GE.U32.AND P4, PT, R166, 0x7fffffd2, PT ;  /* 0x7fffffd2a600780c */ /* 0x000fe20003f86070 */
[----:B------:R-:W-:-:S02]  /*9bd0*/  IMAD.WIDE R166, R0, 0x4, R162 ;  /* 0x0000000400a67825 */ /* 0x000fc400078e02a2 */
[----:B------:R3:W-:Y:S04]  /*9be0*/  STL.64 [R1+0x138], R10 ;  /* 0x0001380a01007387 */ /* 0x0007e80000100a00 */
[----:B------:R3:W-:Y:S01]  /*9bf0*/  LDGSTS.E [R248+0x4000], desc[UR6][R10.64], !P3 ;  /* 0x040000000af87fae */ /* 0x0007e2000d921846 */
[----:B------:R-:W-:Y:S01]  /*9c00*/  ISETP.GE.U32.AND P3, PT, R2, 0x7fffffd1, PT ;  /* 0x7fffffd10200780c */ /* 0x000fe20003f66070 */
[----:B------:R-:W-:Y:S02]  /*9c10*/  VIADD R2, R170, 0xffffffef ;  /* 0xffffffefaa027836 */ /* 0x000fe40000000000 */
[----:B------:R4:W-:Y:S03]  /*9c20*/  LDGSTS.E [R248+0x8000], desc[UR6][R166.64], !P5 ;  /* 0x08000000a6f87fae */ /* 0x0009e6000e921846 */
[----:B------:R-:W-:Y:S01]  /*9c30*/  ISETP.GE.U32.AND P6, PT, R2, 0x7fffffd0, PT ;  /* 0x7fffffd00200780c */ /* 0x000fe20003fc6070 */
[----:B-1----:R-:W-:Y:S01]  /*9c40*/  VIADD R2, R172, 0xffffffed ;  /* 0xffffffedac027836 */ /* 0x002fe20000000000 */
[----:B------:R4:W-:Y:S01]  /*9c50*/  STL.64 [R1+0x130], R166 ;  /* 0x000130a601007387 */ /* 0x0009e20000100a00 */
[----:B---3--:R-:W-:-:S04]  /*9c60*/  IMAD.WIDE R10, R0, 0x4, R164 ;  /* 0x00000004000a7825 */ /* 0x008fc800078e02a4 */
[----:B------:R-:W-:Y:S01]  /*9c70*/  VIADD R0, R171, 0xffffffee ;  /* 0xffffffeeab007836 */ /* 0x000fe20000000000 */
[----:B------:R1:W-:Y:S01]  /*9c80*/  LDGSTS.E [R248+0xc000], desc[UR6][R10.64], !P1 ;  /* 0x0c0000000af87fae */ /* 0x0003e2000c921846 */
[----:B------:R-:W-:Y:S01]  /*9c90*/  ISETP.GE.U32.AND P1, PT, R2, 0x7fffffce, PT ;  /* 0x7fffffce0200780c */ /* 0x000fe20003f26070 */
[----:B------:R-:W-:Y:S02]  /*9ca0*/  IMAD R2, R4, 0xe, RZ ;  /* 0x0000000e04027824 */ /* 0x000fe400078e02ff */
[----:B------:R-:W-:Y:S01]  /*9cb0*/  ISETP.GE.U32.AND P5, PT, R0, 0x7fffffcf, PT ;  /* 0x7fffffcf0000780c */ /* 0x000fe20003fa6070 */
[----:B------:R-:W-:Y:S01]  /*9cc0*/  IMAD R0, R4, 0xd, RZ ;  /* 0x0000000d04007824 */ /* 0x000fe200078e02ff */
[----:B------:R1:W-:Y:S03]  /*9cd0*/  STL.64 [R1+0x128], R10 ;  /* 0x0001280a01007387 */ /* 0x0003e60000100a00 */
[----:B------:R-:W-:-:S04]  /*9ce0*/  IMAD.WIDE R170, R0, 0x4, R158 ;  /* 0x0000000400aa7825 */ /* 0x000fc800078e029e */
[C---:B------:R-:W-:Y:S01]  /*9cf0*/  IMAD.WIDE R168, R0.reuse, 0x4, R160 ;  /* 0x0000000400a87825 */ /* 0x040fe200078e02a0 */
[----:B------:R3:W-:Y:S03]  /*9d00*/  STL.64 [R1+0x120], R170 ;  /* 0x000120aa01007387 */ /* 0x0007e60000100a00 */
[C---:B----4-:R-:W-:Y:S01]  /*9d10*/  IMAD.WIDE R166, R0.reuse, 0x4, R162 ;  /* 0x0000000400a67825 */ /* 0x050fe200078e02a2 */
[----:B------:R3:W-:Y:S03]  /*9d20*/  LDGSTS.E [R248+0x4], desc[UR6][R170.64], !P2 ;  /* 0x00004000aaf87fae */ /* 0x0007e6000d121846 */
[----:B-1----:R-:W-:Y:S01]  /*9d30*/  IMAD.WIDE R10, R0, 0x4, R164 ;  /* 0x00000004000a7825 */ /* 0x002fe200078e02a4 */
[----:B------:R1:W-:Y:S03]  /*9d40*/  STL.64 [R1+0x118], R168 ;  /* 0x000118a801007387 */ /* 0x0003e60000100a00 */
[----:B------:R-:W-:Y:S01]  /*9d50*/  VIADD R0, R173, 0xffffffec ;  /* 0xffffffecad007836 */ /* 0x000fe20000000000 */
[----:B------:R1:W-:Y:S01]  /*9d60*/  LDGSTS.E [R248+0x4004], desc[UR6][R168.64], !P2 ;  /* 0x04004000a8f87fae */ /* 0x0003e2000d121846 */
[----:B------:R-:W-:-:S03]  /*9d70*/  IMAD.WIDE R172, R2, 0x4, R158 ;  /* 0x0000000402ac7825 */ /* 0x000fc600078e029e */
[----:B------:R4:W-:Y:S01]  /*9d80*/  STL.64 [R1+0x110], R166 ;  /* 0x000110a601007387 */ /* 0x0009e20000100a00 */
[----:B---3--:R-:W-:-:S03]  /*9d90*/  IMAD.WIDE R170, R2, 0x4, R160 ;  /* 0x0000000402aa7825 */ /* 0x008fc600078e02a0 */
[----:B------:R4:W-:Y:S04]  /*9da0*/  LDGSTS.E [R248+0x8004], desc[UR6][R166.64], !P2 ;  /* 0x08004000a6f87fae */ /* 0x0009e8000d121846 */
[----:B------:R3:W-:Y:S01]  /*9db0*/  STL.64 [R1+0x108], R10 ;  /* 0x0001080a01007387 */ /* 0x0007e20000100a00 */
[----:B-1----:R-:W-:-:S03]  /*9dc0*/  IMAD.WIDE R168, R2, 0x4, R162 ;  /* 0x0000000402a87825 */ /* 0x002fc600078e02a2 */
[----:B------:R3:W-:Y:S01]  /*9dd0*/  LDGSTS.E [R248+0xc004], desc[UR6][R10.64], !P2 ;  /* 0x0c0040000af87fae */ /* 0x0007e2000d121846 */
[----:B------:R-:W-:Y:S01]  /*9de0*/  ISETP.GE.U32.AND P2, PT, R0, 0x7fffffcd, PT ;  /* 0x7fffffcd0000780c */ /* 0x000fe20003f46070 */
[----:B--2---:R-:W-:Y:S01]  /*9df0*/  VIADD R0, R15, 0xffffffeb ;  /* 0xffffffeb0f007836 */ /* 0x004fe20000000000 */
[----:B----4-:R-:W1:Y:S01]  /*9e00*/  LDC R166, c[0x0][0x230] ;  /* 0x00008c00ffa67b82 */ /* 0x010e620000000800 */
[----:B------:R2:W-:Y:S04]  /*9e10*/  LDGSTS.E [R248+0x8], desc[UR6][R172.64], !P4 ;  /* 0x00008000acf87fae */ /* 0x0005e8000e121846 */
[----:B------:R4:W-:Y:S01]  /*9e20*/  LDGSTS.E [R248+0x4008], desc[UR6][R170.64], !P4 ;  /* 0x04008000aaf87fae */ /* 0x0009e2000e121846 */
[----:B---3--:R-:W-:-:S03]  /*9e30*/  IMAD.WIDE R10, R2, 0x4, R164 ;  /* 0x00000004020a7825 */ /* 0x008fc600078e02a4 */
[----:B------:R3:W-:Y:S01]  /*9e40*/  LDGSTS.E [R248+0x8008], desc[UR6][R168.64], !P4 ;  /* 0x08008000a8f87fae */ /* 0x0007e2000e121846 */
[----:B------:R-:W1:Y:S01]  /*9e50*/  LDC R15, c[0x0][0x230] ;  /* 0x00008c00ff0f7b82 */ /* 0x000e620000000800 */
[----:B------:R-:W-:Y:S02]  /*9e60*/  IMAD.SHL.U32 R2, R4, 0x10, RZ ;  /* 0x0000001004027824 */ /* 0x000fe400078e00ff */
[----:B------:R3:W-:Y:S01]  /*9e70*/  LDGSTS.E [R248+0xc008], desc[UR6][R10.64], !P4 ;  /* 0x0c0080000af87fae */ /* 0x0007e2000e121846 */
[----:B------:R-:W-:Y:S01]  /*9e80*/  ISETP.GE.U32.AND P4, PT, R0, 0x7fffffcc, PT ;  /* 0x7fffffcc0000780c */ /* 0x000fe20003f86070 */
[----:B------:R-:W-:Y:S02]  /*9e90*/  IMAD R0, R4, 0xf, RZ ;  /* 0x0000000f04007824 */ /* 0x000fe400078e02ff */
[----:B------:R2:W-:Y:S02]  /*9ea0*/  STL.64 [R1+0x100], R172 ;  /* 0x000100ac01007387 */ /* 0x0005e40000100a00 */
[----:B------:R-:W-:-:S02]  /*9eb0*/  IMAD.WIDE R174, R0, 0x4, R158 ;  /* 0x0000000400ae7825 */ /* 0x000fc400078e029e */
[----:B------:R4:W-:Y:S04]  /*9ec0*/  STL.64 [R1+0xf8], R170 ;  /* 0x0000f8aa01007387 */ /* 0x0009e80000100a00 */
[----:B------:R3:W-:Y:S01]  /*9ed0*/  STL.64 [R1+0xf0], R168 ;  /* 0x0000f0a801007387 */ /* 0x0007e20000100a00 */
[----:B--2---:R-:W-:-:S03]  /*9ee0*/  IMAD.WIDE R172, R0, 0x4, R160 ;  /* 0x0000000400ac7825 */ /* 0x004fc600078e02a0 */
[----:B------:R2:W-:Y:S01]  /*9ef0*/  STL.64 [R1+0xe8], R10 ;  /* 0x0000e80a01007387 */ /* 0x0005e20000100a00 */
[----:B----4-:R-:W-:-:S03]  /*9f00*/  IMAD.WIDE R170, R0, 0x4, R162 ;  /* 0x0000000400aa7825 */ /* 0x010fc600078e02a2 */
[----:B------:R-:W-:Y:S01]  /*9f10*/  LDGSTS.E [R248+0xc], desc[UR6][R174.64], !P3 ;  /* 0x0000c000aef87fae */ /* 0x000fe2000d921846 */
[----:B---3--:R-:W-:-:S03]  /*9f20*/  IMAD.WIDE R168, R0, 0x4, R164 ;  /* 0x0000000400a87825 */ /* 0x008fc600078e02a4 */
[----:B------:R3:W-:Y:S01]  /*9f30*/  LDGSTS.E [R248+0x400c], desc[UR6][R172.64], !P3 ;  /* 0x0400c000acf87fae */ /* 0x0007e2000d921846 */
[----:B------:R-:W-:Y:S01]  /*9f40*/  IMAD R0, R4, 0x11, RZ ;  /* 0x0000001104007824 */ /* 0x000fe200078e02ff */
[----:B--2---:R-:W-:Y:S02]  /*9f50*/  LOP3.LUT R10, R252, 0x40, RZ, 0x3c, !PT ;  /* 0x00000040fc0a7812 */ /* 0x004fe400078e3cff */
[----:B------:R-:W-:Y:S04]  /*9f60*/  STL.64 [R1+0xe0], R174 ;  /* 0x0000e0ae01007387 */ /* 0x000fe80000100a00 */
[----:B------:R2:W-:Y:S01]  /*9f70*/  LDGSTS.E [R248+0x800c], desc[UR6][R170.64], !P3 ;  /* 0x0800c000aaf87fae */ /* 0x0005e2000d921846 */
[----:B------:R-:W-:Y:S02]  /*9f80*/  VIADD R249, R10, UR45 ;  /* 0x0000002d0af97c36 */ /* 0x000fe40008000000 */
[----:B------:R-:W-:Y:S01]  /*9f90*/  IMAD.WIDE R10, R2, 0x4, R164 ;  /* 0x00000004020a7825 */ /* 0x000fe200078e02a4 */
[----:B------:R3:W-:Y:S04]  /*9fa0*/  STL.64 [R1+0xd8], R172 ;  /* 0x0000d8ac01007387 */ /* 0x0007e80000100a00 */
[----:B------:R4:W-:Y:S01]  /*9fb0*/  LDGSTS.E [R248+0xc00c], desc[UR6][R168.64], !P3 ;  /* 0x0c00c000a8f87fae */ /* 0x0009e2000d921846 */
[----:B------:R-:W-:-:S02]  /*9fc0*/  ISETP.GE.U32.AND P3, PT, R3, 0x7fffffcb, PT ;  /* 0x7fffffcb0300780c */ /* 0x000fc40003f66070 */
[----:B------:R-:W1:Y:S01]  /*9fd0*/  LDC R3, c[0x0][0x230] ;  /* 0x00008c00ff037b82 */ /* 0x000e620000000800 */
[----:B------:R2:W-:Y:S04]  /*9fe0*/  STL.64 [R1+0xd0], R170 ;  /* 0x0000d0aa01007387 */ /* 0x0005e80000100a00 */
[----:B------:R4:W-:Y:S01]  /*9ff0*/  STL.64 [R1+0xc8], R168 ;  /* 0x0000c8a801007387 */ /* 0x0009e20000100a00 */
[----:B---3--:R-:W-:-:S05]  /*a000*/  IMAD.WIDE R172, R2, 0x4, R158 ;  /* 0x0000000402ac7825 */ /* 0x008fca00078e029e */
[----:B------:R3:W-:Y:S01]  /*a010*/  STL.64 [R1+0xc0], R172 ;  /* 0x0000c0ac01007387 */ /* 0x0007e20000100a00 */
[----:B--2---:R-:W-:-:S03]  /*a020*/  IMAD.WIDE R170, R2, 0x4, R160 ;  /* 0x0000000402aa7825 */ /* 0x004fc600078e02a0 */
[----:B------:R3:W-:Y:S01]  /*a030*/  LDGSTS.E [R249], desc[UR6][R172.64], !P6 ;  /* 0x00000000acf97fae */ /* 0x0007e2000f121846 */
[----:B----4-:R-:W-:-:S03]  /*a040*/  IMAD.WIDE R168, R2, 0x4, R162 ;  /* 0x0000000402a87825 */ /* 0x010fc600078e02a2 */
[----:B------:R2:W-:Y:S01]  /*a050*/  STL.64 [R1+0xb8], R170 ;  /* 0x0000b8aa01007387 */ /* 0x0005e20000100a00 */
[----:B-1----:R-:W-:Y:S02]  /*a060*/  VIADD R2, R166, 0xffffffe9 ;  /* 0xffffffe9a6027836 */ /* 0x002fe40000000000 */
[----:B------:R-:W1:Y:S01]  /*a070*/  LDC R166, c[0x0][0x230] ;  /* 0x00008c00ffa67b82 */ /* 0x000e620000000800 */
[----:B------:R2:W-:Y:S01]  /*a080*/  LDGSTS.E [R249+0x4000], desc[UR6][R170.64], !P6 ;  /* 0x04000000aaf97fae */ /* 0x0005e2000f121846 */
[----:B---3--:R-:W-:-:S03]  /*a090*/  IMAD.WIDE R172, R0, 0x4, R158 ;  /* 0x0000000400ac7825 */ /* 0x008fc600078e029e */
[----:B------:R3:W-:Y:S04]  /*a0a0*/  STL.64 [R1+0xb0], R168 ;  /* 0x0000b0a801007387 */ /* 0x0007e80000100a00 */
[----:B------:R3:W-:Y:S01]  /*a0b0*/  LDGSTS.E [R249+0x8000], desc[UR6][R168.64], !P6 ;  /* 0x08000000a8f97fae */ /* 0x0007e2000f121846 */
[----:B--2---:R-:W-:-:S03]  /*a0c0*/  IMAD.WIDE R170, R0, 0x4, R160 ;  /* 0x0000000400aa7825 */ /* 0x004fc600078e02a0 */
[----:B------:R2:W-:Y:S04]  /*a0d0*/  STL.64 [R1+0xa8], R10 ;  /* 0x0000a80a01007387 */ /* 0x0005e80000100a00 */
[----:B------:R2:W-:Y:S01]  /*a0e0*/  LDGSTS.E [R249+0xc000], desc[UR6][R10.64], !P6 ;  /* 0x0c0000000af97fae */ /* 0x0005e2000f121846 */
[----:B------:R-:W-:Y:S01]  /*a0f0*/  ISETP.GE.U32.AND P6, PT, R2, 0x7fffffca, PT ;  /* 0x7fffffca0200780c */ /* 0x000fe20003fc6070 */
[----:B------:R-:W-:Y:S02]  /*a100*/  IMAD R2, R4, 0x12, RZ ;  /* 0x0000001204027824 */ /* 0x000fe400078e02ff */
[C---:B---3--:R-:W-:Y:S01]  /*a110*/  IMAD.WIDE R168, R0.reuse, 0x4, R162 ;  /* 0x0000000400a87825 */ /* 0x048fe200078e02a2 */
[----:B------:R3:W-:Y:S04]  /*a120*/  LDGSTS.E [R249+0x4], desc[UR6][R172.64], !P5 ;  /* 0x00004000acf97fae */ /* 0x0007e8000e921846 */
[----:B------:R4:W-:Y:S01]  /*a130*/  LDGSTS.E [R249+0x4004], desc[UR6][R170.64], !P5 ;  /* 0x04004000aaf97fae */ /* 0x0009e2000e921846 */
[----:B--2---:R-:W-:-:S03]  /*a140*/  IMAD.WIDE R10, R0, 0x4, R164 ;  /* 0x00000004000a7825 */ /* 0x004fc600078e02a4 */
[----:B------:R3:W-:Y:S01]  /*a150*/  STL.64 [R1+0xa0], R172 ;  /* 0x0000a0ac01007387 */ /* 0x0007e20000100a00 */
[----:B------:R-:W-:-:S03]  /*a160*/  VIADD R0, R15, 0xffffffe8 ;  /* 0xffffffe80f007836 */ /* 0x000fc60000000000 */
[----:B------:R2:W-:Y:S01]  /*a170*/  LDGSTS.E [R249+0x8004], desc[UR6][R168.64], !P5 ;  /* 0x08004000a8f97fae */ /* 0x0005e2000e921846 */
[----:B------:R-:W1:Y:S03]  /*a180*/  LDC R15, c[0x0][0x230] ;  /* 0x00008c00ff0f7b82 */ /* 0x000e660000000800 */
[----:B------:R4:W-:Y:S04]  /*a190*/  STL.64 [R1+0x98], R170 ;  /* 0x000098aa01007387 */ /* 0x0009e80000100a00 */
[----:B------:R2:W-:Y:S01]  /*a1a0*/  LDGSTS.E [R249+0xc004], desc[UR6][R10.64], !P5 ;  /* 0x0c0040000af97fae */ /* 0x0005e2000e921846 */
[----:B---3--:R-:W-:Y:S01]  /*a1b0*/  IMAD.WIDE R172, R2, 0x4, R158 ;  /* 0x0000000402ac7825 */ /* 0x008fe200078e029e */
[----:B------:R-:W-:-:S02]  /*a1c0*/  ISETP.GE.U32.AND P5, PT, R0, 0x7fffffc9, PT ;  /* 0x7fffffc90000780c */ /* 0x000fc40003fa6070 */
[----:B------:R2:W-:Y:S01]  /*a1d0*/  STL.64 [R1+0x90], R168 ;  /* 0x000090a801007387 */ /* 0x0005e20000100a00 */
[----:B------:R-:W-:Y:S02]  /*a1e0*/  IMAD R0, R4, 0x13, RZ ;  /* 0x0000001304007824 */ /* 0x000fe400078e02ff */
[C---:B----4-:R-:W-:Y:S01]  /*a1f0*/  IMAD.WIDE R170, R2.reuse, 0x4, R160 ;  /* 0x0000000402aa7825 */ /* 0x050fe200078e02a0 */
[----:B------:R3:W-:Y:S04]  /*a200*/  STL.64 [R1+0x88], R10 ;  /* 0x0000880a01007387 */ /* 0x0007e80000100a00 */
[----:B------:R4:W-:Y:S01]  /*a210*/  STL.64 [R1+0x80], R172 ;  /* 0x000080ac01007387 */ /* 0x0009e20000100a00 */
[----:B--2---:R-:W-:-:S03]  /*a220*/  IMAD.WIDE R168, R2, 0x4, R162 ;  /* 0x0000000402a87825 */ /* 0x004fc600078e02a2 */
[----:B------:R4:W-:Y:S01]  /*a230*/  LDGSTS.E [R249+0x8], desc[UR6][R172.64], !P1 ;  /* 0x00008000acf97fae */ /* 0x0009e2000c921846 */
[----:B---3--:R-:W-:-:S03]  /*a240*/  IMAD.WIDE R10, R2, 0x4, R164 ;  /* 0x00000004020a7825 */ /* 0x008fc600078e02a4 */
[----:B------:R2:W-:Y:S01]  /*a250*/  STL.64 [R1+0x78], R170 ;  /* 0x000078aa01007387 */ /* 0x0005e20000100a00 */
[----:B------:R-:W-:-:S03]  /*a260*/  VIADD R2, R3, 0xffffffe7 ;  /* 0xffffffe703027836 */ /* 0x000fc60000000000 */
[----:B------:R2:W-:Y:S01]  /*a270*/  LDGSTS.E [R249+0x4008], desc[UR6][R170.64], !P1 ;  /* 0x04008000aaf97fae */ /* 0x0005e2000c921846 */
[----:B------:R-:W3:Y:S01]  /*a280*/  LDC R3, c[0x0][0x230] ;  /* 0x00008c00ff037b82 */ /* 0x000ee20000000800 */
[C---:B----4-:R-:W-:Y:S02]  /*a290*/  IMAD.WIDE R172, R0.reuse, 0x4, R158 ;  /* 0x0000000400ac7825 */ /* 0x050fe400078e029e */
[----:B------:R4:W-:Y:S04]  /*a2a0*/  STL.64 [R1+0x70], R168 ;  /* 0x000070a801007387 */ /* 0x0009e80000100a00 */
[----:B------:R4:W-:Y:S01]  /*a2b0*/  LDGSTS.E [R249+0x8008], desc[UR6][R168.64], !P1 ;  /* 0x08008000a8f97fae */ /* 0x0009e2000c921846 */
[----:B--2---:R-:W-:-:S03]  /*a2c0*/  IMAD.WIDE R170, R0, 0x4, R160 ;  /* 0x0000000400aa7825 */ /* 0x004fc600078e02a0 */
[----:B------:R2:W-:Y:S04]  /*a2d0*/  STL.64 [R1+0x68], R10 ;  /* 0x0000680a01007387 */ /* 0x0005e80000100a00 */
[----:B------:R2:W-:Y:S01]  /*a2e0*/  LDGSTS.E [R249+0xc008], desc[UR6][R10.64], !P1 ;  /* 0x0c0080000af97fae */ /* 0x0005e2000c921846 */
[----:B------:R-:W-:Y:S01]  /*a2f0*/  ISETP.GE.U32.AND P1, PT, R2, 0x7fffffc8, PT ;  /* 0x7fffffc80200780c */ /* 0x000fe20003f26070 */
[----:B------:R-:W-:Y:S02]  /*a300*/  IMAD R2, R4, 0x15, RZ ;  /* 0x0000001504027824 */ /* 0x000fe400078e02ff */
[----:B----4-:R-:W-:Y:S01]  /*a310*/  IMAD.WIDE R168, R0, 0x4, R162 ;  /* 0x0000000400a87825 */ /* 0x010fe200078e02a2 */
[----:B------:R4:W-:Y:S03]  /*a320*/  STL.64 [R1+0x60], R172 ;  /* 0x000060ac01007387 */ /* 0x0009e60000100a00 */
[----:B------:R-:W-:Y:S01]  /*a330*/  IMAD.WIDE R174, R2, 0x4, R158 ;  /* 0x0000000402ae7825 */ /* 0x000fe200078e029e */
[----:B------:R4:W-:Y:S03]  /*a340*/  LDGSTS.E [R249+0xc], desc[UR6][R172.64], !P2 ;  /* 0x0000c000acf97fae */ /* 0x0009e6000d121846 */
[----:B--2---:R-:W-:Y:S01]  /*a350*/  IMAD.WIDE R10, R0, 0x4, R164 ;  /* 0x00000004000a7825 */ /* 0x004fe200078e02a4 */
[----:B------:R2:W-:Y:S03]  /*a360*/  STL.64 [R1+0x58], R170 ;  /* 0x000058aa01007387 */ /* 0x0005e60000100a00 */
[----:B-1----:R-:W-:Y:S01]  /*a370*/  VIADD R0, R166, 0xffffffe6 ;  /* 0xffffffe6a6007836 */ /* 0x002fe20000000000 */
[----:B------:R2:W-:Y:S04]  /*a380*/  LDGSTS.E [R249+0x400c], desc[UR6][R170.64], !P2 ;  /* 0x0400c000aaf97fae */ /* 0x0005e8000d121846 */
[----:B------:R1:W-:Y:S01]  /*a390*/  STL.64 [R1+0x50], R168 ;  /* 0x000050a801007387 */ /* 0x0003e20000100a00 */
[----:B----4-:R-:W4:Y:S03]  /*a3a0*/  LDC R172, c[0x0][0x230] ;  /* 0x00008c00ffac7b82 */ /* 0x010f260000000800 */
[----:B------:R1:W-:Y:S04]  /*a3b0*/  LDGSTS.E [R249+0x800c], desc[UR6][R168.64], !P2 ;  /* 0x0800c000a8f97fae */ /* 0x0003e8000d121846 */
[----:B------:R3:W-:Y:S04]  /*a3c0*/  STL.64 [R1+0x48], R10 ;  /* 0x0000480a01007387 */ /* 0x0007e80000100a00 */
[----:B------:R3:W-:Y:S01]  /*a3d0*/  LDGSTS.E [R249+0xc00c], desc[UR6][R10.64], !P2 ;  /* 0x0c00c0000af97fae */ /* 0x0007e2000d121846 */
[----:B------:R-:W-:Y:S01]  /*a3e0*/  ISETP.GE.U32.AND P2, PT, R0, 0x7fffffc7, PT ;  /* 0x7fffffc70000780c */ /* 0x000fe20003f46070 */
[----:B------:R-:W-:-:S02]  /*a3f0*/  IMAD R0, R4, 0x14, RZ ;  /* 0x0000001404007824 */ /* 0x000fc400078e02ff */
[----:B------:R-:W-:Y:S02]  /*a400*/  STL.64 [R1+0x2938], R248 ;  /* 0x002938f801007387 */ /* 0x000fe40000100a00 */
[----:B--2---:R-:W-:-:S04]  /*a410*/  IMAD.WIDE R170, R0, 0x4, R158 ;  /* 0x0000000400aa7825 */ /* 0x004fc800078e029e */
[----:B-1----:R-:W-:Y:S01]  /*a420*/  IMAD.WIDE R168, R0, 0x4, R160 ;  /* 0x0000000400a87825 */ /* 0x002fe200078e02a0 */
[----:B------:R1:W-:Y:S01]  /*a430*/  STL.64 [R1+0x40], R170 ;  /* 0x000040aa01007387 */ /* 0x0003e20000100a00 */
[----:B---3--:R-:W-:Y:S02]  /*a440*/  LOP3.LUT R10, R252, 0x50, RZ, 0x3c, !PT ;  /* 0x00000050fc0a7812 */ /* 0x008fe400078e3cff */
[----:B------:R-:W-:Y:S01]  /*a450*/  IMAD.WIDE R166, R0, 0x4, R162 ;  /* 0x0000000400a67825 */ /* 0x000fe200078e02a2 */
[----:B------:R2:W-:Y:S03]  /*a460*/  STL.64 [R1+0x38], R168 ;  /* 0x000038a801007387 */ /* 0x0005e60000100a00 */
[----:B------:R-:W-:Y:S01]  /*a470*/  VIADD R250, R10, UR45 ;  /* 0x0000002d0afa7c36 */ /* 0x000fe20008000000 */
[----:B------:R3:W-:Y:S01]  /*a480*/  STL.64 [R1+0x30], R166 ;  /* 0x000030a601007387 */ /* 0x0007e20000100a00 */
[----:B------:R-:W-:-:S03]  /*a490*/  IMAD.WIDE R10, R0, 0x4, R164 ;  /* 0x00000004000a7825 */ /* 0x000fc600078e02a4 */
[----:B------:R1:W-:Y:S01]  /*a4a0*/  LDGSTS.E [R250], desc[UR6][R170.64], !P4 ;  /* 0x00000000aafa7fae */ /* 0x0003e2000e121846 */
[----:B------:R-:W-:Y:S02]  /*a4b0*/  VIADD R0, R15, 0xffffffe5 ;  /* 0xffffffe50f007836 */ /* 0x000fe40000000000 */
[----:B------:R-:W4:Y:S01]  /*a4c0*/  LDC R15, c[0x0][0x230] ;  /* 0x00008c00ff0f7b82 */ /* 0x000f220000000800 */
[----:B------:R2:W-:Y:S04]  /*a4d0*/  LDGSTS.E [R250+0x4000], desc[UR6][R168.64], !P4 ;  /* 0x04000000a8fa7fae */ /* 0x0005e8000e121846 */
[----:B------:R3:W-:Y:S04]  /*a4e0*/  LDGSTS.E [R250+0x8000], desc[UR6][R166.64], !P4 ;  /* 0x08000000a6fa7fae */ /* 0x0007e8000e121846 */
[----:B------:R3:W-:Y:S01]  /*a4f0*/  STL.64 [R1+0x28], R10 ;  /* 0x0000280a01007387 */ /* 0x0007e20000100a00 */
[----:B-1----:R-:W-:-:S02]  /*a500*/  IMAD R170, R4, 0x16, RZ ;  /* 0x0000001604aa7824 */ /* 0x002fc400078e02ff */
[----:B--2---:R-:W-:Y:S01]  /*a510*/  IMAD.WIDE R168, R2, 0x4, R160 ;  /* 0x0000000402a87825 */ /* 0x004fe200078e02a0 */
[----:B------:R1:W-:Y:S01]  /*a520*/  LDGSTS.E [R250+0xc000], desc[UR6][R10.64], !P4 ;  /* 0x0c0000000afa7fae */ /* 0x0003e2000e121846 */
[----:B------:R-:W-:Y:S02]  /*a530*/  ISETP.GE.U32.AND P4, PT, R0, 0x7fffffc6, PT ;  /* 0x7fffffc60000780c */ /* 0x000fe40003f86070 */
[C---:B---3--:R-:W-:Y:S01]  /*a540*/  IMAD.WIDE R166, R2.reuse, 0x4, R162 ;  /* 0x0000000402a67825 */ /* 0x048fe200078e02a2 */
[----:B------:R2:W-:Y:S03]  /*a550*/  STL.64 [R1+0x20], R174 ;  /* 0x000020ae01007387 */ /* 0x0005e60000100a00 */
[----:B------:R-:W-:Y:S01]  /*a560*/  VIADD R0, R3, 0xffffffe4 ;  /* 0xffffffe403007836 */ /* 0x000fe20000000000 */
[----:B------:R2:W-:Y:S01]  /*a570*/  LDGSTS.E [R250+0x4], desc[UR6][R174.64], !P3 ;  /* 0x00004000aefa7fae */ /* 0x0005e2000d921846 */
[----:B------:R-:W3:Y:S01]  /*a580*/  LDC R3, c[0x0][0x230] ;  /* 0x00008c00ff037b82 */ /* 0x000ee20000000800 */
[----:B-1----:R-:W-:-:S02]  /*a590*/  IMAD.WIDE R10, R2, 0x4, R164 ;  /* 0x00000004020a7825 */ /* 0x002fc400078e02a4 */
[----:B------:R1:W-:Y:S05]  /*a5a0*/  STL.64 [R1+0x18], R168 ;  /* 0x000018a801007387 */ /* 0x0003ea0000100a00 */
[----:B------:R-:W3:Y:S01]  /*a5b0*/  LDC R2, c[0x0][0x230] ;  /* 0x00008c00ff027b82 */ /* 0x000ee20000000800 */
[----:B------:R1:W-:Y:S01]  /*a5c0*/  LDGSTS.E [R250+0x4004], desc[UR6][R168.64], !P3 ;  /* 0x04004000a8fa7fae */ /* 0x0003e2000d921846 */
[----:B--2---:R-:W-:-:S03]  /*a5d0*/  IMAD.WIDE R174, R178, 0x4, R160 ;  /* 0x00000004b2ae7825 */ /* 0x004fc600078e02a0 */
[----:B------:R2:W-:Y:S04]  /*a5e0*/  STL.64 [R1+0x10], R166 ;  /* 0x000010a601007387 */ /* 0x0005e80000100a00 */
[----:B------:R2:W-:Y:S04]  /*a5f0*/  LDGSTS.E [R250+0x8004], desc[UR6][R166.64], !P3 ;  /* 0x08004000a6fa7fae */ /* 0x0005e8000d921846 */
[----:B------:R2:W-:Y:S01]  /*a600*/  STL.64 [R1+0x8], R10 ;  /* 0x0000080a01007387 */ /* 0x0005e20000100a00 */
[----:B-1----:R-:W-:-:S03]  /*a610*/  IMAD.WIDE R168, R170, 0x4, R162 ;  /* 0x00000004aaa87825 */ /* 0x002fc600078e02a2 */
[----:B------:R1:W-:Y:S01]  /*a620*/  LDGSTS.E [R250+0xc004], desc[UR6][R10.64], !P3 ;  /* 0x0c0040000afa7fae */ /* 0x0003e2000d921846 */
[----:B------:R-:W-:Y:S01]  /*a630*/  ISETP.GE.U32.AND P3, PT, R0, 0x7fffffc5, PT ;  /* 0x7fffffc50000780c */ /* 0x000fe20003f66070 */
[----:B----4-:R-:W-:Y:S02]  /*a640*/  VIADD R0, R172, 0xffffffe3 ;  /* 0xffffffe3ac007836 */ /* 0x010fe40000000000 */
[----:B--2---:R-:W-:-:S04]  /*a650*/  IMAD.WIDE R166, R170, 0x4, R160 ;  /* 0x00000004aaa67825 */ /* 0x004fc800078e02a0 */
[----:B------:R-:W-:-:S04]  /*a660*/  IMAD.WIDE R172, R178, 0x4, R158 ;  /* 0x00000004b2ac7825 */ /* 0x000fc800078e029e */
[----:B-1----:R-:W-:-:S04]  /*a670*/  IMAD.WIDE R10, R170, 0x4, R158 ;  /* 0x00000004aa0a7825 */ /* 0x002fc800078e029e */
[--C-:B------:R-:W-:Y:S01]  /*a680*/  IMAD.WIDE R170, R170, 0x4, R164.reuse ;  /* 0x00000004aaaa7825 */ /* 0x100fe200078e02a4 */
[----:B------:R1:W-:Y:S03]  /*a690*/  STL.64 [R1], R10 ;  /* 0x0000000a01007387 */ /* 0x0003e60000100a00 */
[----:B------:R-:W-:Y:S01]  /*a6a0*/  IMAD.WIDE R178, R178, 0x4, R164 ;  /* 0x00000004b2b27825 */ /* 0x000fe200078e02a4 */
[----:B------:R1:W-:Y:S03]  /*a6b0*/  LDGSTS.E [R250+0x8], desc[UR6][R10.64], !P6 ;  /* 0x000080000afa7fae */ /* 0x0003e6000f121846 */
[----:B---3--:R-:W-:Y:S01]  /*a6c0*/  VIADD R2, R2, 0xffffffe0 ;  /* 0xffffffe002027836 */ /* 0x008fe20000000000 */
[----:B------:R-:W-:Y:S04]  /*a6d0*/  LDGSTS.E [R250+0x4008], desc[UR6][R166.64], !P6 ;  /* 0x04008000a6fa7fae */ /* 0x000fe8000f121846 */
[----:B------:R-:W-:Y:S01]  /*a6e0*/  LDGSTS.E [R250+0x8008], desc[UR6][R168.64], !P6 ;  /* 0x08008000a8fa7fae */ /* 0x000fe2000f121846 */
[----:B-1----:R-:W-:-:S03]  /*a6f0*/  LOP3.LUT R10, R252, 0x60, RZ, 0x3c, !PT ;  /* 0x00000060fc0a7812 */ /* 0x002fc600078e3cff */
[----:B------:R-:W-:Y:S01]  /*a700*/  LDGSTS.E [R250+0xc008], desc[UR6][R170.64], !P6 ;  /* 0x0c008000aafa7fae */ /* 0x000fe2000f121846 */
[----:B------:R-:W-:Y:S01]  /*a710*/  ISETP.GE.U32.AND P6, PT, R0, 0x7fffffc4, PT ;  /* 0x7fffffc40000780c */ /* 0x000fe20003fc6070 */
[----:B------:R-:W-:Y:S01]  /*a720*/  VIADD R0, R15, 0xffffffe2 ;  /* 0xffffffe20f007836 */ /* 0x000fe20000000000 */
[----:B------:R-:W1:Y:S01]  /*a730*/  LDC R11, c[0x0][0x230] ;  /* 0x00008c00ff0b7b82 */ /* 0x000e620000000800 */
[----:B------:R-:W-:Y:S01]  /*a740*/  VIADD R244, R10, UR45 ;  /* 0x0000002d0af47c36 */ /* 0x000fe20008000000 */
[----:B------:R2:W-:Y:S01]  /*a750*/  LDGSTS.E [R250+0xc], desc[UR6][R172.64], !P5 ;  /* 0x0000c000acfa7fae */ /* 0x0005e2000e921846 */
[----:B------:R-:W-:-:S03]  /*a760*/  LOP3.LUT R10, R252, 0x70, RZ, 0x3c, !PT ;  /* 0x00000070fc0a7812 */ /* 0x000fc600078e3cff */
[----:B------:R-:W-:Y:S02]  /*a770*/  LDGSTS.E [R250+0x400c], desc[UR6][R174.64], !P5 ;  /* 0x0400c000aefa7fae */ /* 0x000fe4000e921846 */
[----:B------:R-:W-:Y:S02]  /*a780*/  VIADD R15, R10, UR45 ;  /* 0x0000002d0a0f7c36 */ /* 0x000fe40008000000 */
[----:B------:R-:W-:Y:S04]  /*a790*/  LDGSTS.E [R250+0x800c], desc[UR6][R176.64], !P5 ;  /* 0x0800c000b0fa7fae */ /* 0x000fe8000e921846 */
[----:B------:R-:W-:Y:S01]  /*a7a0*/  LDGSTS.E [R250+0xc00c], desc[UR6][R178.64], !P5 ;  /* 0x0c00c000b2fa7fae */ /* 0x000fe2000e921846 */
[----:B------:R-:W-:Y:S01]  /*a7b0*/  ISETP.GE.U32.AND P5, PT, R0, 0x7fffffc3, PT ;  /* 0x7fffffc30000780c */ /* 0x000fe20003fa6070 */
[----:B------:R-:W-:-:S02]  /*a7c0*/  VIADD R0, R3, 0xffffffe1 ;  /* 0xffffffe103007836 */ /* 0x000fc40000000000 */
[----:B------:R-:W-:Y:S01]  /*a7d0*/  LDGSTS.E [R244], desc[UR6][R180.64], !P1 ;  /* 0x00000000b4f47fae */ /* 0x000fe2000c921846 */
[----:B------:R-:W3:Y:S03]  /*a7e0*/  LDC R3, c[0x0][0x230] ;  /* 0x00008c00ff037b82 */ /* 0x000ee60000000800 */
[----:B------:R-:W-:Y:S04]  /*a7f0*/  LDGSTS.E [R244+0x4000], desc[UR6][R182.64], !P1 ;  /* 0x04000000b6f47fae */ /* 0x000fe8000c921846 */
[----:B------:R-:W-:Y:S04]  /*a800*/  LDGSTS.E [R244+0x8000], desc[UR6][R184.64], !P1 ;  /* 0x08000000b8f47fae */ /* 0x000fe8000c921846 */
[----:B------:R-:W-:Y:S01]  /*a810*/  LDGSTS.E [R244+0xc000], desc[UR6][R186.64], !P1 ;  /* 0x0c000000baf47fae */ /* 0x000fe2000c921846 */
[----:B------:R-:W-:-:S03]  /*a820*/  ISETP.GE.U32.AND P1, PT, R0, 0x7fffffc2, PT ;  /* 0x7fffffc20000780c */ /* 0x000fc60003f26070 */
[----:B------:R-:W-:Y:S04]  /*a830*/  LDGSTS.E [R244+0x4], desc[UR6][R188.64], !P2 ;  /* 0x00004000bcf47fae */ /* 0x000fe8000d121846 */
[----:B------:R-:W-:Y:S04]  /*a840*/  LDGSTS.E [R244+0x4004], desc[UR6][R190.64], !P2 ;  /* 0x04004000bef47fae */ /* 0x000fe8000d121846 */
[----:B------:R-:W-:Y:S04]  /*a850*/  LDGSTS.E [R244+0x8004], desc[UR6][R192.64], !P2 ;  /* 0x08004000c0f47fae */ /* 0x000fe8000d121846 */
[----:B------:R-:W-:Y:S01]  /*a860*/  LDGSTS.E [R244+0xc004], desc[UR6][R194.64], !P2 ;  /* 0x0c004000c2f47fae */ /* 0x000fe2000d121846 */
[----:B------:R-:W-:-:S03]  /*a870*/  ISETP.GE.AND P2, PT, R12, R2, PT ;  /* 0x000000020c00720c */ /* 0x000fc60003f46270 */
[----:B------:R-:W-:Y:S01]  /*a880*/  LDGSTS.E [R244+0x8], desc[UR6][R196.64], !P4 ;  /* 0x00008000c4f47fae */ /* 0x000fe2000e121846 */
[----:B------:R-:W-:Y:S02]  /*a890*/  SEL R0, RZ, 0x4, P2 ;  /* 0x00000004ff007807 */ /* 0x000fe40001000000 */
[----:B------:R-:W-:Y:S01]  /*a8a0*/  PLOP3.LUT P2, PT, PT, PT, UP0, 0x80, 0x0 ;  /* 0x000000000000781c */ /* 0x000fe20003f4f008 */
[----:B------:R-:W-:Y:S03]  /*a8b0*/  LDGSTS.E [R244+0x4008], desc[UR6][R198.64], !P4 ;  /* 0x04008000c6f47fae */ /* 0x000fe6000e121846 */
[----:B------:R-:W-:Y:S01]  /*a8c0*/  SEL R0, R0, RZ, P2 ;  /* 0x000000ff00007207 */ /* 0x000fe20001000000 */
[----:B------:R-:W-:Y:S01]  /*a8d0*/  LDGSTS.E [R244+0x8008], desc[UR6][R200.64], !P4 ;  /* 0x08008000c8f47fae */ /* 0x000fe2000e121846 */
[----:B------:R-:W-:Y:S02]  /*a8e0*/  ISETP.GE.U32.AND P2, PT, R2, 0x7fffffc1, PT ;  /* 0x7fffffc10200780c */ /* 0x000fe40003f46070 */
[----:B------:R-:W4:Y:S01]  /*a8f0*/  LDC R2, c[0x0][0x230] ;  /* 0x00008c00ff027b82 */ /* 0x000f220000000800 */
[----:B------:R-:W-:Y:S01]  /*a900*/  LDGSTS.E [R244+0xc008], desc[UR6][R202.64], !P4 ;  /* 0x0c008000caf47fae */ /* 0x000fe2000e121846 */
[----:B------:R-:W-:Y:S01]  /*a910*/  ISETP.NE.U32.AND P4, PT, R0, RZ, PT ;  /* 0x000000ff0000720c */ /* 0x000fe20003f85070 */
[----:B---3--:R-:W-:-:S02]  /*a920*/  VIADD R0, R3, 0xffffffdf ;  /* 0xffffffdf03007836 */ /* 0x008fc40000000000 */
[----:B------:R-:W-:Y:S03]  /*a930*/  LDGSTS.E [R244+0xc], desc[UR6][R204.64], !P3 ;  /* 0x0000c000ccf47fae */ /* 0x000fe6000d921846 */
[----:B------:R-:W3:Y:S01]  /*a940*/  LDC R3, c[0x0][0x230] ;  /* 0x00008c00ff037b82 */ /* 0x000ee20000000800 */
[----:B------:R-:W-:Y:S04]  /*a950*/  LDGSTS.E [R244+0x400c], desc[UR6][R206.64], !P3 ;  /* 0x0400c000cef47fae */ /* 0x000fe8000d921846 */
[----:B------:R-:W-:Y:S04]  /*a960*/  LDGSTS.E [R244+0x800c], desc[UR6][R208.64], !P3 ;  /* 0x0800c000d0f47fae */ /* 0x000fe8000d921846 */
[----:B------:R-:W-:Y:S01]  /*a970*/  LDGSTS.E [R244+0xc00c], desc[UR6][R210.64], !P3 ;  /* 0x0c00c000d2f47fae */ /* 0x000fe2000d921846 */
[----:B------:R-:W-:Y:S01]  /*a980*/  ISETP.GE.U32.AND P3, PT, R0, 0x7fffffc0, PT ;  /* 0x7fffffc00000780c */ /* 0x000fe20003f66070 */
[----:B------:R-:W-:-:S02]  /*a990*/  VIADD R0, R220, 0xffffffde ;  /* 0xffffffdedc007836 */ /* 0x000fc40000000000 */
[----:B------:R-:W-:Y:S01]  /*a9a0*/  LDGSTS.E [R15], desc[UR6][R212.64], !P6 ;  /* 0x00000000d40f7fae */ /* 0x000fe2000f121846 */
[----:B------:R-:W-:-:S03]  /*a9b0*/  IMAD.WIDE R220, R226, 0x4, R158 ;  /* 0x00000004e2dc7825 */ /* 0x000fc600078e029e */
[----:B------:R-:W-:Y:S01]  /*a9c0*/  STL.64 [R1+0x2900], R166 ;  /* 0x002900a601007387 */ /* 0x000fe20000100a00 */
[----:B------:R-:W-:-:S03]  /*a9d0*/  IMAD.WIDE R226, R226, 0x4, R164 ;  /* 0x00000004e2e27825 */ /* 0x000fc600078e02a4 */
[----:B------:R-:W-:Y:S04]  /*a9e0*/  LDGSTS.E [R15+0x4000], desc[UR6][R214.64], !P6 ;  /* 0x04000000d60f7fae */ /* 0x000fe8000f121846 */
[----:B------:R-:W-:Y:S04]  /*a9f0*/  STL.64 [R1+0x2908], R168 ;  /* 0x002908a801007387 */ /* 0x000fe80000100a00 */
[----:B------:R-:W-:Y:S04]  /*aa00*/  LDGSTS.E [R15+0x8000], desc[UR6][R216.64], !P6 ;  /* 0x08000000d80f7fae */ /* 0x000fe8000f121846 */
[----:B------:R-:W-:Y:S04]  /*aa10*/  STL.64 [R1+0x2910], R170 ;  /* 0x002910aa01007387 */ /* 0x000fe80000100a00 */
[----:B------:R-:W-:Y:S01]  /*aa20*/  LDGSTS.E [R15+0xc000], desc[UR6][R218.64], !P6 ;  /* 0x0c000000da0f7fae */ /* 0x000fe2000f121846 */
[----:B------:R-:W-:Y:S01]  /*aa30*/  ISETP.GE.U32.AND P6, PT, R0, 0x7fffffbf, PT ;  /* 0x7fffffbf0000780c */ /* 0x000fe20003fc6070 */
[----:B----4-:R-:W-:-:S02]  /*aa40*/  VIADD R0, R2, 0xffffffdd ;  /* 0xffffffdd02007836 */ /* 0x010fc40000000000 */
[----:B------:R2:W-:Y:S01]  /*aa50*/  STL.64 [R1+0x2918], R172 ;  /* 0x002918ac01007387 */ /* 0x0005e20000100a00 */
[----:B---3--:R-:W-:-:S03]  /*aa60*/  VIADD R2, R3, 0xffffffdb ;  /* 0xffffffdb03027836 */ /* 0x008fc60000000000 */
[----:B------:R-:W-:Y:S04]  /*aa70*/  STL.64 [R1+0x2920], R174 ;  /* 0x002920ae01007387 */ /* 0x000fe80000100a00 */
[----:B------:R-:W-:Y:S04]  /*aa80*/  STL.64 [R1+0x2928], R176 ;  /* 0x002928b001007387 */ /* 0x000fe80000100a00 */
[----:B------:R-:W-:Y:S01]  /*aa90*/  LDGSTS.E [R15+0x4], desc[UR6][R220.64], !P5 ;  /* 0x00004000dc0f7fae */ /* 0x000fe2000e921846 */
[----:B--2---:R-:W2:Y:S03]  /*aaa0*/  LDC R172, c[0x0][0x230] ;  /* 0x00008c00ffac7b82 */ /* 0x004ea60000000800 */
[----:B------:R-:W-:Y:S04]  /*aab0*/  STL.64 [R1+0x2930], R178 ;  /* 0x002930b201007387 */ /* 0x000fe80000100a00 */
[----:B------:R-:W-:Y:S04]  /*aac0*/  LDGSTS.E [R15+0x4004], desc[UR6][R222.64], !P5 ;  /* 0x04004000de0f7fae */ /* 0x000fe8000e921846 */
[----:B------:R-:W-:Y:S04]  /*aad0*/  STL.64 [R1+0x2950], R180 ;  /* 0x002950b401007387 */ /* 0x000fe80000100a00 */
[----:B------:R-:W-:Y:S04]  /*aae0*/  LDGSTS.E [R15+0x8004], desc[UR6][R224.64], !P5 ;  /* 0x08004000e00f7fae */ /* 0x000fe8000e921846 */
[----:B------:R-:W-:Y:S04]  /*aaf0*/  STL.64 [R1+0x2958], R182 ;  /* 0x002958b601007387 */ /* 0x000fe80000100a00 */
[----:B------:R-:W-:Y:S01]  /*ab00*/  LDGSTS.E [R15+0xc004], desc[UR6][R226.64], !P5 ;  /* 0x0c004000e20f7fae */ /* 0x000fe2000e921846 */
[----:B------:R-:W-:Y:S01]  /*ab10*/  ISETP.GE.U32.AND P5, PT, R0, 0x7fffffbe, PT ;  /* 0x7fffffbe0000780c */ /* 0x000fe20003fa6070 */
[----:B------:R-:W-:-:S02]  /*ab20*/  VIADD R0, R236, 0xffffffdc ;  /* 0xffffffdcec007836 */ /* 0x000fc40000000000 */
[----:B------:R-:W-:Y:S04]  /*ab30*/  STL.64 [R1+0x2960], R184 ;  /* 0x002960b801007387 */ /* 0x000fe80000100a00 */
[----:B------:R-:W-:Y:S04]  /*ab40*/  STL.64 [R1+0x2968], R186 ;  /* 0x002968ba01007387 */ /* 0x000fe80000100a00 */
[----:B------:R-:W-:Y:S04]  /*ab50*/  STL.64 [R1+0x2970], R188 ;  /* 0x002970bc01007387 */ /* 0x000fe80000100a00 */
[----:B------:R-:W-:Y:S04]  /*ab60*/  LDGSTS.E [R15+0x8], desc[UR6][R228.64], !P1 ;  /* 0x00008000e40f7fae */ /* 0x000fe8000c921846 */
[----:B------:R-:W-:Y:S04]  /*ab70*/  STL.64 [R1+0x2978], R190 ;  /* 0x002978be01007387 */ /* 0x000fe80000100a00 */
[----:B------:R-:W-:Y:S04]  /*ab80*/  LDGSTS.E [R15+0x4008], desc[UR6][R230.64], !P1 ;  /* 0x04008000e60f7fae */ /* 0x000fe8000c921846 */
[----:B------:R-:W-:Y:S04]  /*ab90*/  STL.64 [R1+0x2980], R192 ;  /* 0x002980c001007387 */ /* 0x000fe80000100a00 */
[----:B------:R-:W-:Y:S04]  /*aba0*/  LDGSTS.E [R15+0x8008], desc[UR6][R232.64], !P1 ;  /* 0x08008000e80f7fae */ /* 0x000fe8000c921846 */
[----:B------:R-:W-:Y:S04]  /*abb0*/  STL.64 [R1+0x2988], R194 ;  /* 0x002988c201007387 */ /* 0x000fe80000100a00 */
[----:B------:R-:W-:Y:S01]  /*abc0*/  LDGSTS.E [R15+0xc008], desc[UR6][R234.64], !P1 ;  /* 0x0c008000ea0f7fae */ /* 0x000fe2000c921846 */
[----:B------:R-:W-:Y:S01]  /*abd0*/  ISETP.GE.U32.AND P1, PT, R0, 0x7fffffbd, PT ;  /* 0x7fffffbd0000780c */ /* 0x000fe20003f26070 */
[----:B------:R-:W-:-:S02]  /*abe0*/  IMAD.SHL.U32 R0, R237, 0x4, RZ ;  /* 0x00000004ed007824 */ /* 0x000fc400078e00ff */
[----:B------:R-:W-:Y:S01]  /*abf0*/  STL.64 [R1+0x2898], R12 ;  /* 0x0028980c01007387 */ /* 0x000fe20000100a00 */
[----:B------:R-:W-:Y:S02]  /*ac00*/  IMAD.WIDE R236, R242, 0x4, R158 ;  /* 0x00000004f2ec7825 */ /* 0x000fe400078e029e */
[----:B------:R-:W-:Y:S01]  /*ac10*/  LOP3.LUT R3, R0, UR5, RZ, 0x3c, !PT ;  /* 0x0000000500037c12 */ /* 0x000fe2000f8e3cff */
[----:B------:R-:W-:Y:S01]  /*ac20*/  STL.64 [R1+0x2990], R196 ;  /* 0x002990c401007387 */ /* 0x000fe20000100a00 */
[----:B------:R-:W-:Y:S02]  /*ac30*/  IMAD.WIDE R242, R242, 0x4, R164 ;  /* 0x00000004f2f27825 */ /* 0x000fe400078e02a4 */
[----:B------:R-:W-:Y:S01]  /*ac40*/  LOP3.LUT R10, R3, 0x40, RZ, 0x3c, !PT ;  /* 0x00000040030a7812 */ /* 0x000fe200078e3cff */
[----:B------:R-:W-:Y:S04]  /*ac50*/  STL.64 [R1+0x2998], R198 ;  /* 0x002998c601007387 */ /* 0x000fe80000100a00 */
[----:B------:R-:W-:Y:S01]  /*ac60*/  STL.64 [R1+0x29a0], R200 ;  /* 0x0029a0c801007387 */ /* 0x000fe20000100a00 */
[----:B------:R-:W-:-:S03]  /*ac70*/  VIADD R0, R10, UR45 ;  /* 0x0000002d0a007c36 */ /* 0x000fc60008000000 */
[----:B------:R-:W-:Y:S04]  /*ac80*/  STL.64 [R1+0x29a8], R202 ;  /* 0x0029a8ca01007387 */ /* 0x000fe80000100a00 */
[----:B------:R-:W-:Y:S04]  /*ac90*/  STL.64 [R1+0x29b0], R204 ;  /* 0x0029b0cc01007387 */ /* 0x000fe80000100a00 */
[----:B------:R-:W-:Y:S04]  /*aca0*/  STL.64 [R1+0x29b8], R206 ;  /* 0x0029b8ce01007387 */ /* 0x000fe80000100a00 */
[----:B------:R-:W-:Y:S04]  /*acb0*/  STL.64 [R1+0x29c0], R208 ;  /* 0x0029c0d001007387 */ /* 0x000fe80000100a00 */
[----:B------:R-:W-:Y:S04]  /*acc0*/  STL.64 [R1+0x29d0], R244 ;  /* 0x0029d0f401007387 */ /* 0x000fe80000100a00 */
[----:B------:R-:W-:Y:S04]  /*acd0*/  STL.64 [R1+0x29c8], R210 ;  /* 0x0029c8d201007387 */ /* 0x000fe80000100a00 */
[----:B------:R-:W-:Y:S04]  /*ace0*/  STL.64 [R1+0x29d8], R212 ;  /* 0x0029d8d401007387 */ /* 0x000fe80000100a00 */
[----:B------:R3:W-:Y:S04]  /*acf0*/  STL [R1+0x2444], R3 ;  /* 0x0024440301007387 */ /* 0x0007e80000100800 */
[----:B------:R-:W-:Y:S04]  /*ad00*/  LDGSTS.E [R15+0xc], desc[UR6][R236.64], !P2 ;  /* 0x0000c000ec0f7fae */ /* 0x000fe8000d121846 */
[----:B------:R-:W-:Y:S01]  /*ad10*/  LDGSTS.E [R15+0x400c], desc[UR6][R238.64], !P2 ;  /* 0x0400c000ee0f7fae */ /* 0x000fe2000d121846 */
[----:B---3--:R-:W-:-:S03]  /*ad20*/  VIADD R3, R3, UR45 ;  /* 0x0000002d03037c36 */ /* 0x008fc60008000000 */
[----:B------:R-:W-:Y:S04]  /*ad30*/  LDGSTS.E [R15+0x800c], desc[UR6][R240.64], !P2 ;  /* 0x0800c000f00f7fae */ /* 0x000fe8000d121846 */
[----:B------:R-:W-:Y:S01]  /*ad40*/  LDGSTS.E [R15+0xc00c], desc[UR6][R242.64], !P2 ;  /* 0x0c00c000f20f7fae */ /* 0x000fe2000d121846 */
[----:B------:R-:W-:Y:S01]  /*ad50*/  ISETP.GE.U32.AND P2, PT, R2, 0x7fffffbc, PT ;  /* 0x7fffffbc0200780c */ /* 0x000fe20003f46070 */
[----:B------:R-:W-:Y:S02]  /*ad60*/  IMAD.SHL.U32 R2, R4, 0x20, RZ ;  /* 0x0000002004027824 */ /* 0x000fe400078e00ff */
[----:B------:R-:W0:Y:S01]  /*ad70*/  LDGDEPBAR ;  /* 0x00000000000079af */ /* 0x000e220000000000 */
[----:B-1----:R-:W-:-:S03]  /*ad80*/  VIADD R4, R11, 0xffffffda ;  /* 0xffffffda0b047836 */ /* 0x002fc60000000000 */
[----:B------:R-:W-:Y:S04]  /*ad90*/  LDGSTS.E [R3+0x40000], desc[UR6][R156.64], P0 ;  /* 0x400000009c037fae */ /* 0x000fe80008121846 */
        /* <DEDUP_REMOVED lines=36> */
[----:B------:R1:W-:Y:S04]  /*afe0*/  STL [R1+0x2500], R10 ;  /* 0x0025000a01007387 */ /* 0x0003e80000100800 */
[----:B------:R-:W-:Y:S04]  /*aff0*/  LDGSTS.E [R3+0x49400], desc[UR6][R116.64], P0 ;  /* 0x4940000074037fae */ /* 0x000fe80008121846 */
[----:B------:R-:W-:Y:S04]  /*b000*/  LDGSTS.E [R3+0x49800], desc[UR6][R112.64], P0 ;  /* 0x4980000070037fae */ /* 0x000fe80008121846 */
[----:B------:R-:W-:Y:S04]  /*b010*/  LDGSTS.E [R3+0x49c00], desc[UR6][R108.64], P0 ;  /* 0x49c000006c037fae */ /* 0x000fe80008121846 */
[----:B------:R-:W3:Y:S04]  /*b020*/  LDL.LU.64 R116, [R1+0x2ab0] ;  /* 0x002ab00001747983 */ /* 0x000ee80000300a00 */
[----:B------:R-:W4:Y:S04]  /*b030*/  LDL.LU.64 R112, [R1+0x2aa8] ;  /* 0x002aa80001707983 */ /* 0x000f280000300a00 */
[----:B------:R-:W2:Y:S04]  /*b040*/  LDL.LU.64 R108, [R1+0x2aa0] ;  /* 0x002aa000016c7983 */ /* 0x000ea80000300a00 */
        /* <DEDUP_REMOVED lines=48> */
[----:B------:R-:W3:Y:S04]  /*b350*/  LDL.64 R212, [R1+0x2a8] ;  /* 0x0002a80001d47983 */ /* 0x000ee80000100a00 */
        /* <DEDUP_REMOVED lines=18> */
[----:B-1----:R-:W3:Y:S04]  /*b480*/  LDL.64 R10, [R1+0x3d8] ;  /* 0x0003d800010a7983 */ /* 0x002ee80000100a00 */
[----:B------:R-:W3:Y:S04]  /*b490*/  LDL.64 R12, [R1+0x3e8] ;  /* 0x0003e800010c7983 */ /* 0x000ee80000100a00 */
[----:B------:R-:W3:Y:S04]  /*b4a0*/  LDL.64 R178, [R1+0x3f8] ;  /* 0x0003f80001b27983 */ /* 0x000ee80000100a00 */
[----:B------:R-:W3:Y:S04]  /*b4b0*/  LDL.64 R174, [R1+0x408] ;  /* 0x0004080001ae7983 */ /* 0x000ee80000100a00 */
[----:B------:R-:W3:Y:S04]  /*b4c0*/  LDL.64 R176, [R1+0x418] ;  /* 0x0004180001b07983 */ /* 0x000ee80000100a00 */
[----:B------:R-:W3:Y:S04]  /*b4d0*/  LDL.64 R170, [R1+0x428] ;  /* 0x0004280001aa7983 */ /* 0x000ee80000100a00 */
[----:B------:R-:W3:Y:S04]  /*b4e0*/  LDL.64 R168, [R1+0x438] ;  /* 0x0004380001a87983 */ /* 0x000ee80000100a00 */
[----:B------:R-:W3:Y:S04]  /*b4f0*/  LDL.64 R166, [R1+0x450] ;  /* 0x0004500001a67983 */ /* 0x000ee80000100a00 */
[----:B------:R-:W3:Y:S01]  /*b500*/  LDL.64 R248, [R1+0x458] ;  /* 0x0004580001f87983 */ /* 0x000ee20000100a00 */
[----:B------:R-:W-:-:S03]  /*b510*/  IMAD.WIDE R158, R2, 0x4, R158 ;  /* 0x00000004029e7825 */ /* 0x000fc600078e029e */
[----:B--2---:R-:W-:Y:S04]  /*b520*/  LDGSTS.E [R0+0x40200], desc[UR6][R6.64], P0 ;  /* 0x4020000006007fae */ /* 0x004fe80008121846 */
[----:B----4-:R-:W-:Y:S04]  /*b530*/  LDGSTS.E [R0+0x40600], desc[UR6][R16.64], P0 ;  /* 0x4060000010007fae */ /* 0x010fe80008121846 */
[----:B---3--:R-:W-:Y:S04]  /*b540*/  LDGSTS.E [R0+0x40a00], desc[UR6][R20.64], P0 ;  /* 0x40a0000014007fae */ /* 0x008fe80008121846 */
        /* <DEDUP_REMOVED lines=38> */
[----:B------:R-:W2:Y:S04]  /*b7b0*/  LDL.LU.64 R212, [R1+0x29d8] ;  /* 0x0029d80001d47983 */ /* 0x000ea80000300a00 */
[----:B------:R-:W-:Y:S04]  /*b7c0*/  LDGSTS.E [R0+0x4a600], desc[UR6][R204.64], P0 ;  /* 0x4a600000cc007fae */ /* 0x000fe80008121846 */
[----:B------:R-:W3:Y:S04]  /*b7d0*/  LDL.LU.64 R244, [R1+0x29d0] ;  /* 0x0029d00001f47983 */ /* 0x000ee80000300a00 */
[----:B------:R-:W-:Y:S04]  /*b7e0*/  LDGSTS.E [R0+0x4aa00], desc[UR6][R202.64], P0 ;  /* 0x4aa00000ca007fae */ /* 0x000fe80008121846 */
[----:B------:R-:W4:Y:S04]  /*b7f0*/  LDL.LU.64 R210, [R1+0x29c8] ;  /* 0x0029c80001d27983 */ /* 0x000f280000300a00 */
[----:B------:R-:W-:Y:S04]  /*b800*/  LDGSTS.E [R0+0x4ae00], desc[UR6][R200.64], P0 ;  /* 0x4ae00000c8007fae */ /* 0x000fe80008121846 */
[----:B------:R-:W2:Y:S04]  /*b810*/  LDL.LU.64 R208, [R1+0x29c0] ;  /* 0x0029c00001d07983 */ /* 0x000ea80000300a00 */
        /* <DEDUP_REMOVED lines=24> */
[----:B------:R1:W-:Y:S04]  /*b9a0*/  LDGSTS.E [R0+0x4e200], desc[UR6][R12.64], P0 ;  /* 0x4e2000000c007fae */ /* 0x0003e80008121846 */
[----:B------:R-:W4:Y:S04]  /*b9b0*/  LDL.LU.64 R182, [R1+0x2958] ;  /* 0x0029580001b67983 */ /* 0x000f280000300a00 */
[----:B------:R1:W-:Y:S04]  /*b9c0*/  LDGSTS.E [R0+0x4e600], desc[UR6][R178.64], P0 ;  /* 0x4e600000b2007fae */ /* 0x0003e80008121846 */
[----:B------:R-:W2:Y:S04]  /*b9d0*/  LDL.LU.64 R180, [R1+0x2950] ;  /* 0x0029500001b47983 */ /* 0x000ea80000300a00 */
[----:B------:R-:W-:Y:S04]  /*b9e0*/  LDGSTS.E [R0+0x4ea00], desc[UR6][R174.64], P0 ;  /* 0x4ea00000ae007fae */ /* 0x000fe80008121846 */
[----:B------:R-:W4:Y:S01]  /*b9f0*/  LDL.LU.64 R246, [R1+0x2948] ;  /* 0x0029480001f67983 */ /* 0x000f220000300a00 */
[C---:B-1----:R-:W-:Y:S01]  /*ba00*/  IMAD.WIDE R12, R2.reuse, 0x4, R164 ;  /* 0x00000004020c7825 */ /* 0x042fe200078e02a4 */
[----:B------:R-:W1:Y:S02]  /*ba10*/  LDC R178, c[0x0][0x230] ;  /* 0x00008c00ffb27b82 */ /* 0x000e640000000800 */
[----:B------:R1:W-:Y:S04]  /*ba20*/  LDGSTS.E [R0+0x4ee00], desc[UR6][R176.64], P0 ;  /* 0x4ee00000b0007fae */ /* 0x0003e80008121846 */
[----:B------:R-:W2:Y:S04]  /*ba30*/  LDL.LU.64 R10, [R1+0x2940] ;  /* 0x00294000010a7983 */ /* 0x000ea80000300a00 */
[----:B------:R-:W-:Y:S04]  /*ba40*/  LDGSTS.E [R0+0x4f200], desc[UR6][R170.64], P0 ;  /* 0x4f200000aa007fae */ /* 0x000fe80008121846 */
[----:B------:R-:W4:Y:S04]  /*ba50*/  LDL.LU.64 R174, [R1+0x288] ;  /* 0x0002880001ae7983 */ /* 0x000f280000300a00 */
[----:B------:R-:W-:Y:S04]  /*ba60*/  LDGSTS.E [R0+0x4f600], desc[UR6][R168.64], P0 ;  /* 0x4f600000a8007fae */ /* 0x000fe80008121846 */
[----:B------:R-:W-:Y:S04]  /*ba70*/  LDGSTS.E [R0+0x4fa00], desc[UR6][R166.64], P0 ;  /* 0x4fa00000a6007fae */ /* 0x000fe80008121846 */
[----:B------:R-:W4:Y:S01]  /*ba80*/  LDL.LU.64 R170, [R1+0x280] ;  /* 0x0002800001aa7983 */ /* 0x000f220000300a00 */
[----:B-1----:R-:W-:-:S03]  /*ba90*/  IMAD.WIDE R176, R2, 0x4, R162 ;  /* 0x0000000402b07825 */ /* 0x002fc600078e02a2 */
[----:B------:R1:W-:Y:S04]  /*baa0*/  LDGSTS.E [R0+0x4fe00], desc[UR6][R248.64], P0 ;  /* 0x4fe00000f8007fae */ /* 0x0003e80008121846 */
[----:B------:R-:W4:Y:S04]  /*bab0*/  LDL.LU.64 R168, [R1+0x278] ;  /* 0x0002780001a87983 */ /* 0x000f280000300a00 */
[----:B------:R-:W4:Y:S01]  /*bac0*/  LDL.LU.64 R166, [R1+0x270] ;  /* 0x0002700001a67983 */ /* 0x000f220000300a00 */
[----:B-1----:R-:W-:-:S03]  /*bad0*/  IMAD.WIDE R248, R2, 0x4, R160 ;  /* 0x0000000402f87825 */ /* 0x002fc600078e02a0 */
[----:B------:R-:W0:Y:S04]  /*bae0*/  LDGDEPBAR ;  /* 0x00000000000079af */ /* 0x000e280000000000 */
[----:B------:R-:W4:Y:S04]  /*baf0*/  LDL.LU.64 R160, [R1+0x290] ;  /* 0x0002900001a07983 */ /* 0x000f280000300a00 */
[----:B------:R1:W-:Y:S04]  /*bb00*/  STL.64 [R1+0x610], R158 ;  /* 0x0006109e01007387 */ /* 0x0003e80000100a00 */
[----:B------:R-:W4:Y:S01]  /*bb10*/  LDL.LU.64 R162, [R1+0x298] ;  /* 0x0002980001a27983 */ /* 0x000f220000300a00 */
[----:B------:R-:W-:Y:S01]  /*bb20*/  BAR.SYNC.DEFER_BLOCKING 0x0 ;  /* 0x0000000000007b1d */ /* 0x000fe20000010000 */
[----:B------:R-:W-:Y:S01]  /*bb30*/  ISETP.GE.U32.AND P0, PT, R4, 0x7fffffbb, PT ;  /* 0x7fffffbb0400780c */ /* 0x000fe20003f06070 */
[----:B------:R-:W-:-:S06]  /*bb40*/  VIADD R4, R251, 0xffffffd9 ;  /* 0xffffffd9fb047836 */ /* 0x000fcc0000000000 */
[----:B------:R-:W4:Y:S01]  /*bb50*/  LDC R251, c[0x0][0x230] ;  /* 0x00008c00fffb7b82 */ /* 0x000f220000000800 */
[----:B------:R-:W-:Y:S04]  /*bb60*/  STL.64 [R1+0x608], R248 ;  /* 0x000608f801007387 */ /* 0x000fe80000100a00 */
[----:B------:R1:W-:Y:S04]  /*bb70*/  STL.64 [R1+0x600], R176 ;  /* 0x000600b001007387 */ /* 0x0003e80000100a00 */
[----:B------:R-:W-:Y:S01]  /*bb80*/  @!PT LDS RZ, [RZ] ;  /* 0x00000000fffff984 */ /* 0x000fe20000000800 */
[----:B------:R-:W-:Y:S01]  /*bb90*/  @!PT LDS RZ, [RZ] ;  /* 0x00000000fffff984 */ /* 0x000fe20000000800 */
[----:B------:R-:W-:Y:S01]  /*bba0*/  @!PT LDS RZ, [RZ] ;  /* 0x00000000fffff984 */ /* 0x000fe20000000800 */
[----:B---3--:R1:W-:Y:S04]  /*bbb0*/  LDGSTS.E [R245+0x10000], desc[UR6][R158.64], !P3 ;  /* 0x100000009ef57fae */ /* 0x0083e8000d921846 */
[----:B------:R-:W-:Y:S04]  /*bbc0*/  LDGSTS.E [R245+0x14000], desc[UR6][R248.64], !P3 ;  /* 0x14000000f8f57fae */ /* 0x000fe8000d921846 */
[----:B------:R-:W-:Y:S04]  /*bbd0*/  LDGSTS.E [R245+0x18000], desc[UR6][R176.64], !P3 ;  /* 0x18000000b0f57fae */ /* 0x000fe8000d921846 */
[----:B------:R-:W-:Y:S01]  /*bbe0*/  LDGSTS.E [R245+0x1c000], desc[UR6][R12.64], !P3 ;  /* 0x1c0000000cf57fae */ /* 0x000fe2000d921846 */
[----:B-1----:R-:W1:Y:S03]  /*bbf0*/  LDC R159, c[0x0][0x230] ;  /* 0x00008c00ff9f7b82 */ /* 0x002e660000000800 */
[----:B------:R-:W3:Y:S05]  /*bc00*/  LDL.LU.64 R176, [R1+0x260] ;  /* 0x0002600001b07983 */ /* 0x000eea0000300a00 */
[----:B------:R-:W1:Y:S01]  /*bc10*/  LDC R158, c[0x0][0x230] ;  /* 0x00008c00ff9e7b82 */ /* 0x000e620000000800 */
[----:B------:R-:W3:Y:S04]  /*bc20*/  LDL.LU.64 R248, [R1+0x258] ;  /* 0x0002580001f87983 */ /* 0x000ee80000300a00 */
[----:B------:R1:W-:Y:S01]  /*bc30*/  STL.64 [R1+0x28b8], R12 ;  /* 0x0028b80c01007387 */ /* 0x0003e20000100a00 */
[----:B------:R-:W-:Y:S01]  /*bc40*/  ISETP.GE.U32.AND P3, PT, R4, 0x7fffffba, PT ;  /* 0x7fffffba0400780c */ /* 0x000fe20003f66070 */
[----:B------:R-:W-:-:S02]  /*bc50*/  VIADD R4, R172, 0xffffffd8 ;  /* 0xffffffd8ac047836 */ /* 0x000fc40000000000 */
[----:B-1----:R-:W3:Y:S01]  /*bc60*/  LDL.LU.64 R12, [R1+0x268] ;  /* 0x00026800010c7983 */ /* 0x002ee20000300a00 */
[----:B--2---:R-:W-:-:S05]  /*bc70*/  IMAD.WIDE R10, R2, 0x4, R10 ;  /* 0x00000004020a7825 */ /* 0x004fca00078e020a */
[----:B------:R-:W-:Y:S01]  /*bc80*/  LDGSTS.E [R245+0x10004], desc[UR6][R10.64], !P6 ;  /* 0x100040000af57fae */ /* 0x000fe2000f121846 */
[----:B----4-:R-:W-:-:S04]  /*bc90*/  IMAD.WIDE R164, R2, 0x4, R162 ;  /* 0x0000000402a47825 */ /* 0x010fc800078e02a2 */
[C---:B------:R-:W-:Y:S01]  /*bca0*/  IMAD.WIDE R162, R2.reuse, 0x4, R160 ;  /* 0x0000000402a27825 */ /* 0x040fe200078e02a0 */
[----:B------:R1:W-:Y:S03]  /*bcb0*/  STL.64 [R1+0x5e8], R164 ;  /* 0x0005e8a401007387 */ /* 0x0003e60000100a00 */
[C---:B------:R-:W-:Y:S01]  /*bcc0*/  IMAD.WIDE R160, R2.reuse, 0x4, R174 ;  /* 0x0000000402a07825 */ /* 0x040fe200078e02ae */
[----:B------:R1:W-:Y:S04]  /*bcd0*/  LDGSTS.E [R245+0x14004], desc[UR6][R164.64], !P6 ;  /* 0x14004000a4f57fae */ /* 0x0003e8000f121846 */
[----:B------:R-:W2:Y:S04]  /*bce0*/  LDL.LU.64 R174, [R1+0x250] ;  /* 0x0002500001ae7983 */ /* 0x000ea80000300a00 */
[----:B------:R4:W-:Y:S04]  /*bcf0*/  STL.64 [R1+0x5e0], R162 ;  /* 0x0005e0a201007387 */ /* 0x0009e80000100a00 */
[----:B------:R-:W2:Y:S01]  /*bd00*/  LDL.LU.64 R172, [R1+0x248] ;  /* 0x0002480001ac7983 */ /* 0x000ea20000300a00 */
[----:B-1----:R-:W-:-:S03]  /*bd10*/  IMAD.WIDE R164, R2, 0x4, R170 ;  /* 0x0000000402a47825 */ /* 0x002fc600078e02aa */
[----:B------:R4:W-:Y:S04]  /*bd20*/  LDGSTS.E [R245+0x18004], desc[UR6][R162.64], !P6 ;  /* 0x18004000a2f57fae */ /* 0x0009e8000f121846 */
[----:B------:R1:W-:Y:S04]  /*bd30*/  STL.64 [R1+0x5d8], R160 ;  /* 0x0005d8a001007387 */ /* 0x0003e80000100a00 */
[----:B------:R1:W-:Y:S01]  /*bd40*/  STL.64 [R1+0x28a0], R10 ;  /* 0x0028a00a01007387 */ /* 0x0003e20000100a00 */
[----:B----4-:R-:W-:-:S03]  /*bd50*/  IMAD.WIDE R162, R2, 0x4, R168 ;  /* 0x0000000402a27825 */ /* 0x010fc600078e02a8 */
[----:B------:R1:W-:Y:S04]  /*bd60*/  LDGSTS.E [R245+0x1c004], desc[UR6][R160.64], !P6 ;  /* 0x1c004000a0f57fae */ /* 0x0003e8000f121846 */
[----:B------:R-:W4:Y:S04]  /*bd70*/  LDL.LU.64 R170, [R1+0x240] ;  /* 0x0002400001aa7983 */ /* 0x000f280000300a00 */
[----:B------:R-:W-:Y:S01]  /*bd80*/  STL.64 [R1+0x5d0], R164 ;  /* 0x0005d0a401007387 */ /* 0x000fe20000100a00 */
[----:B-1----:R-:W-:-:S03]  /*bd90*/  IMAD.WIDE R160, R2, 0x4, R166 ;  /* 0x0000000402a07825 */ /* 0x002fc600078e02a6 */
[----:B------:R-:W4:Y:S04]  /*bda0*/  LDL.LU.64 R168, [R1+0x238] ;  /* 0x0002380001a87983 */ /* 0x000f280000300a00 */
[----:B------:R-:W-:Y:S04]  /*bdb0*/  STL.64 [R1+0x5c8], R162 ;  /* 0x0005c8a201007387 */ /* 0x000fe80000100a00 */
[----:B------:R-:W4:Y:S04]  /*bdc0*/  LDL.LU.64 R166, [R1+0x230] ;  /* 0x0002300001a67983 */ /* 0x000f280000300a00 */
[----:B------:R1:W-:Y:S04]  /*bdd0*/  STL.64 [R1+0x5c0], R160 ;  /* 0x0005c0a001007387 */ /* 0x0003e80000100a00 */
[----:B------:R-:W4:Y:S01]  /*bde0*/  LDL.LU.64 R10, [R1+0x228] ;  /* 0x00022800010a7983 */ /* 0x000f220000300a00 */
[----:B------:R-:W-:Y:S01]  /*bdf0*/  ISETP.GE.U32.AND P6, PT, R4, 0x7fffffb9, PT ;  /* 0x7fffffb90400780c */ /* 0x000fe20003fc6070 */
[----:B------:R-:W-:-:S02]  /*be00*/  VIADD R4, R178, 0xffffffd7 ;  /* 0xffffffd7b2047836 */ /* 0x000fc40000000000 */
[----:B------:R-:W-:Y:S04]  /*be10*/  LDGSTS.E [R245+0x10008], desc[UR6][R164.64], !P5 ;  /* 0x10008000a4f57fae */ /* 0x000fe8000e921846 */
[----:B------:R-:W-:Y:S04]  /*be20*/  LDGSTS.E [R245+0x14008], desc[UR6][R162.64], !P5 ;  /* 0x14008000a2f57fae */ /* 0x000fe8000e921846 */
[----:B------:R1:W-:Y:S02]  /*be30*/  LDGSTS.E [R245+0x18008], desc[UR6][R160.64], !P5 ;  /* 0x18008000a0f57fae */ /* 0x0003e4000e921846 */
[----:B-1----:R-:W1:Y:S01]  /*be40*/  LDC R160, c[0x0][0x230] ;  /* 0x00008c00ffa07b82 */ /* 0x002e620000000800 */
[----:B---3--:R-:W-:-:S04]  /*be50*/  IMAD.WIDE R178, R2, 0x4, R176 ;  /* 0x0000000402b27825 */ /* 0x008fc800078e02b0 */
[----:B------:R-:W-:-:S04]  /*be60*/  IMAD.WIDE R176, R2, 0x4, R248 ;  /* 0x0000000402b07825 */ /* 0x000fc800078e02f8 */
[----:B------:R-:W-:-:S05]  /*be70*/  IMAD.WIDE R12, R2, 0x4, R12 ;  /* 0x00000004020c7825 */ /* 0x000fca00078e020c */
[----:B------:R3:W-:Y:S04]  /*be80*/  STL.64 [R1+0x5b8], R12 ;  /* 0x0005b80c01007387 */ /* 0x0007e80000100a00 */
[----:B------:R-:W4:Y:S04]  /*be90*/  LDL.LU.64 R162, [R1+0x220] ;  /* 0x0002200001a27983 */ /* 0x000f280000300a00 */
[----:B------:R-:W4:Y:S04]  /*bea0*/  LDL.LU.64 R164, [R1+0x218] ;  /* 0x0002180001a47983 */ /* 0x000f280000300a00 */
[----:B------:R1:W-:Y:S04]  /*beb0*/  LDGSTS.E [R245+0x1c008], desc[UR6][R12.64], !P5 ;  /* 0x1c0080000cf57fae */ /* 0x0003e8000e921846 */
[----:B------:R1:W-:Y:S04]  /*bec0*/  STL.64 [R1+0x5b0], R178 ;  /* 0x0005b0b201007387 */ /* 0x0003e80000100a00 */
[----:B------:R-:W-:Y:S04]  /*bed0*/  LDGSTS.E [R245+0x1000c], desc[UR6][R178.64], !P1 ;  /* 0x1000c000b2f57fae */ /* 0x000fe8000c921846 */
[----:B---3--:R-:W3:Y:S04]  /*bee0*/  LDL.LU.64 R12, [R1+0x210] ;  /* 0x00021000010c7983 */ /* 0x008ee80000300a00 */
[----:B------:R1:W-:Y:S04]  /*bef0*/  STL.64 [R1+0x5a8], R176 ;  /* 0x0005a8b001007387 */ /* 0x0003e80000100a00 */
[----:B------:R-:W3:Y:S04]  /*bf00*/  LDL.LU.64 R248, [R1+0x208] ;  /* 0x0002080001f87983 */ /* 0x000ee80000300a00 */
[----:B------:R-:W-:Y:S01]  /*bf10*/  LDGSTS.E [R245+0x1400c], desc[UR6][R176.64], !P1 ;  /* 0x1400c000b0f57fae */ /* 0x000fe2000c921846 */
[----:B--2---:R-:W-:-:S04]  /*bf20*/  IMAD.WIDE R174, R2, 0x4, R174 ;  /* 0x0000000402ae7825 */ /* 0x004fc800078e02ae */
[C---:B------:R-:W-:Y:S01]  /*bf30*/  IMAD.WIDE R172, R2.reuse, 0x4, R172 ;  /* 0x0000000402ac7825 */ /* 0x040fe200078e02ac */
[----:B------:R2:W-:Y:S04]  /*bf40*/  STL.64 [R1+0x5a0], R174 ;  /* 0x0005a0ae01007387 */ /* 0x0005e80000100a00 */
[----:B------:R2:W-:Y:S04]  /*bf50*/  STL.64 [R1+0x598], R172 ;  /* 0x000598ac01007387 */ /* 0x0005e80000100a00 */
[----:B-1----:R-:W3:Y:S04]  /*bf60*/  LDL.LU.64 R178, [R1+0x200] ;  /* 0x0002000001b27983 */ /* 0x002ee80000300a00 */
[----:B------:R-:W3:Y:S04]  /*bf70*/  LDL.LU.64 R176, [R1+0x1f8] ;  /* 0x0001f80001b07983 */ /* 0x000ee80000300a00 */
[----:B------:R-:W-:Y:S04]  /*bf80*/  LDGSTS.E [R245+0x1800c], desc[UR6][R174.64], !P1 ;  /* 0x1800c000aef57fae */ /* 0x000fe8000c921846 */
[----:B------:R-:W-:Y:S01]  /*bf90*/  LDGSTS.E [R245+0x1c00c], desc[UR6][R172.64], !P1 ;  /* 0x1c00c000acf57fae */ /* 0x000fe2000c921846 */
[----:B----4-:R-:W-:-:S05]  /*bfa0*/  IMAD.WIDE R170, R2, 0x4, R170 ;  /* 0x0000000402aa7825 */ /* 0x010fca00078e02aa */
[----:B------:R-:W-:Y:S04]  /*bfb0*/  LDGSTS.E [R246+0x10000], desc[UR6][R170.64], !P2 ;  /* 0x10000000aaf67fae */ /* 0x000fe8000d121846 */
[----:B--2---:R-:W2:Y:S01]  /*bfc0*/  LDL.LU.64 R174, [R1+0x1f0] ;  /* 0x0001f00001ae7983 */ /* 0x004ea20000300a00 */
[----:B------:R-:W-:-:S03]  /*bfd0*/  IMAD.WIDE R168, R2, 0x4, R168 ;  /* 0x0000000402a87825 */ /* 0x000fc600078e02a8 */
[----:B------:R-:W4:Y:S01]  /*bfe0*/  LDL.LU.64 R172, [R1+0x1e8] ;  /* 0x0001e80001ac7983 */ /* 0x000f220000300a00 */
[----:B------:R-:W-:-:S03]  /*bff0*/  IMAD.WIDE R166, R2, 0x4, R166 ;  /* 0x0000000402a67825 */ /* 0x000fc600078e02a6 */
[----:B------:R1:W-:Y:S04]  /*c000*/  STL.64 [R1+0x590], R170 ;  /* 0x000590aa01007387 */ /* 0x0003e80000100a00 */
[----:B------:R-:W-:Y:S01]  /*c010*/  STL.64 [R1+0x588], R168 ;  /* 0x000588a801007387 */ /* 0x000fe20000100a00 */
[----:B------:R-:W-:-:S03]  /*c020*/  IMAD.WIDE R10, R2, 0x4, R10 ;  /* 0x00000004020a7825 */ /* 0x000fc600078e020a */
[----:B------:R1:W-:Y:S04]  /*c030*/  STL.64 [R1+0x580], R166 ;  /* 0x000580a601007387 */ /* 0x0003e80000100a00 */
[----:B------:R3:W-:Y:S04]  /*c040*/  STL.64 [R1+0x578], R10 ;  /* 0x0005780a01007387 */ /* 0x0007e80000100a00 */
[----:B------:R-:W-:Y:S04]  /*c050*/  LDGSTS.E [R246+0x14000], desc[UR6][R168.64], !P2 ;  /* 0x14000000a8f67fae */ /* 0x000fe8000d121846 */
[----:B-1----:R-:W4:Y:S04]  /*c060*/  LDL.LU.64 R170, [R1+0x1e0] ;  /* 0x0001e00001aa7983 */ /* 0x002f280000300a00 */
[----:B------:R-:W-:Y:S04]  /*c070*/  LDGSTS.E [R246+0x18000], desc[UR6][R166.64], !P2 ;  /* 0x18000000a6f67fae */ /* 0x000fe8000d121846 */
[----:B------:R1:W-:Y:S04]  /*c080*/  LDGSTS.E [R246+0x1c000], desc[UR6][R10.64], !P2 ;  /* 0x1c0000000af67fae */ /* 0x0003e8000d121846 */
[----:B------:R-:W4:Y:S04]  /*c090*/  LDL.LU.64 R166, [R1+0x1d8] ;  /* 0x0001d80001a67983 */ /* 0x000f280000300a00 */
[----:B------:R-:W4:Y:S01]  /*c0a0*/  LDL.LU.64 R168, [R1+0x1d0] ;  /* 0x0001d00001a87983 */ /* 0x000f220000300a00 */
[----:B------:R-:W-:-:S04]  /*c0b0*/  IMAD.WIDE R162, R2, 0x4, R162 ;  /* 0x0000000402a27825 */ /* 0x000fc800078e02a2 */
[C---:B------:R-:W-:Y:S01]  /*c0c0*/  IMAD.WIDE R164, R2.reuse, 0x4, R164 ;  /* 0x0000000402a47825 */ /* 0x040fe200078e02a4 */
[----:B------:R1:W-:Y:S04]  /*c0d0*/  STL.64 [R1+0x570], R162 ;  /* 0x000570a201007387 */ /* 0x0003e80000100a00 */
[----:B------:R1:W-:Y:S04]  /*c0e0*/  STL.64 [R1+0x568], R164 ;  /* 0x000568a401007387 */ /* 0x0003e80000100a00 */
[----:B------:R-:W-:Y:S04]  /*c0f0*/  LDGSTS.E [R246+0x10004], desc[UR6][R162.64], !P0 ;  /* 0x10004000a2f67fae */ /* 0x000fe8000c121846 */
[----:B------:R1:W-:Y:S01]  /*c100*/  LDGSTS.E [R246+0x14004], desc[UR6][R164.64], !P0 ;  /* 0x14004000a4f67fae */ /* 0x0003e2000c121846 */
[----:B---3--:R-:W-:-:S05]  /*c110*/  IMAD.WIDE R12, R2, 0x4, R12 ;  /* 0x00000004020c7825 */ /* 0x008fca00078e020c */
[----:B------:R2:W-:Y:S01]  /*c120*/  STL.64 [R1+0x560], R12 ;  /* 0x0005600c01007387 */ /* 0x0005e20000100a00 */
[----:B-1----:R-:W-:-:S03]  /*c130*/  IMAD.WIDE R10, R2, 0x4, R248 ;  /* 0x00000004020a7825 */ /* 0x002fc600078e02f8 */
[----:B------:R-:W3:Y:S04]  /*c140*/  LDL.LU.64 R162, [R1+0x1c8] ;  /* 0x0001c80001a27983 */ /* 0x000ee80000300a00 */
[----:B------:R4:W-:Y:S04]  /*c150*/  STL.64 [R1+0x558], R10 ;  /* 0x0005580a01007387 */ /* 0x0009e80000100a00 */
[----:B------:R2:W-:Y:S04]  /*c160*/  LDGSTS.E [R246+0x18004], desc[UR6][R12.64], !P0 ;  /* 0x180040000cf67fae */ /* 0x0005e8000c121846 */
[----:B------:R-:W3:Y:S04]  /*c170*/  LDL.LU.64 R248, [R1+0x1c0] ;  /* 0x0001c00001f87983 */ /* 0x000ee80000300a00 */
[----:B------:R4:W-:Y:S01]  /*c180*/  LDGSTS.E [R246+0x1c004], desc[UR6][R10.64], !P0 ;  /* 0x1c0040000af67fae */ /* 0x0009e2000c121846 */
[----:B------:R-:W-:-:S04]  /*c190*/  IMAD.WIDE R178, R2, 0x4, R178 ;  /* 0x0000000402b27825 */ /* 0x000fc800078e02b2 */
[C---:B------:R-:W-:Y:S01]  /*c1a0*/  IMAD.WIDE R164, R2.reuse, 0x4, R176 ;  /* 0x0000000402a47825 */ /* 0x040fe200078e02b0 */
[----:B------:R1:W-:Y:S04]  /*c1b0*/  STL.64 [R1+0x550], R178 ;  /* 0x000550b201007387 */ /* 0x0003e80000100a00 */
[----:B------:R-:W3:Y:S04]  /*c1c0*/  LDL.LU.64 R176, [R1+0x1b8] ;  /* 0x0001b80001b07983 */ /* 0x000ee80000300a00 */
[----:B------:R1:W-:Y:S04]  /*c1d0*/  STL.64 [R1+0x548], R164 ;  /* 0x000548a401007387 */ /* 0x0003e80000100a00 */
[----:B------:R1:W-:Y:S04]  /*c1e0*/  LDGSTS.E [R246+0x10008], desc[UR6][R178.64], !P3 ;  /* 0x10008000b2f67fae */ /* 0x0003e8000d921846 */
[----:B------:R1:W-:Y:S01]  /*c1f0*/  LDGSTS.E [R246+0x14008], desc[UR6][R164.64], !P3 ;  /* 0x14008000a4f67fae */ /* 0x0003e2000d921846 */
[----:B--2---:R-:W-:-:S03]  /*c200*/  IMAD.WIDE R12, R2, 0x4, R174 ;  /* 0x00000004020c7825 */ /* 0x004fc600078e02ae */
[----:B------:R-:W2:Y:S01]  /*c210*/  LDL.LU.64 R174, [R1+0x1b0] ;  /* 0x0001b00001ae7983 */ /* 0x000ea20000300a00 */
[----:B----4-:R-:W-:-:S03]  /*c220*/  IMAD.WIDE R10, R2, 0x4, R172 ;  /* 0x00000004020a7825 */ /* 0x010fc600078e02ac */
[----:B------:R4:W-:Y:S04]  /*c230*/  STL.64 [R1+0x540], R12 ;  /* 0x0005400c01007387 */ /* 0x0009e80000100a00 */
[----:B------:R-:W2:Y:S04]  /*c240*/  LDL.LU.64 R172, [R1+0x1a8] ;  /* 0x0001a80001ac7983 */ /* 0x000ea80000300a00 */
[----:B------:R4:W-:Y:S04]  /*c250*/  STL.64 [R1+0x538], R10 ;  /* 0x0005380a01007387 */ /* 0x0009e80000100a00 */
[----:B------:R2:W-:Y:S04]  /*c260*/  LDGSTS.E [R246+0x18008], desc[UR6][R12.64], !P3 ;  /* 0x180080000cf67fae */ /* 0x0005e8000d921846 */
[----:B------:R2:W-:Y:S01]  /*c270*/  LDGSTS.E [R246+0x1c008], desc[UR6][R10.64], !P3 ;  /* 0x1c0080000af67fae */ /* 0x0005e2000d921846 */
[----:B-1----:R-:W-:-:S03]  /*c280*/  IMAD.WIDE R178, R2, 0x4, R170 ;  /* 0x0000000402b27825 */ /* 0x002fc600078e02aa */
[----:B------:R-:W2:Y:S04]  /*c290*/  LDL.LU.64 R170, [R1+0x1a0] ;  /* 0x0001a00001aa7983 */ /* 0x000ea80000300a00 */
[----:B------:R-:W-:Y:S01]  /*c2a0*/  STL.64 [R1+0x530], R178 ;  /* 0x000530b201007387 */ /* 0x000fe20000100a00 */
[----:B------:R-:W-:-:S03]  /*c2b0*/  ISETP.GE.U32.AND P5, PT, R4, 0x7fffffb8, PT ;  /* 0x7fffffb80400780c */ /* 0x000fc60003fa6070 */
[----:B------:R-:W-:Y:S01]  /*c2c0*/  LDGSTS.E [R246+0x1000c], desc[UR6][R178.64], !P6 ;  /* 0x1000c000b2f67fae */ /* 0x000fe2000f121846 */
[----:B------:R-:W-:-:S04]  /*c2d0*/  IMAD.WIDE R166, R2, 0x4, R166 ;  /* 0x0000000402a67825 */ /* 0x000fc800078e02a6 */
[----:B------:R-:W-:Y:S01]  /*c2e0*/  IMAD.WIDE R164, R2, 0x4, R168 ;  /* 0x0000000402a47825 */ /* 0x000fe200078e02a8 */
[----:B------:R-:W-:Y:S04]  /*c2f0*/  LDGSTS.E [R246+0x1400c], desc[UR6][R166.64], !P6 ;  /* 0x1400c000a6f67fae */ /* 0x000fe8000f121846 */
[----:B------:R-:W2:Y:S04]  /*c300*/  LDL.LU.64 R168, [R1+0x198] ;  /* 0x0001980001a87983 */ /* 0x000ea80000300a00 */
[----:B------:R-:W-:Y:S04]  /*c310*/  STL.64 [R1+0x528], R166 ;  /* 0x000528a601007387 */ /* 0x000fe80000100a00 */
[----:B----4-:R-:W4:Y:S04]  /*c320*/  LDL.LU.64 R12, [R1+0x190] ;  /* 0x00019000010c7983 */ /* 0x010f280000300a00 */
[----:B------:R1:W-:Y:S04]  /*c330*/  STL.64 [R1+0x520], R164 ;  /* 0x000520a401007387 */ /* 0x0003e80000100a00 */
[----:B------:R-:W4:Y:S04]  /*c340*/  LDL.LU.64 R10, [R1+0x188] ;  /* 0x00018800010a7983 */ /* 0x000f280000300a00 */
[----:B------:R-:W-:Y:S01]  /*c350*/  LDGSTS.E [R246+0x1800c], desc[UR6][R164.64], !P6 ;  /* 0x1800c000a4f67fae */ /* 0x000fe2000f121846 */
[----:B------:R-:W-:-:S02]  /*c360*/  VIADD R4, R159, 0xffffffd6 ;  /* 0xffffffd69f047836 */ /* 0x000fc40000000000 */
[----:B------:R-:W4:Y:S03]  /*c370*/  LDC R159, c[0x0][0x230] ;  /* 0x00008c00ff9f7b82 */ /* 0x000f260000000800 */
[----:B------:R-:W-:Y:S01]  /*c380*/  ISETP.GE.U32.AND P1, PT, R4, 0x7fffffb7, PT ;  /* 0x7fffffb70400780c */ /* 0x000fe20003f26070 */
[----:B---3--:R-:W-:-:S05]  /*c390*/  IMAD.WIDE R162, R2, 0x4, R162 ;  /* 0x0000000402a27825 */ /* 0x008fca00078e02a2 */
[----:B------:R3:W-:Y:S04]  /*c3a0*/  STL.64 [R1+0x518], R162 ;  /* 0x000518a201007387 */ /* 0x0007e80000100a00 */
[----:B-1----:R-:W4:Y:S01]  /*c3b0*/  LDL.LU.64 R164, [R1+0x180] ;  /* 0x0001800001a47983 */ /* 0x002f220000300a00 */
[----:B------:R-:W-:-:S03]  /*c3c0*/  IMAD.WIDE R248, R2, 0x4, R248 ;  /* 0x0000000402f87825 */ /* 0x000fc600078e02f8 */
[----:B------:R-:W-:Y:S04]  /*c3d0*/  LDGSTS.E [R246+0x1c00c], desc[UR6][R162.64], !P6 ;  /* 0x1c00c000a2f67fae */ /* 0x000fe8000f121846 */
[----:B------:R-:W4:Y:S04]  /*c3e0*/  LDL.LU.64 R166, [R1+0x178] ;  /* 0x0001780001a67983 */ /* 0x000f280000300a00 */
[----:B------:R-:W-:Y:S04]  /*c3f0*/  LDGSTS.E [R247+0x10000], desc[UR6][R248.64], !P5 ;  /* 0x10000000f8f77fae */ /* 0x000fe8000e921846 */
[----:B---3--:R-:W3:Y:S04]  /*c400*/  LDL.LU.64 R162, [R1+0x170] ;  /* 0x0001700001a27983 */ /* 0x008ee80000300a00 */
[----:B------:R1:W-:Y:S04]  /*c410*/  STL.64 [R1+0x510], R248 ;  /* 0x000510f801007387 */ /* 0x0003e80000100a00 */
[----:B------:R-:W3:Y:S01]  /*c420*/  LDL.LU.64 R178, [R1+0x168] ;  /* 0x0001680001b27983 */ /* 0x000ee20000300a00 */
[----:B------:R-:W-:-:S05]  /*c430*/  IMAD.WIDE R176, R2, 0x4, R176 ;  /* 0x0000000402b07825 */ /* 0x000fca00078e02b0 */
[----:B------:R-:W-:Y:S04]  /*c440*/  STL.64 [R1+0x508], R176 ;  /* 0x000508b001007387 */ /* 0x000fe80000100a00 */
[----:B------:R-:W-:Y:S01]  /*c450*/  LDGSTS.E [R247+0x14000], desc[UR6][R176.64], !P5 ;  /* 0x14000000b0f77fae */ /* 0x000fe2000e921846 */
[----:B--2---:R-:W-:-:S04]  /*c460*/  IMAD.WIDE R174, R2, 0x4, R174 ;  /* 0x0000000402ae7825 */ /* 0x004fc800078e02ae */
[C---:B------:R-:W-:Y:S01]  /*c470*/  IMAD.WIDE R172, R2.reuse, 0x4, R172 ;  /* 0x0000000402ac7825 */ /* 0x040fe200078e02ac */
[----:B------:R2:W-:Y:S04]  /*c480*/  STL.64 [R1+0x500], R174 ;  /* 0x000500ae01007387 */ /* 0x0005e80000100a00 */
[----:B------:R2:W-:Y:S04]  /*c490*/  STL.64 [R1+0x4f8], R172 ;  /* 0x0004f8ac01007387 */ /* 0x0005e80000100a00 */
[----:B-1----:R-:W3:Y:S04]  /*c4a0*/  LDL.LU.64 R248, [R1+0x160] ;  /* 0x0001600001f87983 */ /* 0x002ee80000300a00 */
[----:B------:R-:W-:Y:S04]  /*c4b0*/  LDGSTS.E [R247+0x18000], desc[UR6][R174.64], !P5 ;  /* 0x18000000aef77fae */ /* 0x000fe8000e921846 */
[----:B------:R-:W-:Y:S04]  /*c4c0*/  LDGSTS.E [R247+0x1c000], desc[UR6][R172.64], !P5 ;  /* 0x1c000000acf77fae */ /* 0x000fe8000e921846 */
[----:B--2---:R-:W2:Y:S04]  /*c4d0*/  LDL.LU.64 R174, [R1+0x158] ;  /* 0x0001580001ae7983 */ /* 0x004ea80000300a00 */
[----:B------:R-:W2:Y:S04]  /*c4e0*/  LDL.LU.64 R172, [R1+0x150] ;  /* 0x0001500001ac7983 */ /* 0x000ea80000300a00 */
[----:B------:R-:W2:Y:S01]  /*c4f0*/  LDL.LU.64 R176, [R1+0x148] ;  /* 0x0001480001b07983 */ /* 0x000ea20000300a00 */
[----:B------:R-:W-:-:S04]  /*c500*/  IMAD.WIDE R170, R2, 0x4, R170 ;  /* 0x0000000402aa7825 */ /* 0x000fc800078e02aa */
[C---:B------:R-:W-:Y:S01]  /*c510*/  IMAD.WIDE R168, R2.reuse, 0x4, R168 ;  /* 0x0000000402a87825 */ /* 0x040fe200078e02a8 */
[----:B------:R1:W-:Y:S03]  /*c520*/  STL.64 [R1+0x4f0], R170 ;  /* 0x0004f0aa01007387 */ /* 0x0003e60000100a00 */
[C---:B----4-:R-:W-:Y:S01]  /*c530*/  IMAD.WIDE R12, R2.reuse, 0x4, R12 ;  /* 0x00000004020c7825 */ /* 0x050fe200078e020c */
[----:B------:R4:W-:Y:S03]  /*c540*/  STL.64 [R1+0x4e8], R168 ;  /* 0x0004e8a801007387 */ /* 0x0009e60000100a00 */
[----:B------:R-:W-:Y:S01]  /*c550*/  IMAD.WIDE R10, R2, 0x4, R10 ;  /* 0x00000004020a7825 */ /* 0x000fe200078e020a */
[----:B------:R4:W-:Y:S04]  /*c560*/  STL.64 [R1+0x4e0], R12 ;  /* 0x0004e00c01007387 */ /* 0x0009e80000100a00 */
[----:B------:R-:W-:Y:S04]  /*c570*/  LDGSTS.E [R247+0x10004], desc[UR6][R170.64], !P1 ;  /* 0x10004000aaf77fae */ /* 0x000fe8000c921846 */
[----:B------:R3:W-:Y:S04]  /*c580*/  STL.64 [R1+0x4d8], R10 ;  /* 0x0004d80a01007387 */ /* 0x0007e80000100a00 */
[----:B------:R-:W-:Y:S04]  /*c590*/  LDGSTS.E [R247+0x14004], desc[UR6][R168.64], !P1 ;  /* 0x14004000a8f77fae */ /* 0x000fe8000c921846 */
[----:B-1----:R-:W2:Y:S01]  /*c5a0*/  LDL.LU.64 R170, [R1+0x140] ;  /* 0x0001400001aa7983 */ /* 0x002ea20000300a00 */
[----:B------:R-:W-:-:S02]  /*c5b0*/  VIADD R4, R158, 0xffffffd5 ;  /* 0xffffffd59e047836 */ /* 0x000fc40000000000 */
[----:B------:R-:W1:Y:S01]  /*c5c0*/  LDC R158, c[0x0][0x230] ;  /* 0x00008c00ff9e7b82 */ /* 0x000e620000000800 */
[----:B------:R1:W-:Y:S04]  /*c5d0*/  LDGSTS.E [R247+0x18004], desc[UR6][R12.64], !P1 ;  /* 0x180040000cf77fae */ /* 0x0003e8000c921846 */
[----:B----4-:R-:W4:Y:S01]  /*c5e0*/  LDL.LU.64 R168, [R1+0x138] ;  /* 0x0001380001a87983 */ /* 0x010f220000300a00 */
[----:B------:R-:W-:Y:S01]  /*c5f0*/  ISETP.GE.U32.AND P2, PT, R4, 0x7fffffb6, PT ;  /* 0x7fffffb60400780c */ /* 0x000fe20003f46070 */
[----:B------:R-:W-:Y:S02]  /*c600*/  VIADD R4, R160, 0xffffffd4 ;  /* 0xffffffd4a0047836 */ /* 0x000fe40000000000 */
[----:B------:R3:W-:Y:S01]  /*c610*/  LDGSTS.E [R247+0x1c004], desc[UR6][R10.64], !P1 ;  /* 0x1c0040000af77fae */ /* 0x0007e2000c921846 */
[----:B------:R-:W4:Y:S02]  /*c620*/  LDC R160, c[0x0][0x230] ;  /* 0x00008c00ffa07b82 */ /* 0x000f240000000800 */
[----:B------:R-:W-:Y:S01]  /*c630*/  ISETP.GE.U32.AND P0, PT, R4, 0x7fffffb5, PT ;  /* 0x7fffffb50400780c */ /* 0x000fe20003f06070 */
[----:B-1----:R-:W-:-:S04]  /*c640*/  IMAD.WIDE R12, R2, 0x4, R164 ;  /* 0x00000004020c7825 */ /* 0x002fc800078e02a4 */
[C---:B------:R-:W-:Y:S01]  /*c650*/  IMAD.WIDE R166, R2.reuse, 0x4, R166 ;  /* 0x0000000402a67825 */ /* 0x040fe200078e02a6 */
[----:B------:R1:W-:Y:S03]  /*c660*/  STL.64 [R1+0x4d0], R12 ;  /* 0x0004d00c01007387 */ /* 0x0003e60000100a00 */
[C---:B---3--:R-:W-:Y:S01]  /*c670*/  IMAD.WIDE R162, R2.reuse, 0x4, R162 ;  /* 0x0000000402a27825 */ /* 0x048fe200078e02a2 */
[----:B------:R3:W-:Y:S04]  /*c680*/  STL.64 [R1+0x4c8], R166 ;  /* 0x0004c8a601007387 */ /* 0x0007e80000100a00 */
[----:B------:R-:W-:Y:S01]  /*c690*/  STL.64 [R1+0x4c0], R162 ;  /* 0x0004c0a201007387 */ /* 0x000fe20000100a00 */
[----:B------:R-:W-:-:S03]  /*c6a0*/  IMAD.WIDE R10, R2, 0x4, R178 ;  /* 0x00000004020a7825 */ /* 0x000fc600078e02b2 */
[----:B------:R-:W4:Y:S04]  /*c6b0*/  LDL.LU.64 R164, [R1+0x130] ;  /* 0x0001300001a47983 */ /* 0x000f280000300a00 */
[----:B------:R-:W-:Y:S04]  /*c6c0*/  LDGSTS.E [R247+0x10008], desc[UR6][R12.64], !P2 ;  /* 0x100080000cf77fae */ /* 0x000fe8000d121846 */
[----:B------:R2:W-:Y:S04]  /*c6d0*/  STL.64 [R1+0x4b8], R10 ;  /* 0x0004b80a01007387 */ /* 0x0005e80000100a00 */
[----:B------:R-:W-:Y:S04]  /*c6e0*/  LDGSTS.E [R247+0x14008], desc[UR6][R166.64], !P2 ;  /* 0x14008000a6f77fae */ /* 0x000fe8000d121846 */
[----:B-1----:R-:W4:Y:S04]  /*c6f0*/  LDL.LU.64 R12, [R1+0x128] ;  /* 0x00012800010c7983 */ /* 0x002f280000300a00 */
[----:B------:R-:W-:Y:S04]  /*c700*/  LDGSTS.E [R247+0x18008], desc[UR6][R162.64], !P2 ;  /* 0x18008000a2f77fae */ /* 0x000fe8000d121846 */
[----:B---3--:R-:W3:Y:S04]  /*c710*/  LDL.LU.64 R166, [R1+0x120] ;  /* 0x0001200001a67983 */ /* 0x008ee80000300a00 */
[----:B------:R1:W-:Y:S01]  /*c720*/  LDGSTS.E [R247+0x1c008], desc[UR6][R10.64], !P2 ;  /* 0x1c0080000af77fae */ /* 0x0003e2000d121846 */
[----:B------:R-:W-:-:S05]  /*c730*/  IMAD.WIDE R248, R2, 0x4, R248 ;  /* 0x0000000402f87825 */ /* 0x000fca00078e02f8 */
[----:B------:R1:W-:Y:S04]  /*c740*/  STL.64 [R1+0x4b0], R248 ;  /* 0x0004b0f801007387 */ /* 0x0003e80000100a00 */
[----:B------:R-:W3:Y:S04]  /*c750*/  LDL.LU.64 R178, [R1+0x118] ;  /* 0x0001180001b27983 */ /* 0x000ee80000300a00 */
[----:B------:R-:W-:Y:S01]  /*c760*/  LDGSTS.E [R247+0x1000c], desc[UR6][R248.64], !P0 ;  /* 0x1000c000f8f77fae */ /* 0x000fe2000c121846 */
[----:B--2---:R-:W-:-:S04]  /*c770*/  IMAD.WIDE R174, R2, 0x4, R174 ;  /* 0x0000000402ae7825 */ /* 0x004fc800078e02ae */
[C---:B------:R-:W-:Y:S01]  /*c780*/  IMAD.WIDE R172, R2.reuse, 0x4, R172 ;  /* 0x0000000402ac7825 */ /* 0x040fe200078e02ac */
[----:B------:R2:W-:Y:S03]  /*c790*/  STL.64 [R1+0x4a8], R174 ;  /* 0x0004a8ae01007387 */ /* 0x0005e60000100a00 */
[C---:B-1----:R-:W-:Y:S01]  /*c7a0*/  IMAD.WIDE R10, R2.reuse, 0x4, R176 ;  /* 0x00000004020a7825 */ /* 0x042fe200078e02b0 */
[----:B------:R-:W-:Y:S04]  /*c7b0*/  LDGSTS.E [R247+0x1400c], desc[UR6][R174.64], !P0 ;  /* 0x1400c000aef77fae */ /* 0x000fe8000c121846 */
[----:B------:R-:W3:Y:S04]  /*c7c0*/  LDL.LU.64 R176, [R1+0x110] ;  /* 0x0001100001b07983 */ /* 0x000ee80000300a00 */
[----:B------:R1:W-:Y:S04]  /*c7d0*/  STL.64 [R1+0x4a0], R172 ;  /* 0x0004a0ac01007387 */ /* 0x0003e80000100a00 */
[----:B------:R-:W3:Y:S04]  /*c7e0*/  LDL.LU.64 R162, [R1+0x108] ;  /* 0x0001080001a27983 */ /* 0x000ee80000300a00 */
[----:B------:R-:W-:Y:S04]  /*c7f0*/  STL.64 [R1+0x498], R10 ;  /* 0x0004980a01007387 */ /* 0x000fe80000100a00 */
[----:B------:R-:W3:Y:S04]  /*c800*/  LDL.LU.64 R248, [R1+0x2938] ;  /* 0x0029380001f87983 */ /* 0x000ee80000300a00 */
[----:B------:R-:W-:Y:S04]  /*c810*/  LDGSTS.E [R247+0x1800c], desc[UR6][R172.64], !P0 ;  /* 0x1800c000acf77fae */ /* 0x000fe8000c121846 */
[----:B------:R1:W-:Y:S04]  /*c820*/  LDGSTS.E [R247+0x1c00c], desc[UR6][R10.64], !P0 ;  /* 0x1c00c0000af77fae */ /* 0x0003e8000c121846 */
[----:B------:R1:W-:Y:S04]  /*c830*/  STL.64 [R1+0x28a8], R246 ;  /* 0x0028a8f601007387 */ /* 0x0003e80000100a00 */
[----:B--2---:R-:W2:Y:S04]  /*c840*/  LDL.LU.64 R174, [R1+0x100] ;  /* 0x0001000001ae7983 */ /* 0x004ea80000300a00 */
[----:B-1----:R-:W2:Y:S01]  /*c850*/  LDL.LU.64 R172, [R1+0xf8] ;  /* 0x0000f80001ac7983 */ /* 0x002ea20000300a00 */
[----:B------:R-:W-:-:S04]  /*c860*/  IMAD.WIDE R246, R2, 0x4, R170 ;  /* 0x0000000402f67825 */ /* 0x000fc800078e02aa */
[----:B----4-:R-:W-:Y:S01]  /*c870*/  IMAD.WIDE R168, R2, 0x4, R168 ;  /* 0x0000000402a87825 */ /* 0x010fe200078e02a8 */
[----:B------:R1:W-:Y:S04]  /*c880*/  STL.64 [R1+0x490], R246 ;  /* 0x000490f601007387 */ /* 0x0003e80000100a00 */
[----:B------:R-:W4:Y:S04]  /*c890*/  LDL.LU.64 R170, [R1+0xf0] ;  /* 0x0000f00001aa7983 */ /* 0x000f280000300a00 */
[----:B------:R-:W-:Y:S04]  /*c8a0*/  STL.64 [R1+0x488], R168 ;  /* 0x000488a801007387 */ /* 0x000fe80000100a00 */
[----:B------:R-:W4:Y:S01]  /*c8b0*/  LDL.LU.64 R10, [R1+0xe8] ;  /* 0x0000e800010a7983 */ /* 0x000f220000300a00 */
[----:B------:R-:W-:-:S02]  /*c8c0*/  VIADD R4, R159, 0xffffffd3 ;  /* 0xffffffd39f047836 */ /* 0x000fc40000000000 */
[----:B------:R-:W4:Y:S03]  /*c8d0*/  LDC R159, c[0x0][0x230] ;  /* 0x00008c00ff9f7b82 */ /* 0x000f260000000800 */
[----:B------:R-:W-:Y:S01]  /*c8e0*/  ISETP.GE.U32.AND P3, PT, R4, 0x7fffffb4, PT ;  /* 0x7fffffb40400780c */ /* 0x000fe20003f66070 */
[----:B------:R-:W-:-:S04]  /*c8f0*/  VIADD R4, R158, 0xffffffd2 ;  /* 0xffffffd29e047836 */ /* 0x000fc80000000000 */
[----:B------:R-:W4:Y:S01]  /*c900*/  LDC R158, c[0x0][0x230] ;  /* 0x00008c00ff9e7b82 */ /* 0x000f220000000800 */
[----:B------:R-:W-:Y:S01]  /*c910*/  ISETP.GE.U32.AND P6, PT, R4, 0x7fffffb3, PT ;  /* 0x7fffffb30400780c */ /* 0x000fe20003fc6070 */
[----:B------:R-:W-:-:S05]  /*c920*/  VIADD R4, R160, 0xffffffd1 ;  /* 0xffffffd1a0047836 */ /* 0x000fca0000000000 */
[----:B------:R-:W-:Y:S01]  /*c930*/  ISETP.GE.U32.AND P5, PT, R4, 0x7fffffb2, PT ;  /* 0x7fffffb20400780c */ /* 0x000fe20003fa6070 */
[----:B------:R-:W4:Y:S01]  /*c940*/  LDC R160, c[0x0][0x230] ;  /* 0x00008c00ffa07b82 */ /* 0x000f220000000800 */
[----:B------:R-:W-:-:S05]  /*c950*/  IMAD.WIDE R164, R2, 0x4, R164 ;  /* 0x0000000402a47825 */ /* 0x000fca00078e02a4 */
[----:B------:R-:W-:Y:S01]  /*c960*/  STL.64 [R1+0x480], R164 ;  /* 0x000480a401007387 */ /* 0x000fe20000100a00 */
[----:B------:R-:W-:-:S05]  /*c970*/  IMAD.WIDE R12, R2, 0x4, R12 ;  /* 0x00000004020c7825 */ /* 0x000fca00078e020c */
[----:B------:R2:W-:Y:S01]  /*c980*/  STL.64 [R1+0x478], R12 ;  /* 0x0004780c01007387 */ /* 0x0005e20000100a00 */
[----:B---3--:R-:W-:-:S04]  /*c990*/  IMAD.WIDE R178, R2, 0x4, R178 ;  /* 0x0000000402b27825 */ /* 0x008fc800078e02b2 */
[----:B------:R-:W-:-:S04]  /*c9a0*/  IMAD.WIDE R176, R2, 0x4, R176 ;  /* 0x0000000402b07825 */ /* 0x000fc800078e02b0 */
[C---:B------:R-:W-:Y:S01]  /*c9b0*/  IMAD.WIDE R162, R2.reuse, 0x4, R162 ;  /* 0x0000000402a27825 */ /* 0x040fe200078e02a2 */
[----:B------:R1:W-:Y:S04]  /*c9c0*/  LDGSTS.E [R248+0x10000], desc[UR6][R246.64], !P3 ;  /* 0x10000000f6f87fae */ /* 0x0003e8000d921846 */
[----:B------:R-:W-:Y:S04]  /*c9d0*/  LDGSTS.E [R248+0x14000], desc[UR6][R168.64], !P3 ;  /* 0x14000000a8f87fae */ /* 0x000fe8000d921846 */
[----:B------:R-:W-:Y:S04]  /*c9e0*/  LDGSTS.E [R248+0x18000], desc[UR6][R164.64], !P3 ;  /* 0x18000000a4f87fae */ /* 0x000fe8000d921846 */
[----:B------:R-:W-:Y:S01]  /*c9f0*/  LDGSTS.E [R248+0x1c000], desc[UR6][R12.64], !P3 ;  /* 0x1c0000000cf87fae */ /* 0x000fe2000d921846 */
[----:B-1----:R-:W-:-:S05]  /*ca00*/  IMAD.WIDE R246, R2, 0x4, R166 ;  /* 0x0000000402f67825 */ /* 0x002fca00078e02a6 */
[----:B------:R1:W-:Y:S01]  /*ca10*/  LDGSTS.E [R248+0x10004], desc[UR6][R246.64], !P6 ;  /* 0x10004000f6f87fae */ /* 0x0003e2000f121846 */
[----:B--2---:R-:W-:-:S03]  /*ca20*/  IMAD.WIDE R174, R2, 0x4, R174 ;  /* 0x0000000402ae7825 */ /* 0x004fc600078e02ae */
[----:B------:R-:W-:Y:S04]  /*ca30*/  LDGSTS.E [R248+0x14004], desc[UR6][R178.64], !P6 ;  /* 0x14004000b2f87fae */ /* 0x000fe8000f121846 */
[----:B------:R-:W1:Y:S04]  /*ca40*/  LDL.LU.64 R12, [R1+0xe0] ;  /* 0x0000e000010c7983 */ /* 0x000e680000300a00 */
[----:B------:R-:W2:Y:S04]  /*ca50*/  LDL.LU.64 R166, [R1+0xd8] ;  /* 0x0000d80001a67983 */ /* 0x000ea80000300a00 */
[----:B------:R-:W3:Y:S04]  /*ca60*/  LDL.LU.64 R164, [R1+0xd0] ;  /* 0x0000d00001a47983 */ /* 0x000ee80000300a00 */
[----:B------:R-:W-:Y:S04]  /*ca70*/  STL.64 [R1+0x470], R246 ;  /* 0x000470f601007387 */ /* 0x000fe80000100a00 */
[----:B------:R-:W3:Y:S01]  /*ca80*/  LDL.LU.64 R168, [R1+0xc8] ;  /* 0x0000c80001a87983 */ /* 0x000ee20000300a00 */
[----:B------:R-:W-:-:S03]  /*ca90*/  IMAD.WIDE R172, R2, 0x4, R172 ;  /* 0x0000000402ac7825 */ /* 0x000fc600078e02ac */
[----:B------:R-:W-:Y:S01]  /*caa0*/  STL.64 [R1+0x468], R178 ;  /* 0x000468b201007387 */ /* 0x000fe20000100a00 */
[----:B----4-:R-:W-:-:S03]  /*cab0*/  IMAD.WIDE R170, R2, 0x4, R170 ;  /* 0x0000000402aa7825 */ /* 0x010fc600078e02aa */
[----:B------:R-:W-:Y:S04]  /*cac0*/  STL.64 [R1+0x460], R176 ;  /* 0x000460b001007387 */ /* 0x000fe80000100a00 */
[----:B------:R-:W-:Y:S04]  /*cad0*/  LDGSTS.E [R248+0x18004], desc[UR6][R176.64], !P6 ;  /* 0x18004000b0f87fae */ /* 0x000fe8000f121846 */
[----:B------:R4:W-:Y:S04]  /*cae0*/  STL.64 [R1+0x2a0], R162 ;  /* 0x0002a0a201007387 */ /* 0x0009e80000100a00 */
[----:B------:R-:W-:Y:S01]  /*caf0*/  LDGSTS.E [R248+0x1c004], desc[UR6][R162.64], !P6 ;  /* 0x1c004000a2f87fae */ /* 0x000fe2000f121846 */
[----:B------:R-:W-:-:S03]  /*cb00*/  IMAD.WIDE R10, R2, 0x4, R10 ;  /* 0x00000004020a7825 */ /* 0x000fc600078e020a */
[----:B------:R-:W-:Y:S04]  /*cb10*/  LDGSTS.E [R248+0x10008], desc[UR6][R174.64], !P5 ;  /* 0x10008000aef87fae */ /* 0x000fe8000e921846 */
[----:B------:R-:W-:Y:S04]  /*cb20*/  LDGSTS.E [R248+0x14008], desc[UR6][R172.64], !P5 ;  /* 0x14008000acf87fae */ /* 0x000fe8000e921846 */
[----:B----4-:R-:W4:Y:S04]  /*cb30*/  LDL.LU.64 R162, [R1+0xc0] ;  /* 0x0000c00001a27983 */ /* 0x010f280000300a00 */
[----:B------:R-:W4:Y:S04]  /*cb40*/  LDL.LU.64 R178, [R1+0xb8] ;  /* 0x0000b80001b27983 */ /* 0x000f280000300a00 */
[----:B------:R-:W4:Y:S04]  /*cb50*/  LDL.LU.64 R176, [R1+0xb0] ;  /* 0x0000b00001b07983 */ /* 0x000f280000300a00 */
[----:B------:R1:W-:Y:S04]  /*cb60*/  STL.64 [R1+0x298], R174 ;  /* 0x000298ae01007387 */ /* 0x0003e80000100a00 */
[----:B------:R1:W-:Y:S04]  /*cb70*/  STL.64 [R1+0x290], R172 ;  /* 0x000290ac01007387 */ /* 0x0003e80000100a00 */
[----:B------:R1:W-:Y:S04]  /*cb80*/  STL.64 [R1+0x288], R170 ;  /* 0x000288aa01007387 */ /* 0x0003e80000100a00 */
[----:B-1----:R-:W4:Y:S04]  /*cb90*/  LDL.LU.64 R174, [R1+0xa8] ;  /* 0x0000a80001ae7983 */ /* 0x002f280000300a00 */
[----:B------:R1:W-:Y:S04]  /*cba0*/  STL.64 [R1+0x280], R10 ;  /* 0x0002800a01007387 */ /* 0x0003e80000100a00 */
[----:B------:R-:W4:Y:S04]  /*cbb0*/  LDL.LU.64 R172, [R1+0xa0] ;  /* 0x0000a00001ac7983 */ /* 0x000f280000300a00 */
[----:B------:R-:W-:Y:S01]  /*cbc0*/  LDGSTS.E [R248+0x18008], desc[UR6][R170.64], !P5 ;  /* 0x18008000aaf87fae */ /* 0x000fe2000e921846 */
[----:B------:R-:W-:-:S02]  /*cbd0*/  VIADD R4, R159, 0xffffffd0 ;  /* 0xffffffd09f047836 */ /* 0x000fc40000000000 */
[----:B------:R-:W4:Y:S01]  /*cbe0*/  LDC R159, c[0x0][0x230] ;  /* 0x00008c00ff9f7b82 */ /* 0x000f220000000800 */
[----:B------:R1:W-:Y:S04]  /*cbf0*/  LDGSTS.E [R248+0x1c008], desc[UR6][R10.64], !P5 ;  /* 0x1c0080000af87fae */ /* 0x0003e8000e921846 */
[----:B------:R-:W4:Y:S01]  /*cc00*/  LDL.LU.64 R170, [R1+0x98] ;  /* 0x0000980001aa7983 */ /* 0x000f220000300a00 */
[----:B------:R-:W-:Y:S01]  /*cc10*/  ISETP.GE.U32.AND P1, PT, R4, 0x7fffffb1, PT ;  /* 0x7fffffb10400780c */ /* 0x000fe20003f26070 */
[----:B------:R-:W-:Y:S02]  /*cc20*/  VIADD R4, R158, 0xffffffcf ;  /* 0xffffffcf9e047836 */ /* 0x000fe40000000000 */
[----:B------:R-:W4:Y:S03]  /*cc30*/  LDC R158, c[0x0][0x230] ;  /* 0x00008c00ff9e7b82 */ /* 0x000f260000000800 */
[----:B------:R-:W-:Y:S01]  /*cc40*/  ISETP.GE.U32.AND P2, PT, R4, 0x7fffffb0, PT ;  /* 0x7fffffb00400780c */ /* 0x000fe20003f46070 */
[----:B------:R-:W-:-:S04]  /*cc50*/  IMAD.WIDE R246, R2, 0x4, R12 ;  /* 0x0000000402f67825 */ /* 0x000fc800078e020c */
[C---:B--2---:R-:W-:Y:S01]  /*cc60*/  IMAD.WIDE R166, R2.reuse, 0x4, R166 ;  /* 0x0000000402a67825 */ /* 0x044fe200078e02a6 */
[----:B------:R-:W-:Y:S03]  /*cc70*/  STL.64 [R1+0x278], R246 ;  /* 0x000278f601007387 */ /* 0x000fe60000100a00 */
[C---:B---3--:R-:W-:Y:S01]  /*cc80*/  IMAD.WIDE R12, R2.reuse, 0x4, R164 ;  /* 0x00000004020c7825 */ /* 0x048fe200078e02a4 */
[----:B------:R4:W-:Y:S04]  /*cc90*/  LDGSTS.E [R248+0x1000c], desc[UR6][R246.64], !P1 ;  /* 0x1000c000f6f87fae */ /* 0x0009e8000c921846 */
[----:B------:R-:W-:Y:S01]  /*cca0*/  LDGSTS.E [R248+0x1400c], desc[UR6][R166.64], !P1 ;  /* 0x1400c000a6f87fae */ /* 0x000fe2000c921846 */
[----:B-1----:R-:W-:-:S03]  /*ccb0*/  IMAD.WIDE R10, R2, 0x4, R168 ;  /* 0x00000004020a7825 */ /* 0x002fc600078e02a8 */
[----:B------:R-:W-:Y:S04]  /*ccc0*/  LDGSTS.E [R248+0x1800c], desc[UR6][R12.64], !P1 ;  /* 0x1800c0000cf87fae */ /* 0x000fe8000c921846 */
[----:B------:R-:W2:Y:S04]  /*ccd0*/  LDL.LU.64 R168, [R1+0x90] ;  /* 0x0000900001a87983 */ /* 0x000ea80000300a00 */
[----:B------:R1:W-:Y:S04]  /*cce0*/  STL.64 [R1+0x270], R166 ;  /* 0x000270a601007387 */ /* 0x0003e80000100a00 */
[----:B------:R-:W3:Y:S04]  /*ccf0*/  LDL.LU.64 R164, [R1+0x88] ;  /* 0x0000880001a47983 */ /* 0x000ee80000300a00 */
[----:B------:R4:W-:Y:S04]  /*cd00*/  STL.64 [R1+0x268], R12 ;  /* 0x0002680c01007387 */ /* 0x0009e80000100a00 */
[----:B------:R4:W-:Y:S04]  /*cd10*/  STL.64 [R1+0x260], R10 ;  /* 0x0002600a01007387 */ /* 0x0009e80000100a00 */
[----:B-1----:R-:W3:Y:S04]  /*cd20*/  LDL.LU.64 R166, [R1+0x80] ;  /* 0x0000800001a67983 */ /* 0x002ee80000300a00 */
[----:B----4-:R-:W4:Y:S01]  /*cd30*/  LDL.LU.64 R12, [R1+0x78] ;  /* 0x00007800010c7983 */ /* 0x010f220000300a00 */
[----:B------:R-:W-:-:S03]  /*cd40*/  IMAD.WIDE R246, R2, 0x4, R162 ;  /* 0x0000000402f67825 */ /* 0x000fc600078e02a2 */
[----:B------:R-:W-:Y:S01]  /*cd50*/  LDGSTS.E [R248+0x1c00c], desc[UR6][R10.64], !P1 ;  /* 0x1c00c0000af87fae */ /* 0x000fe2000c921846 */
[----:B------:R-:W-:-:S03]  /*cd60*/  IMAD.WIDE R178, R2, 0x4, R178 ;  /* 0x0000000402b27825 */ /* 0x000fc600078e02b2 */
[----:B------:R1:W-:Y:S01]  /*cd70*/  STL.64 [R1+0x258], R246 ;  /* 0x000258f601007387 */ /* 0x0003e20000100a00 */
[----:B------:R-:W-:-:S03]  /*cd80*/  IMAD.WIDE R176, R2, 0x4, R176 ;  /* 0x0000000402b07825 */ /* 0x000fc600078e02b0 */
[----:B------:R1:W-:Y:S04]  /*cd90*/  LDGSTS.E [R249+0x10000], desc[UR6][R246.64], !P2 ;  /* 0x10000000f6f97fae */ /* 0x0003e8000d121846 */
[----:B------:R-:W4:Y:S04]  /*cda0*/  LDL.LU.64 R10, [R1+0x70] ;  /* 0x00007000010a7983 */ /* 0x000f280000300a00 */
[----:B------:R1:W-:Y:S04]  /*cdb0*/  STL.64 [R1+0x250], R178 ;  /* 0x000250b201007387 */ /* 0x0003e80000100a00 */
[----:B------:R-:W4:Y:S01]  /*cdc0*/  LDL.LU.64 R162, [R1+0x68] ;  /* 0x0000680001a27983 */ /* 0x000f220000300a00 */
[----:B------:R-:W-:-:S03]  /*cdd0*/  IMAD.WIDE R174, R2, 0x4, R174 ;  /* 0x0000000402ae7825 */ /* 0x000fc600078e02ae */
[----:B------:R1:W-:Y:S04]  /*cde0*/  STL.64 [R1+0x248], R176 ;  /* 0x000248b001007387 */ /* 0x0003e80000100a00 */
[----:B------:R-:W-:Y:S01]  /*cdf0*/  LDGSTS.E [R249+0x14000], desc[UR6][R178.64], !P2 ;  /* 0x14000000b2f97fae */ /* 0x000fe2000d121846 */
[----:B-1----:R-:W-:-:S03]  /*ce00*/  IMAD.WIDE R246, R2, 0x4, R172 ;  /* 0x0000000402f67825 */ /* 0x002fc600078e02ac */
[----:B------:R1:W-:Y:S04]  /*ce10*/  STL.64 [R1+0x240], R174 ;  /* 0x000240ae01007387 */ /* 0x0003e80000100a00 */
[----:B------:R-:W-:Y:S04]  /*ce20*/  LDGSTS.E [R249+0x18000], desc[UR6][R176.64], !P2 ;  /* 0x18000000b0f97fae */ /* 0x000fe8000d121846 */
[----:B------:R-:W4:Y:S04]  /*ce30*/  LDL.LU.64 R178, [R1+0x60] ;  /* 0x0000600001b27983 */ /* 0x000f280000300a00 */
[----:B------:R-:W-:Y:S01]  /*ce40*/  LDGSTS.E [R249+0x1c000], desc[UR6][R174.64], !P2 ;  /* 0x1c000000aef97fae */ /* 0x000fe2000d121846 */
[----:B------:R-:W-:-:S03]  /*ce50*/  IMAD.WIDE R170, R2, 0x4, R170 ;  /* 0x0000000402aa7825 */ /* 0x000fc600078e02aa */
[----:B------:R-:W4:Y:S04]  /*ce60*/  LDL.LU.64 R176, [R1+0x58] ;  /* 0x0000580001b07983 */ /* 0x000f280000300a00 */
[----:B------:R-:W-:Y:S04]  /*ce70*/  STL.64 [R1+0x238], R246 ;  /* 0x000238f601007387 */ /* 0x000fe80000100a00 */
[----:B-1----:R-:W4:Y:S04]  /*ce80*/  LDL.LU.64 R174, [R1+0x50] ;  /* 0x0000500001ae7983 */ /* 0x002f280000300a00 */
[----:B------:R1:W-:Y:S04]  /*ce90*/  STL.64 [R1+0x230], R170 ;  /* 0x000230aa01007387 */ /* 0x0003e80000100a00 */
[----:B------:R-:W4:Y:S01]  /*cea0*/  LDL.LU.64 R172, [R1+0x48] ;  /* 0x0000480001ac7983 */ /* 0x000f220000300a00 */
[----:B------:R-:W-:-:S02]  /*ceb0*/  VIADD R4, R160, 0xffffffce ;  /* 0xffffffcea0047836 */ /* 0x000fc40000000000 */
[----:B------:R-:W1:Y:S03]  /*cec0*/  LDC R160, c[0x0][0x230] ;  /* 0x00008c00ffa07b82 */ /* 0x000e660000000800 */
[----:B------:R-:W-:Y:S01]  /*ced0*/  ISETP.GE.U32.AND P0, PT, R4, 0x7fffffaf, PT ;  /* 0x7fffffaf0400780c */ /* 0x000fe20003f06070 */
[----:B------:R-:W-:-:S04]  /*cee0*/  VIADD R4, R159, 0xffffffcd ;  /* 0xffffffcd9f047836 */ /* 0x000fc80000000000 */
[----:B------:R-:W1:Y:S01]  /*cef0*/  LDC R159, c[0x0][0x230] ;  /* 0x00008c00ff9f7b82 */ /* 0x000e620000000800 */
[----:B------:R-:W-:Y:S01]  /*cf00*/  ISETP.GE.U32.AND P3, PT, R4, 0x7fffffae, PT ;  /* 0x7fffffae0400780c */ /* 0x000fe20003f66070 */
[----:B------:R-:W-:-:S06]  /*cf10*/  VIADD R4, R158, 0xffffffcc ;  /* 0xffffffcc9e047836 */ /* 0x000fcc0000000000 */
[----:B------:R-:W-:Y:S01]  /*cf20*/  LDGSTS.E [R249+0x10004], desc[UR6][R246.64], !P0 ;  /* 0x10004000f6f97fae */ /* 0x000fe2000c121846 */
[----:B------:R-:W1:Y:S03]  /*cf30*/  LDC R158, c[0x0][0x230] ;  /* 0x00008c00ff9e7b82 */ /* 0x000e660000000800 */
[----:B------:R-:W-:Y:S01]  /*cf40*/  LDGSTS.E [R249+0x14004], desc[UR6][R170.64], !P0 ;  /* 0x14004000aaf97fae */ /* 0x000fe2000c121846 */
[----:B------:R-:W-:Y:S01]  /*cf50*/  ISETP.GE.U32.AND P6, PT, R4, 0x7fffffad, PT ;  /* 0x7fffffad0400780c */ /* 0x000fe20003fc6070 */
[----:B--2---:R-:W-:-:S04]  /*cf60*/  IMAD.WIDE R168, R2, 0x4, R168 ;  /* 0x0000000402a87825 */ /* 0x004fc800078e02a8 */
[C---:B---3--:R-:W-:Y:S01]  /*cf70*/  IMAD.WIDE R164, R2.reuse, 0x4, R164 ;  /* 0x0000000402a47825 */ /* 0x048fe200078e02a4 */
[----:B------:R2:W-:Y:S04]  /*cf80*/  STL.64 [R1+0x228], R168 ;  /* 0x000228a801007387 */ /* 0x0005e80000100a00 */
[----:B------:R-:W-:Y:S04]  /*cf90*/  LDGSTS.E [R249+0x18004], desc[UR6][R168.64], !P0 ;  /* 0x18004000a8f97fae */ /* 0x000fe8000c121846 */
[----:B------:R3:W-:Y:S04]  /*cfa0*/  STL.64 [R1+0x220], R164 ;  /* 0x000220a401007387 */ /* 0x0007e80000100a00 */
[----:B------:R3:W-:Y:S01]  /*cfb0*/  LDGSTS.E [R249+0x1c004], desc[UR6][R164.64], !P0 ;  /* 0x1c004000a4f97fae */ /* 0x0007e2000c121846 */
[----:B----4-:R-:W-:-:S03]  /*cfc0*/  IMAD.WIDE R12, R2, 0x4, R12 ;  /* 0x00000004020c7825 */ /* 0x010fc600078e020c */
[----:B-1----:R-:W4:Y:S04]  /*cfd0*/  LDL.LU.64 R170, [R1+0x40] ;  /* 0x0000400001aa7983 */ /* 0x002f280000300a00 */
[----:B--2---:R-:W2:Y:S01]  /*cfe0*/  LDL.LU.64 R168, [R1+0x38] ;  /* 0x0000380001a87983 */ /* 0x004ea20000300a00 */
[----:B---3--:R-:W-:-:S03]  /*cff0*/  IMAD.WIDE R164, R2, 0x4, R166 ;  /* 0x0000000402a47825 */ /* 0x008fc600078e02a6 */
[----:B------:R-:W3:Y:S01]  /*d000*/  LDL.LU.64 R166, [R1+0x30] ;  /* 0x0000300001a67983 */ /* 0x000ee20000300a00 */
[----:B------:R-:W-:-:S03]  /*d010*/  IMAD.WIDE R10, R2, 0x4, R10 ;  /* 0x00000004020a7825 */ /* 0x000fc600078e020a */
[----:B------:R1:W-:Y:S04]  /*d020*/  STL.64 [R1+0x218], R164 ;  /* 0x000218a401007387 */ /* 0x0003e80000100a00 */
[----:B------:R1:W-:Y:S01]  /*d030*/  STL.64 [R1+0x210], R12 ;  /* 0x0002100c01007387 */ /* 0x0003e20000100a00 */
[----:B------:R-:W-:-:S03]  /*d040*/  IMAD.WIDE R162, R2, 0x4, R162 ;  /* 0x0000000402a27825 */ /* 0x000fc600078e02a2 */
[----:B------:R1:W-:Y:S04]  /*d050*/  STL.64 [R1+0x208], R10 ;  /* 0x0002080a01007387 */ /* 0x0003e80000100a00 */
[----:B------:R1:W-:Y:S04]  /*d060*/  STL.64 [R1+0x200], R162 ;  /* 0x000200a201007387 */ /* 0x0003e80000100a00 */
[----:B------:R-:W-:Y:S04]  /*d070*/  LDGSTS.E [R249+0x10008], desc[UR6][R164.64], !P3 ;  /* 0x10008000a4f97fae */ /* 0x000fe8000d921846 */
[----:B------:R-:W3:Y:S04]  /*d080*/  LDL.LU.64 R246, [R1+0x20] ;  /* 0x0000200001f67983 */ /* 0x000ee80000300a00 */
[----:B------:R-:W-:Y:S01]  /*d090*/  LDGSTS.E [R249+0x14008], desc[UR6][R12.64], !P3 ;  /* 0x140080000cf97fae */ /* 0x000fe2000d921846 */
[----:B------:R-:W-:-:S03]  /*d0a0*/  IMAD.WIDE R178, R2, 0x4, R178 ;  /* 0x0000000402b27825 */ /* 0x000fc600078e02b2 */
[----:B-1----:R-:W3:Y:S04]  /*d0b0*/  LDL.LU.64 R164, [R1+0x18] ;  /* 0x0000180001a47983 */ /* 0x002ee80000300a00 */
[----:B------:R-:W-:Y:S01]  /*d0c0*/  LDGSTS.E [R249+0x18008], desc[UR6][R10.64], !P3 ;  /* 0x180080000af97fae */ /* 0x000fe2000d921846 */
[----:B------:R-:W-:-:S03]  /*d0d0*/  IMAD.WIDE R176, R2, 0x4, R176 ;  /* 0x0000000402b07825 */ /* 0x000fc600078e02b0 */
[----:B------:R-:W3:Y:S04]  /*d0e0*/  LDL.LU.64 R12, [R1+0x10] ;  /* 0x00001000010c7983 */ /* 0x000ee80000300a00 */
[----:B------:R-:W-:Y:S01]  /*d0f0*/  LDGSTS.E [R249+0x1c008], desc[UR6][R162.64], !P3 ;  /* 0x1c008000a2f97fae */ /* 0x000fe2000d921846 */
[----:B------:R-:W-:-:S03]  /*d100*/  IMAD.WIDE R174, R2, 0x4, R174 ;  /* 0x0000000402ae7825 */ /* 0x000fc600078e02ae */
[----:B------:R-:W3:Y:S04]  /*d110*/  LDL.LU.64 R10, [R1+0x8] ;  /* 0x00000800010a7983 */ /* 0x000ee80000300a00 */
[----:B------:R1:W-:Y:S01]  /*d120*/  STL.64 [R1+0x1f8], R178 ;  /* 0x0001f8b201007387 */ /* 0x0003e20000100a00 */
[----:B------:R-:W-:-:S03]  /*d130*/  IMAD.WIDE R172, R2, 0x4, R172 ;  /* 0x0000000402ac7825 */ /* 0x000fc600078e02ac */
[----:B------:R-:W3:Y:S04]  /*d140*/  LDL.LU.64 R162, [R1] ;  /* 0x0000000001a27983 */ /* 0x000ee80000300a00 */
[----:B------:R1:W-:Y:S04]  /*d150*/  STL.64 [R1+0x1f0], R176 ;  /* 0x0001f0b001007387 */ /* 0x0003e80000100a00 */
[----:B------:R1:W-:Y:S04]  /*d160*/  STL.64 [R1+0x1e8], R174 ;  /* 0x0001e8ae01007387 */ /* 0x0003e80000100a00 */
[----:B------:R-:W-:Y:S04]  /*d170*/  LDGSTS.E [R249+0x1000c], desc[UR6][R178.64], !P6 ;  /* 0x1000c000b2f97fae */ /* 0x000fe8000f121846 */
[----:B------:R-:W-:Y:S04]  /*d180*/  LDGSTS.E [R249+0x1400c], desc[UR6][R176.64], !P6 ;  /* 0x1400c000b0f97fae */ /* 0x000fe8000f121846 */
[----:B------:R-:W-:Y:S04]  /*d190*/  LDGSTS.E [R249+0x1800c], desc[UR6][R174.64], !P6 ;  /* 0x1800c000aef97fae */ /* 0x000fe8000f121846 */
[----:B-1----:R-:W3:Y:S04]  /*d1a0*/  LDL.LU.64 R178, [R1+0x2930] ;  /* 0x0029300001b27983 */ /* 0x002ee80000300a00 */
[----:B------:R1:W-:Y:S04]  /*d1b0*/  STL.64 [R1+0x1e0], R172 ;  /* 0x0001e0ac01007387 */ /* 0x0003e80000100a00 */
[----:B------:R-:W3:Y:S04]  /*d1c0*/  LDL.LU.64 R176, [R1+0x2928] ;  /* 0x0029280001b07983 */ /* 0x000ee80000300a00 */
[----:B------:R-:W3:Y:S04]  /*d1d0*/  LDL.LU.64 R174, [R1+0x2920] ;  /* 0x0029200001ae7983 */ /* 0x000ee80000300a00 */
[----:B------:R3:W-:Y:S04]  /*d1e0*/  LDGSTS.E [R249+0x1c00c], desc[UR6][R172.64], !P6 ;  /* 0x1c00c000acf97fae */ /* 0x0007e8000f121846 */
[----:B-1----:R-:W3:Y:S04]  /*d1f0*/  LDL.LU.64 R172, [R1+0x2918] ;  /* 0x0029180001ac7983 */ /* 0x002ee80000300a00 */
[----:B------:R1:W-:Y:S04]  /*d200*/  STL.64 [R1+0x28b0], R248 ;  /* 0x0028b0f801007387 */ /* 0x0003e80000100a00 */
[----:B-1----:R-:W3:Y:S01]  /*d210*/  LDL.LU.64 R248, [R1+0x28] ;  /* 0x0000280001f87983 */ /* 0x002ee20000300a00 */
[----:B------:R-:W-:-:S02]  /*d220*/  VIADD R4, R160, 0xffffffcb ;  /* 0xffffffcba0047836 */ /* 0x000fc40000000000 */
[----:B------:R-:W1:Y:S03]  /*d230*/  LDC R160, c[0x0][0x230] ;  /* 0x00008c00ffa07b82 */ /* 0x000e660000000800 */
[----:B------:R-:W-:Y:S01]  /*d240*/  ISETP.GE.U32.AND P5, PT, R4, 0x7fffffac, PT ;  /* 0x7fffffac0400780c */ /* 0x000fe20003fa6070 */
[----:B----4-:R-:W-:-:S04]  /*d250*/  IMAD.WIDE R170, R2, 0x4, R170 ;  /* 0x0000000402aa7825 */ /* 0x010fc800078e02aa */
[C---:B--2---:R-:W-:Y:S01]  /*d260*/  IMAD.WIDE R168, R2.reuse, 0x4, R168 ;  /* 0x0000000402a87825 */ /* 0x044fe200078e02a8 */
[----:B------:R2:W-:Y:S03]  /*d270*/  STL.64 [R1+0x1d8], R170 ;  /* 0x0001d8aa01007387 */ /* 0x0005e60000100a00 */
[C---:B---3--:R-:W-:Y:S01]  /*d280*/  IMAD.WIDE R166, R2.reuse, 0x4, R166 ;  /* 0x0000000402a67825 */ /* 0x048fe200078e02a6 */
[----:B------:R3:W-:Y:S04]  /*d290*/  STL.64 [R1+0x1d0], R168 ;  /* 0x0001d0a801007387 */ /* 0x0007e80000100a00 */
[----:B------:R-:W-:Y:S04]  /*d2a0*/  LDGSTS.E [R250+0x10000], desc[UR6][R170.64], !P5 ;  /* 0x10000000aafa7fae */ /* 0x000fe8000e921846 */
[----:B------:R-:W-:Y:S04]  /*d2b0*/  LDGSTS.E [R250+0x14000], desc[UR6][R168.64], !P5 ;  /* 0x14000000a8fa7fae */ /* 0x000fe8000e921846 */
[----:B------:R-:W-:Y:S04]  /*d2c0*/  LDGSTS.E [R250+0x18000], desc[UR6][R166.64], !P5 ;  /* 0x18000000a6fa7fae */ /* 0x000fe8000e921846 */
[----:B--2---:R-:W2:Y:S04]  /*d2d0*/  LDL.LU.64 R170, [R1+0x2910] ;  /* 0x0029100001aa7983 */ /* 0x004ea80000300a00 */
[----:B------:R4:W-:Y:S04]  /*d2e0*/  STL.64 [R1+0x1c8], R166 ;  /* 0x0001c8a601007387 */ /* 0x0009e80000100a00 */
[----:B---3--:R-:W3:Y:S01]  /*d2f0*/  LDL.LU.64 R168, [R1+0x2908] ;  /* 0x0029080001a87983 */ /* 0x008ee20000300a00 */
[----:B------:R-:W-:-:S05]  /*d300*/  IMAD.WIDE R248, R2, 0x4, R248 ;  /* 0x0000000402f87825 */ /* 0x000fca00078e02f8 */
[----:B------:R-:W-:Y:S04]  /*d310*/  STL.64 [R1+0x1c0], R248 ;  /* 0x0001c0f801007387 */ /* 0x000fe80000100a00 */
[----:B----4-:R-:W4:Y:S01]  /*d320*/  LDL.LU.64 R166, [R1+0x2900] ;  /* 0x0029000001a67983 */ /* 0x010f220000300a00 */
[----:B------:R-:W-:Y:S02]  /*d330*/  VIADD R4, R159, 0xffffffca ;  /* 0xffffffca9f047836 */ /* 0x000fe40000000000 */
[----:B------:R-:W1:Y:S01]  /*d340*/  LDC R159, c[0x0][0x230] ;  /* 0x00008c00ff9f7b82 */ /* 0x000e620000000800 */
[----:B------:R-:W-:Y:S01]  /*d350*/  IMAD.WIDE R246, R2, 0x4, R246 ;  /* 0x0000000402f67825 */ /* 0x000fe200078e02f6 */
[----:B------:R-:W-:Y:S01]  /*d360*/  LDGSTS.E [R250+0x1c000], desc[UR6][R248.64], !P5 ;  /* 0x1c000000f8fa7fae */ /* 0x000fe2000e921846 */
[----:B------:R-:W-:-:S02]  /*d370*/  ISETP.GE.U32.AND P1, PT, R4, 0x7fffffab, PT ;  /* 0x7fffffab0400780c */ /* 0x000fc40003f26070 */
[----:B------:R-:W-:-:S03]  /*d380*/  VIADD R4, R158, 0xffffffc9 ;  /* 0xffffffc99e047836 */ /* 0x000fc60000000000 */
[----:B------:R-:W1:Y:S02]  /*d390*/  LDC R158, c[0x0][0x230] ;  /* 0x00008c00ff9e7b82 */ /* 0x000e640000000800 */
[----:B------:R-:W-:Y:S01]  /*d3a0*/  ISETP.GE.U32.AND P2, PT, R4, 0x7fffffaa, PT ;  /* 0x7fffffaa0400780c */ /* 0x000fe20003f46070 */
[----:B-1----:R-:W-:-:S05]  /*d3b0*/  VIADD R4, R160, 0xffffffc8 ;  /* 0xffffffc8a0047836 */ /* 0x002fca0000000000 */
[----:B------:R-:W1:Y:S01]  /*d3c0*/  LDC R160, c[0x0][0x230] ;  /* 0x00008c00ffa07b82 */ /* 0x000e620000000800 */
[----:B------:R-:W-:Y:S01]  /*d3d0*/  ISETP.GE.U32.AND P0, PT, R4, 0x7fffffa9, PT ;  /* 0x7fffffa90400780c */ /* 0x000fe20003f06070 */
[C---:B------:R-:W-:Y:S01]  /*d3e0*/  IMAD.WIDE R164, R2.reuse, 0x4, R164 ;  /* 0x0000000402a47825 */ /* 0x040fe200078e02a4 */
[----:B------:R-:W-:Y:S03]  /*d3f0*/  LDGSTS.E [R250+0x10004], desc[UR6][R246.64], !P1 ;  /* 0x10004000f6fa7fae */ /* 0x000fe6000c921846 */
[----:B------:R-:W-:Y:S01]  /*d400*/  IMAD.WIDE R12, R2, 0x4, R12 ;  /* 0x00000004020c7825 */ /* 0x000fe200078e020c */
[----:B------:R1:W-:Y:S03]  /*d410*/  LDGSTS.E [R250+0x14004], desc[UR6][R164.64], !P1 ;  /* 0x14004000a4fa7fae */ /* 0x0003e6000c921846 */
[----:B------:R-:W-:Y:S01]  /*d420*/  VIADD R4, R159, 0xffffffc7 ;  /* 0xffffffc79f047836 */ /* 0x000fe20000000000 */
[----:B------:R-:W-:Y:S01]  /*d430*/  LDGSTS.E [R250+0x18004], desc[UR6][R12.64], !P1 ;  /* 0x180040000cfa7fae */ /* 0x000fe2000c921846 */
[----:B------:R-:W1:Y:S03]  /*d440*/  LDC R159, c[0x0][0x230] ;  /* 0x00008c00ff9f7b82 */ /* 0x000e660000000800 */
[----:B------:R-:W-:Y:S01]  /*d450*/  ISETP.GE.U32.AND P3, PT, R4, 0x7fffffa8, PT ;  /* 0x7fffffa80400780c */ /* 0x000fe20003f66070 */
[----:B------:R-:W-:-:S04]  /*d460*/  VIADD R4, R158, 0xffffffc6 ;  /* 0xffffffc69e047836 */ /* 0x000fc80000000000 */
[----:B------:R-:W1:Y:S01]  /*d470*/  LDC R158, c[0x0][0x230] ;  /* 0x00008c00ff9e7b82 */ /* 0x000e620000000800 */
[----:B------:R-:W-:Y:S01]  /*d480*/  ISETP.GE.U32.AND P6, PT, R4, 0x7fffffa7, PT ;  /* 0x7fffffa70400780c */ /* 0x000fe20003fc6070 */
[----:B-1----:R-:W-:-:S06]  /*d490*/  VIADD R4, R160, 0xffffffc5 ;  /* 0xffffffc5a0047836 */ /* 0x002fcc0000000000 */
[----:B------:R-:W1:Y:S01]  /*d4a0*/  LDC R160, c[0x0][0x230] ;  /* 0x00008c00ffa07b82 */ /* 0x000e620000000800 */
[----:B------:R-:W-:Y:S01]  /*d4b0*/  ISETP.GE.U32.AND P5, PT, R4, 0x7fffffa6, PT ;  /* 0x7fffffa60400780c */ /* 0x000fe20003fa6070 */
[----:B------:R-:W-:Y:S01]  /*d4c0*/  IMAD.WIDE R10, R2, 0x4, R10 ;  /* 0x00000004020a7825 */ /* 0x000fe200078e020a */
[----:B------:R-:W-:Y:S04]  /*d4d0*/  STL.64 [R1+0x1b8], R246 ;  /* 0x0001b8f601007387 */ /* 0x000fe80000100a00 */
[----:B------:R-:W-:Y:S01]  /*d4e0*/  LDGSTS.E [R250+0x1c004], desc[UR6][R10.64], !P1 ;  /* 0x1c0040000afa7fae */ /* 0x000fe2000c921846 */
[----:B------:R-:W-:Y:S02]  /*d4f0*/  VIADD R4, R159, 0xffffffc4 ;  /* 0xffffffc49f047836 */ /* 0x000fe40000000000 */
[----:B------:R-:W1:Y:S03]  /*d500*/  LDC R159, c[0x0][0x230] ;  /* 0x00008c00ff9f7b82 */ /* 0x000e660000000800 */
[----:B------:R-:W-:Y:S01]  /*d510*/  ISETP.GE.U32.AND P1, PT, R4, 0x7fffffa5, PT ;  /* 0x7fffffa50400780c */ /* 0x000fe20003f26070 */
[----:B------:R1:W-:Y:S01]  /*d520*/  STL.64 [R1+0x1b0], R164 ;  /* 0x0001b0a401007387 */ /* 0x0003e20000100a00 */
[----:B------:R-:W-:-:S03]  /*d530*/  VIADD R4, R158, 0xffffffc3 ;  /* 0xffffffc39e047836 */ /* 0x000fc60000000000 */
[----:B------:R-:W4:Y:S01]  /*d540*/  LDC R158, c[0x0][0x230] ;  /* 0x00008c00ff9e7b82 */ /* 0x000f220000000800 */
[----:B------:R-:W-:Y:S04]  /*d550*/  STL.64 [R1+0x1a8], R12 ;  /* 0x0001a80c01007387 */ /* 0x000fe80000100a00 */
[----:B------:R-:W-:Y:S01]  /*d560*/  STL.64 [R1+0x1a0], R10 ;  /* 0x0001a00a01007387 */ /* 0x000fe20000100a00 */
[----:B-1----:R-:W-:-:S05]  /*d570*/  IMAD.WIDE R164, R2, 0x4, R162 ;  /* 0x0000000402a47825 */ /* 0x002fca00078e02a2 */
[----:B------:R1:W-:Y:S04]  /*d580*/  STL.64 [R1+0x198], R164 ;  /* 0x000198a401007387 */ /* 0x0003e80000100a00 */
[----:B------:R1:W-:Y:S02]  /*d590*/  LDGSTS.E [R250+0x10008], desc[UR6][R164.64], !P2 ;  /* 0x10008000a4fa7fae */ /* 0x0003e4000d121846 */
[----:B-1----:R-:W-:-:S04]  /*d5a0*/  IMAD.WIDE R164, R2, 0x4, R172 ;  /* 0x0000000402a47825 */ /* 0x002fc800078e02ac */
[----:B------:R-:W-:Y:S02]  /*d5b0*/  VIADD R251, R251, 0xffffffc0 ;  /* 0xffffffc0fbfb7836 */ /* 0x000fe40000000000 */
[----:B--2---:R-:W-:-:S04]  /*d5c0*/  IMAD.WIDE R10, R2, 0x4, R170 ;  /* 0x00000004020a7825 */ /* 0x004fc800078e02aa */
[----:B---3--:R-:W-:-:S04]  /*d5d0*/  IMAD.WIDE R12, R2, 0x4, R168 ;  /* 0x00000004020c7825 */ /* 0x008fc800078e02a8 */
[----:B----4-:R-:W-:-:S05]  /*d5e0*/  IMAD.WIDE R162, R2, 0x4, R166 ;  /* 0x0000000402a27825 */ /* 0x010fca00078e02a6 */
[----:B------:R1:W-:Y:S04]  /*d5f0*/  STL.64 [R1+0x190], R162 ;  /* 0x000190a201007387 */ /* 0x0003e80000100a00 */
[----:B------:R1:W-:Y:S04]  /*d600*/  LDGSTS.E [R250+0x14008], desc[UR6][R162.64], !P2 ;  /* 0x14008000a2fa7fae */ /* 0x0003e8000d121846 */
[----:B------:R2:W-:Y:S04]  /*d610*/  STL.64 [R1+0x188], R12 ;  /* 0x0001880c01007387 */ /* 0x0005e80000100a00 */
[----:B------:R2:W-:Y:S01]  /*d620*/  LDGSTS.E [R250+0x18008], desc[UR6][R12.64], !P2 ;  /* 0x180080000cfa7fae */ /* 0x0005e2000d121846 */
[----:B-1----:R-:W-:-:S03]  /*d630*/  IMAD.WIDE R162, R2, 0x4, R174 ;  /* 0x0000000402a27825 */ /* 0x002fc600078e02ae */
[----:B------:R1:W-:Y:S04]  /*d640*/  STL.64 [R1+0x180], R10 ;  /* 0x0001800a01007387 */ /* 0x0003e80000100a00 */
[----:B------:R1:W-:Y:S01]  /*d650*/  LDGSTS.E [R250+0x1c008], desc[UR6][R10.64], !P2 ;  /* 0x1c0080000afa7fae */ /* 0x0003e2000d121846 */
[----:B------:R-:W-:Y:S01]  /*d660*/  ISETP.GE.U32.AND P2, PT, R4, 0x7fffffa4, PT ;  /* 0x7fffffa40400780c */ /* 0x000fe20003f46070 */
[----:B--2---:R-:W-:Y:S02]  /*d670*/  IMAD.WIDE R12, R2, 0x4, R176 ;  /* 0x00000004020c7825 */ /* 0x004fe400078e02b0 */
[----:B------:R2:W-:Y:S02]  /*d680*/  STL.64 [R1+0x178], R164 ;  /* 0x000178a401007387 */ /* 0x0005e40000100a00 */
[----:B------:R-:W-:-:S02]  /*d690*/  VIADD R4, R160, 0xffffffc2 ;  /* 0xffffffc2a0047836 */ /* 0x000fc40000000000 */
[----:B------:R2:W-:Y:S01]  /*d6a0*/  LDGSTS.E [R250+0x1000c], desc[UR6][R164.64], !P0 ;  /* 0x1000c000a4fa7fae */ /* 0x0005e2000c121846 */
[----:B------:R-:W3:Y:S01]  /*d6b0*/  LDC R160, c[0x0][0x230] ;  /* 0x00008c00ffa07b82 */ /* 0x000ee20000000800 */
[C---:B-1----:R-:W-:Y:S02]  /*d6c0*/  IMAD.WIDE R10, R2.reuse, 0x4, R178 ;  /* 0x00000004020a7825 */ /* 0x042fe400078e02b2 */
[----:B------:R1:W-:Y:S04]  /*d6d0*/  STL.64 [R1+0x170], R162 ;  /* 0x000170a201007387 */ /* 0x0003e80000100a00 */
[----:B------:R1:W-:Y:S01]  /*d6e0*/  LDGSTS.E [R250+0x1400c], desc[UR6][R162.64], !P0 ;  /* 0x1400c000a2fa7fae */ /* 0x0003e2000c121846 */
[----:B--2---:R-:W-:-:S03]  /*d6f0*/  IMAD.WIDE R164, R2, 0x4, R180 ;  /* 0x0000000402a47825 */ /* 0x004fc600078e02b4 */
[----:B------:R2:W-:Y:S04]  /*d700*/  STL.64 [R1+0x168], R12 ;  /* 0x0001680c01007387 */ /* 0x0005e80000100a00 */
[----:B------:R2:W-:Y:S01]  /*d710*/  LDGSTS.E [R250+0x1800c], desc[UR6][R12.64], !P0 ;  /* 0x1800c0000cfa7fae */ /* 0x0005e2000c121846 */
[----:B-1----:R-:W-:-:S03]  /*d720*/  IMAD.WIDE R162, R2, 0x4, R182 ;  /* 0x0000000402a27825 */ /* 0x002fc600078e02b6 */
[----:B------:R1:W-:Y:S04]  /*d730*/  STL.64 [R1+0x160], R10 ;  /* 0x0001600a01007387 */ /* 0x0003e80000100a00 */
[----:B------:R1:W-:Y:S01]  /*d740*/  LDGSTS.E [R250+0x1c00c], desc[UR6][R10.64], !P0 ;  /* 0x1c00c0000afa7fae */ /* 0x0003e2000c121846 */
[----:B------:R-:W-:Y:S01]  /*d750*/  ISETP.GE.U32.AND P0, PT, R4, 0x7fffffa3, PT ;  /* 0x7fffffa30400780c */ /* 0x000fe20003f06070 */
[----:B--2---:R-:W-:Y:S02]  /*d760*/  IMAD.WIDE R12, R2, 0x4, R184 ;  /* 0x00000004020c7825 */ /* 0x004fe400078e02b8 */
[----:B------:R2:W-:Y:S02]  /*d770*/  LDGSTS.E [R244+0x10000], desc[UR6][R164.64], !P3 ;  /* 0x10000000a4f47fae */ /* 0x0005e4000d921846 */
[----:B------:R-:W-:-:S02]  /*d780*/  VIADD R4, R159, 0xffffffc1 ;  /* 0xffffffc19f047836 */ /* 0x000fc40000000000 */
[----:B------:R4:W-:Y:S01]  /*d790*/  LDGSTS.E [R244+0x14000], desc[UR6][R162.64], !P3 ;  /* 0x14000000a2f47fae */ /* 0x0009e2000d921846 */
[----:B------:R-:W3:Y:S01]  /*d7a0*/  LDC R159, c[0x0][0x230] ;  /* 0x00008c00ff9f7b82 */ /* 0x000ee20000000800 */
[----:B-1----:R-:W-:Y:S02]  /*d7b0*/  IMAD.WIDE R10, R2, 0x4, R186 ;  /* 0x00000004020a7825 */ /* 0x002fe400078e02ba */
[----:B------:R1:W-:Y:S04]  /*d7c0*/  LDGSTS.E [R244+0x18000], desc[UR6][R12.64], !P3 ;  /* 0x180000000cf47fae */ /* 0x0003e8000d921846 */
[----:B------:R1:W-:Y:S01]  /*d7d0*/  LDGSTS.E [R244+0x1c000], desc[UR6][R10.64], !P3 ;  /* 0x1c0000000af47fae */ /* 0x0003e2000d921846 */
[----:B------:R-:W-:Y:S01]  /*d7e0*/  ISETP.GE.U32.AND P3, PT, R4, 0x7fffffa2, PT ;  /* 0x7fffffa20400780c */ /* 0x000fe20003f66070 */
[----:B------:R-:W-:-:S02]  /*d7f0*/  VIADD R4, R158, 0xffffffbf ;  /* 0xffffffbf9e047836 */ /* 0x000fc40000000000 */
[----:B------:R2:W-:Y:S01]  /*d800*/  STL.64 [R1+0x158], R164 ;  /* 0x000158a401007387 */ /* 0x0005e20000100a00 */
[----:B------:R-:W3:Y:S03]  /*d810*/  LDC R158, c[0x0][0x230] ;  /* 0x00008c00ff9e7b82 */ /* 0x000ee60000000800 */
[----:B------:R4:W-:Y:S04]  /*d820*/  STL.64 [R1+0x150], R162 ;  /* 0x000150a201007387 */ /* 0x0009e80000100a00 */
[----:B------:R1:W-:Y:S01]  /*d830*/  STL.64 [R1+0x148], R12 ;  /* 0x0001480c01007387 */ /* 0x0003e20000100a00 */
[----:B--2---:R-:W-:-:S03]  /*d840*/  IMAD.WIDE R164, R2, 0x4, R188 ;  /* 0x0000000402a47825 */ /* 0x004fc600078e02bc */
[----:B------:R2:W-:Y:S01]  /*d850*/  STL.64 [R1+0x140], R10 ;  /* 0x0001400a01007387 */ /* 0x0005e20000100a00 */
[----:B----4-:R-:W-:-:S03]  /*d860*/  IMAD.WIDE R162, R2, 0x4, R190 ;  /* 0x0000000402a27825 */ /* 0x010fc600078e02be */
[----:B------:R4:W-:Y:S01]  /*d870*/  STL.64 [R1+0x138], R164 ;  /* 0x000138a401007387 */ /* 0x0009e20000100a00 */
[----:B-1----:R-:W-:-:S03]  /*d880*/  IMAD.WIDE R12, R2, 0x4, R192 ;  /* 0x00000004020c7825 */ /* 0x002fc600078e02c0 */
[----:B------:R4:W-:Y:S01]  /*d890*/  LDGSTS.E [R244+0x10004], desc[UR6][R164.64], !P6 ;  /* 0x10004000a4f47fae */ /* 0x0009e2000f121846 */
[----:B--2---:R-:W-:-:S03]  /*d8a0*/  IMAD.WIDE R10, R2, 0x4, R194 ;  /* 0x00000004020a7825 */ /* 0x004fc600078e02c2 */
[----:B------:R1:W-:Y:S04]  /*d8b0*/  STL.64 [R1+0x130], R162 ;  /* 0x000130a201007387 */ /* 0x0003e80000100a00 */
[----:B------:R1:W-:Y:S01]  /*d8c0*/  LDGSTS.E [R244+0x14004], desc[UR6][R162.64], !P6 ;  /* 0x14004000a2f47fae */ /* 0x0003e2000f121846 */
[----:B----4-:R-:W-:-:S03]  /*d8d0*/  IMAD.WIDE R164, R2, 0x4, R196 ;  /* 0x0000000402a47825 */ /* 0x010fc600078e02c4 */
[----:B------:R2:W-:Y:S04]  /*d8e0*/  STL.64 [R1+0x128], R12 ;  /* 0x0001280c01007387 */ /* 0x0005e80000100a00 */
[----:B------:R2:W-:Y:S01]  /*d8f0*/  LDGSTS.E [R244+0x18004], desc[UR6][R12.64], !P6 ;  /* 0x180040000cf47fae */ /* 0x0005e2000f121846 */
[----:B-1----:R-:W-:-:S03]  /*d900*/  IMAD.WIDE R162, R2, 0x4, R198 ;  /* 0x0000000402a27825 */ /* 0x002fc600078e02c6 */
[----:B------:R1:W-:Y:S04]  /*d910*/  STL.64 [R1+0x120], R10 ;  /* 0x0001200a01007387 */ /* 0x0003e80000100a00 */
[----:B------:R1:W-:Y:S01]  /*d920*/  LDGSTS.E [R244+0x1c004], desc[UR6][R10.64], !P6 ;  /* 0x1c0040000af47fae */ /* 0x0003e2000f121846 */
[----:B------:R-:W-:Y:S01]  /*d930*/  ISETP.GE.U32.AND P6, PT, R4, 0x7fffffa0, PT ;  /* 0x7fffffa00400780c */ /* 0x000fe20003fc6070 */
[----:B--2---:R-:W-:Y:S02]  /*d940*/  IMAD.WIDE R12, R2, 0x4, R200 ;  /* 0x00000004020c7825 */ /* 0x004fe400078e02c8 */
[----:B------:R-:W-:Y:S02]  /*d950*/  STL.64 [R1+0x118], R164 ;  /* 0x000118a401007387 */ /* 0x000fe40000100a00 */
[----:B---3--:R-:W-:-:S02]  /*d960*/  VIADD R4, R160, 0xffffffbe ;  /* 0xffffffbea0047836 */ /* 0x008fc40000000000 */
[----:B------:R-:W-:Y:S01]  /*d970*/  LDGSTS.E [R244+0x10008], desc[UR6][R164.64], !P5 ;  /* 0x10008000a4f47fae */ /* 0x000fe2000e921846 */
[----:B-1----:R-:W-:-:S03]  /*d980*/  IMAD.WIDE R10, R2, 0x4, R202 ;  /* 0x00000004020a7825 */ /* 0x002fc600078e02ca */
[----:B------:R1:W-:Y:S04]  /*d990*/  STL.64 [R1+0x110], R162 ;  /* 0x000110a201007387 */ /* 0x0003e80000100a00 */
[----:B------:R1:W-:Y:S01]  /*d9a0*/  LDGSTS.E [R244+0x14008], desc[UR6][R162.64], !P5 ;  /* 0x14008000a2f47fae */ /* 0x0003e2000e921846 */
[----:B------:R-:W-:-:S03]  /*d9b0*/  IMAD.WIDE R160, R2, 0x4, R206 ;  /* 0x0000000402a07825 */ /* 0x000fc600078e02ce */
        /* <DEDUP_REMOVED lines=10> */
[----:B------:R-:W4:Y:S01]  /*da60*/  LDC R159, c[0x0][0x230] ;  /* 0x00008c00ff9f7b82 */ /* 0x000f220000000800 */
[C---:B-1----:R-:W-:Y:S02]  /*da70*/  IMAD.WIDE R10, R2.reuse, 0x4, R210 ;  /* 0x00000004020a7825 */ /* 0x042fe400078e02d2 */
[----:B------:R2:W-:Y:S04]  /*da80*/  STL.64 [R1+0xf8], R162 ;  /* 0x0000f8a201007387 */ /* 0x0005e80000100a00 */
[----:B------:R1:W-:Y:S04]  /*da90*/  LDGSTS.E [R244+0x1800c], desc[UR6][R12.64], !P1 ;  /* 0x1800c0000cf47fae */ /* 0x0003e8000c921846 */
[----:B------:R3:W-:Y:S04]  /*daa0*/  STL.64 [R1+0xf0], R160 ;  /* 0x0000f0a001007387 */ /* 0x0007e80000100a00 */
[----:B------:R1:W-:Y:S01]  /*dab0*/  LDGSTS.E [R244+0x1c00c], desc[UR6][R10.64], !P1 ;  /* 0x1c00c0000af47fae */ /* 0x0003e2000c921846 */
[----:B--2---:R-:W-:Y:S01]  /*dac0*/  IMAD.WIDE R162, R2, 0x4, R212 ;  /* 0x0000000402a27825 */ /* 0x004fe200078e02d4 */
[----:B------:R-:W-:-:S02]  /*dad0*/  ISETP.GE.U32.AND P1, PT, R4, 0x7fffff9e, PT ;  /* 0x7fffff9e0400780c */ /* 0x000fc40003f26070 */
[----:B------:R1:W-:Y:S01]  /*dae0*/  STL.64 [R1+0xe8], R12 ;  /* 0x0000e80c01007387 */ /* 0x0003e20000100a00 */
[----:B------:R-:W-:Y:S02]  /*daf0*/  VIADD R4, R158, 0xffffffbc ;  /* 0xffffffbc9e047836 */ /* 0x000fe40000000000 */
[----:B------:R-:W2:Y:S01]  /*db00*/  LDC R158, c[0x0][0x230] ;  /* 0x00008c00ff9e7b82 */ /* 0x000ea20000000800 */
[C---:B---3--:R-:W-:Y:S01]  /*db10*/  IMAD.WIDE R160, R2.reuse, 0x4, R214 ;  /* 0x0000000402a07825 */ /* 0x048fe200078e02d6 */
[----:B------:R3:W-:Y:S04]  /*db20*/  STL.64 [R1+0xe0], R10 ;  /* 0x0000e00a01007387 */ /* 0x0007e80000100a00 */
[----:B------:R-:W-:Y:S01]  /*db30*/  STL.64 [R1+0x28c0], R244 ;  /* 0x0028c0f401007387 */ /* 0x000fe20000100a00 */
[----:B-1----:R-:W-:-:S03]  /*db40*/  IMAD.WIDE R12, R2, 0x4, R216 ;  /* 0x00000004020c7825 */ /* 0x002fc600078e02d8 */
[----:B------:R1:W-:Y:S01]  /*db50*/  STL.64 [R1+0xd8], R162 ;  /* 0x0000d8a201007387 */ /* 0x0003e20000100a00 */
[----:B---3--:R-:W-:-:S03]  /*db60*/  IMAD.WIDE R10, R2, 0x4, R218 ;  /* 0x00000004020a7825 */ /* 0x008fc600078e02da */
[----:B------:R1:W-:Y:S01]  /*db70*/  LDGSTS.E [R15+0x10000], desc[UR6][R162.64], !P2 ;  /* 0x10000000a20f7fae */ /* 0x0003e2000d121846 */
[----:B------:R-:W-:-:S03]  /*db80*/  IMAD.WIDE R164, R2, 0x4, R220 ;  /* 0x0000000402a47825 */ /* 0x000fc600078e02dc */
[----:B------:R3:W-:Y:S04]  /*db90*/  STL.64 [R1+0xd0], R160 ;  /* 0x0000d0a001007387 */ /* 0x0007e80000100a00 */
[----:B------:R3:W-:Y:S04]  /*dba0*/  LDGSTS.E [R15+0x14000], desc[UR6][R160.64], !P2 ;  /* 0x14000000a00f7fae */ /* 0x0007e8000d121846 */
[----:B------:R4:W-:Y:S01]  /*dbb0*/  STL.64 [R1+0xc8], R12 ;  /* 0x0000c80c01007387 */ /* 0x0009e20000100a00 */
[----:B-1----:R-:W-:-:S03]  /*dbc0*/  IMAD.WIDE R162, R2, 0x4, R222 ;  /* 0x0000000402a27825 */ /* 0x002fc600078e02de */
[----:B------:R4:W-:Y:S04]  /*dbd0*/  LDGSTS.E [R15+0x18000], desc[UR6][R12.64], !P2 ;  /* 0x180000000c0f7fae */ /* 0x0009e8000d121846 */
[----:B------:R1:W-:Y:S01]  /*dbe0*/  STL.64 [R1+0xc0], R10 ;  /* 0x0000c00a01007387 */ /* 0x0003e20000100a00 */
[----:B---3--:R-:W3:Y:S03]  /*dbf0*/  LDC R160, c[0x0][0x230] ;  /* 0x00008c00ffa07b82 */ /* 0x008ee60000000800 */
[----:B------:R1:W-:Y:S01]  /*dc00*/  LDGSTS.E [R15+0x1c000], desc[UR6][R10.64], !P2 ;  /* 0x1c0000000a0f7fae */ /* 0x0003e2000d121846 */
[----:B----4-:R-:W-:-:S03]  /*dc10*/  IMAD.WIDE R12, R2, 0x4, R224 ;  /* 0x00000004020c7825 */ /* 0x010fc600078e02e0 */
[----:B------:R4:W-:Y:S04]  /*dc20*/  LDGSTS.E [R15+0x10004], desc[UR6][R164.64], !P0 ;  /* 0x10004000a40f7fae */ /* 0x0009e8000c121846 */
[----:B------:R2:W-:Y:S01]  /*dc30*/  LDGSTS.E [R15+0x14004], desc[UR6][R162.64], !P0 ;  /* 0x14004000a20f7fae */ /* 0x0005e2000c121846 */
[----:B-1----:R-:W-:-:S03]  /*dc40*/  IMAD.WIDE R10, R2, 0x4, R226 ;  /* 0x00000004020a7825 */ /* 0x002fc600078e02e2 */
[----:B------:R1:W-:Y:S04]  /*dc50*/  LDGSTS.E [R15+0x18004], desc[UR6][R12.64], !P0 ;  /* 0x180040000c0f7fae */ /* 0x0003e8000c121846 */
[----:B------:R1:W-:Y:S01]  /*dc60*/  LDGSTS.E [R15+0x1c004], desc[UR6][R10.64], !P0 ;  /* 0x1c0040000a0f7fae */ /* 0x0003e2000c121846 */
[----:B------:R-:W-:-:S03]  /*dc70*/  ISETP.GE.U32.AND P0, PT, R251, 0x7fffffa1, PT ;  /* 0x7fffffa1fb00780c */ /* 0x000fc60003f06070 */
[----:B------:R4:W-:Y:S01]  /*dc80*/  STL.64 [R1+0xb8], R164 ;  /* 0x0000b8a401007387 */ /* 0x0009e20000100a00 */
[----:B------:R-:W-:-:S03]  /*dc90*/  ISETP.GE.U32.AND P2, PT, R4, 0x7fffff9d, PT ;  /* 0x7fffff9d0400780c */ /* 0x000fc60003f46070 */
[----:B------:R2:W-:Y:S01]  /*dca0*/  STL.64 [R1+0xb0], R162 ;  /* 0x0000b0a201007387 */ /* 0x0005e20000100a00 */
[----:B------:R-:W-:-:S03]  /*dcb0*/  VIADD R4, R159, 0xffffffbb ;  /* 0xffffffbb9f047836 */ /* 0x000fc60000000000 */
[----:B------:R1:W-:Y:S01]  /*dcc0*/  STL.64 [R1+0xa8], R12 ;  /* 0x0000a80c01007387 */ /* 0x0003e20000100a00 */
[----:B----4-:R-:W-:-:S03]  /*dcd0*/  IMAD.WIDE R164, R2, 0x4, R228 ;  /* 0x0000000402a47825 */ /* 0x010fc600078e02e4 */
[----:B------:R4:W-:Y:S01]  /*dce0*/  STL.64 [R1+0xa0], R10 ;  /* 0x0000a00a01007387 */ /* 0x0009e20000100a00 */
[----:B--2---:R-:W-:-:S03]  /*dcf0*/  IMAD.WIDE R162, R2, 0x4, R230 ;  /* 0x0000000402a27825 */ /* 0x004fc600078e02e6 */
[----:B------:R-:W-:Y:S01]  /*dd00*/  STL.64 [R1+0x28c8], R250 ;  /* 0x0028c8fa01007387 */ /* 0x000fe20000100a00 */
[----:B-1----:R-:W-:-:S03]  /*dd10*/  IMAD.WIDE R12, R2, 0x4, R232 ;  /* 0x00000004020c7825 */ /* 0x002fc600078e02e8 */
[----:B------:R1:W-:Y:S01]  /*dd20*/  STL.64 [R1+0x98], R164 ;  /* 0x000098a401007387 */ /* 0x0003e20000100a00 */
[----:B----4-:R-:W-:-:S03]  /*dd30*/  IMAD.WIDE R10, R2, 0x4, R234 ;  /* 0x00000004020a7825 */ /* 0x010fc600078e02ea */
[----:B------:R1:W-:Y:S04]  /*dd40*/  LDGSTS.E [R15+0x10008], desc[UR6][R164.64], !P3 ;  /* 0x10008000a40f7fae */ /* 0x0003e8000d921846 */
[----:B------:R2:W-:Y:S04]  /*dd50*/  STL.64 [R1+0x90], R162 ;  /* 0x000090a201007387 */ /* 0x0005e80000100a00 */
[----:B------:R2:W-:Y:S01]  /*dd60*/  LDGSTS.E [R15+0x14008], desc[UR6][R162.64], !P3 ;  /* 0x14008000a20f7fae */ /* 0x0005e2000d921846 */
[----:B-1----:R-:W-:-:S03]  /*dd70*/  IMAD.WIDE R164, R2, 0x4, R236 ;  /* 0x0000000402a47825 */ /* 0x002fc600078e02ec */
[----:B------:R1:W-:Y:S04]  /*dd80*/  STL.64 [R1+0x88], R12 ;  /* 0x0000880c01007387 */ /* 0x0003e80000100a00 */
[----:B------:R1:W-:Y:S01]  /*dd90*/  LDGSTS.E [R15+0x18008], desc[UR6][R12.64], !P3 ;  /* 0x180080000c0f7fae */ /* 0x0003e2000d921846 */
[----:B--2---:R-:W-:-:S03]  /*dda0*/  IMAD.WIDE R162, R2, 0x4, R238 ;  /* 0x0000000402a27825 */ /* 0x004fc600078e02ee */
[----:B------:R2:W-:Y:S04]  /*ddb0*/  STL.64 [R1+0x80], R10 ;  /* 0x0000800a01007387 */ /* 0x0005e80000100a00 */
[----:B------:R2:W-:Y:S01]  /*ddc0*/  LDGSTS.E [R15+0x1c008], desc[UR6][R10.64], !P3 ;  /* 0x1c0080000a0f7fae */ /* 0x0005e2000d921846 */
[----:B------:R-:W-:Y:S01]  /*ddd0*/  ISETP.GE.U32.AND P3, PT, R4, 0x7fffff9c, PT ;  /* 0x7fffff9c0400780c */ /* 0x000fe20003f66070 */
[----:B------:R-:W-:Y:S02]  /*dde0*/  VIADD R4, R158, 0xffffffba ;  /* 0xffffffba9e047836 */ /* 0x000fe40000000000 */
[C---:B-1----:R-:W-:Y:S01]  /*ddf0*/  IMAD.WIDE R12, R2.reuse, 0x4, R240 ;  /* 0x00000004020c7825 */ /* 0x042fe200078e02f0 */
[----:B------:R-:W-:Y:S04]  /*de00*/  LDGSTS.E [R15+0x1000c], desc[UR6][R164.64], !P0 ;  /* 0x1000c000a40f7fae */ /* 0x000fe8000c121846 */
[----:B------:R-:W-:Y:S01]  /*de10*/  LDGSTS.E [R15+0x1400c], desc[UR6][R162.64], !P0 ;  /* 0x1400c000a20f7fae */ /* 0x000fe2000c121846 */
[----:B--2---:R-:W-:-:S03]  /*de20*/  IMAD.WIDE R10, R2, 0x4, R242 ;  /* 0x00000004020a7825 */ /* 0x004fc600078e02f2 */
[----:B------:R-:W-:Y:S04]  /*de30*/  LDGSTS.E [R15+0x1800c], desc[UR6][R12.64], !P0 ;  /* 0x1800c0000c0f7fae */ /* 0x000fe8000c121846 */
[----:B------:R1:W-:Y:S01]  /*de40*/  LDGSTS.E [R15+0x1c00c], desc[UR6][R10.64], !P0 ;  /* 0x1c00c0000a0f7fae */ /* 0x0003e2000c121846 */
[----:B------:R-:W-:Y:S01]  /*de50*/  ISETP.GE.U32.AND P0, PT, R4, 0x7fffff9b, PT ;  /* 0x7fffff9b0400780c */ /* 0x000fe20003f06070 */
[----:B------:R-:W-:Y:S02]  /*de60*/  IMAD.SHL.U32 R4, R5, 0x20, RZ ;  /* 0x0000002005047824 */ /* 0x000fe400078e00ff */
[----:B------:R-:W-:Y:S04]  /*de70*/  STL.64 [R1+0x78], R164 ;  /* 0x000078a401007387 */ /* 0x000fe80000100a00 */
[----:B------:R-:W-:Y:S01]  /*de80*/  STL.64 [R1+0x70], R162 ;  /* 0x000070a201007387 */ /* 0x000fe20000100a00 */
[----:B------:R-:W-:-:S03]  /*de90*/  IMAD.WIDE R8, R4, 0x4, R8 ;  /* 0x0000000404087825 */ /* 0x000fc600078e0208 */
[----:B------:R-:W-:Y:S01]  /*dea0*/  STL.64 [R1+0x68], R12 ;  /* 0x0000680c01007387 */ /* 0x000fe20000100a00 */
[----:B------:R-:W-:-:S03]  /*deb0*/  IMAD.WIDE R250, R4, 0x4, R6 ;  /* 0x0000000404fa7825 */ /* 0x000fc600078e0206 */
[----:B------:R1:W-:Y:S01]  /*dec0*/  STL.64 [R1+0x60], R10 ;  /* 0x0000600a01007387 */ /* 0x0003e20000100a00 */
[----:B------:R-:W-:-:S03]  /*ded0*/  IMAD.WIDE R6, R4, 0x4, R18 ;  /* 0x0000000404067825 */ /* 0x000fc600078e0212 */
[----:B------:R-:W-:Y:S04]  /*dee0*/  STL.64 [R1+0x28d0], R14 ;  /* 0x0028d00e01007387 */ /* 0x000fe80000100a00 */
[----:B------:R-:W0:Y:S01]  /*def0*/  LDGDEPBAR ;  /* 0x00000000000079af */ /* 0x000e220000000000 */
[----:B-1----:R-:W-:-:S05]  /*df00*/  IMAD.WIDE R10, R4, 0x4, R156 ;  /* 0x00000004040a7825 */ /* 0x002fca00078e029c */
[----:B------:R-:W-:Y:S04]  /*df10*/  STL.64 [R1+0x58], R10 ;  /* 0x0000580a01007387 */ /* 0x000fe80000100a00 */
[----:B------:R-:W-:Y:S04]  /*df20*/  STL.64 [R1+0x48], R8 ;  /* 0x0000480801007387 */ /* 0x000fe80000100a00 */
[----:B------:R-:W-:Y:S04]  /*df30*/  STL.64 [R1+0x50], R250 ;  /* 0x000050fa01007387 */ /* 0x000fe80000100a00 */
[----:B------:R-:W-:Y:S04]  /*df40*/  STL.64 [R1+0x28d8], R250 ;  /* 0x0028d8fa01007387 */ /* 0x000fe80000100a00 */
[----:B------:R1:W-:Y:S04]  /*df50*/  STL.64 [R1+0x38], R6 ;  /* 0x0000380601007387 */ /* 0x0003e80000100a00 */
[----:B------:R-:W2:Y:S04]  /*df60*/  LDL.LU.64 R216, [R1+0x2a8] ;  /* 0x0002a80001d87983 */ /* 0x000ea80000300a00 */
[----:B------:R-:W4:Y:S01]  /*df70*/  LDL.LU.64 R214, [R1+0x2b0] ;  /* 0x0002b00001d67983 */ /* 0x000f220000300a00 */
[----:B-1----:R-:W-:-:S05]  /*df80*/  IMAD.WIDE R6, R4, 0x4, R22 ;  /* 0x0000000404067825 */ /* 0x002fca00078e0216 */
[----:B------:R2:W-:Y:S04]  /*df90*/  STL.64 [R1+0x28], R6 ;  /* 0x0000280601007387 */ /* 0x0005e80000100a00 */
[----:B------:R-:W4:Y:S04]  /*dfa0*/  LDL.LU.64 R212, [R1+0x2b8] ;  /* 0x0002b80001d47983 */ /* 0x000f280000300a00 */
        /* <DEDUP_REMOVED lines=20> */
[----:B------:R-:W4:Y:S01]  /*e0f0*/  LDL.LU.64 R170, [R1+0x360] ;  /* 0x0003600001aa7983 */ /* 0x000f220000300a00 */
[----:B------:R-:W-:-:S03]  /*e100*/  IMAD.WIDE R244, R4, 0x4, R16 ;  /* 0x0000000404f47825 */ /* 0x000fc600078e0210 */
        /* <DEDUP_REMOVED lines=8> */
[----:B------:R-:W-:Y:S01]  /*e190*/  STL.64 [R1+0x40], R244 ;  /* 0x000040f401007387 */ /* 0x000fe20000100a00 */
[----:B------:R-:W-:-:S03]  /*e1a0*/  IMAD.WIDE R246, R4, 0x4, R28 ;  /* 0x0000000404f67825 */ /* 0x000fc600078e021c */
[----:B------:R-:W-:Y:S01]  /*e1b0*/  STL.64 [R1+0x28e0], R244 ;  /* 0x0028e0f401007387 */ /* 0x000fe20000100a00 */
[----:B------:R-:W-:-:S03]  /*e1c0*/  IMAD.WIDE R10, R4, 0x4, R32 ;  /* 0x00000004040a7825 */ /* 0x000fc600078e0220 */
[----:B------:R-:W-:Y:S04]  /*e1d0*/  STL.64 [R1+0x30], R12 ;  /* 0x0000300c01007387 */ /* 0x000fe80000100a00 */
[----:B------:R-:W-:Y:S04]  /*e1e0*/  STL.64 [R1+0x28e8], R12 ;  /* 0x0028e80c01007387 */ /* 0x000fe80000100a00 */
[----:B------:R-:W-:Y:S04]  /*e1f0*/  STL.64 [R1+0x18], R250 ;  /* 0x000018fa01007387 */ /* 0x000fe80000100a00 */
[----:B------:R-:W-:Y:S01]  /*e200*/  STL.64 [R1+0x28f0], R250 ;  /* 0x0028f0fa01007387 */ /* 0x000fe20000100a00 */
[----:B---3--:R-:W-:-:S03]  /*e210*/  VIADD R5, R160, 0xffffffb9 ;  /* 0xffffffb9a0057836 */ /* 0x008fc60000000000 */
[----:B------:R-:W-:Y:S04]  /*e220*/  STL.64 [R1+0x20], R248 ;  /* 0x000020f801007387 */ /* 0x000fe80000100a00 */
[----:B------:R1:W-:Y:S04]  /*e230*/  STL.64 [R1+0x28f8], R248 ;  /* 0x0028f8f801007387 */ /* 0x0003e80000100a00 */
[----:B------:R3:W-:Y:S01]  /*e240*/  STL.64 [R1+0x8], R14 ;  /* 0x0000080e01007387 */ /* 0x0007e20000100a00 */
[----:B------:R-:W-:-:S03]  /*e250*/  IMAD.WIDE R224, R4, 0x4, R52 ;  /* 0x0000000404e07825 */ /* 0x000fc600078e0234 */
[----:B------:R3:W-:Y:S01]  /*e260*/  STL.64 [R1+0x10], R246 ;  /* 0x000010f601007387 */ /* 0x0007e20000100a00 */
[----:B------:R-:W-:-:S03]  /*e270*/  IMAD.WIDE R226, R4, 0x4, R50 ;  /* 0x0000000404e27825 */ /* 0x000fc600078e0232 */
[----:B------:R3:W-:Y:S01]  /*e280*/  STL.64 [R1], R10 ;  /* 0x0000000a01007387 */ /* 0x0007e20000100a00 */
[----:B------:R-:W-:-:S04]  /*e290*/  IMAD.WIDE R228, R4, 0x4, R48 ;  /* 0x0000000404e47825 */ /* 0x000fc800078e0230 */
[----:B------:R-:W-:-:S04]  /*e2a0*/  IMAD.WIDE R230, R4, 0x4, R46 ;  /* 0x0000000404e67825 */ /* 0x000fc800078e022e */
[----:B------:R-:W-:-:S04]  /*e2b0*/  IMAD.WIDE R232, R4, 0x4, R44 ;  /* 0x0000000404e87825 */ /* 0x000fc800078e022c */
[----:B------:R-:W-:-:S04]  /*e2c0*/  IMAD.WIDE R234, R4, 0x4, R42 ;  /* 0x0000000404ea7825 */ /* 0x000fc800078e022a */
[----:B------:R-:W-:-:S04]  /*e2d0*/  IMAD.WIDE R236, R4, 0x4, R40 ;  /* 0x0000000404ec7825 */ /* 0x000fc800078e0228 */
[----:B------:R-:W-:-:S04]  /*e2e0*/  IMAD.WIDE R238, R4, 0x4, R38 ;  /* 0x0000000404ee7825 */ /* 0x000fc800078e0226 */
[----:B------:R-:W-:-:S04]  /*e2f0*/  IMAD.WIDE R240, R4, 0x4, R36 ;  /* 0x0000000404f07825 */ /* 0x000fc800078e0224 */
[----:B------:R-:W-:-:S04]  /*e300*/  IMAD.WIDE R242, R4, 0x4, R34 ;  /* 0x0000000404f27825 */ /* 0x000fc800078e0222 */
[----:B--2---:R-:W-:-:S04]  /*e310*/  IMAD.WIDE R6, R4, 0x4, R216 ;  /* 0x0000000404067825 */ /* 0x004fc800078e02d8 */
[----:B----4-:R-:W-:-:S04]  /*e320*/  IMAD.WIDE R8, R4, 0x4, R214 ;  /* 0x0000000404087825 */ /* 0x010fc800078e02d6 */
        /* <DEDUP_REMOVED lines=21> */
[C---:B------:R-:W-:Y:S02]  /*e480*/  IMAD.WIDE R160, R4.reuse, 0x4, R170 ;  /* 0x0000000404a07825 */ /* 0x040fe400078e02aa */
[----:B------:R-:W2:Y:S04]  /*e490*/  LDL.LU.64 R170, [R1+0x388] ;  /* 0x0003880001aa7983 */ /* 0x000ea80000300a00 */
[----:B------:R-:W4:Y:S04]  /*e4a0*/  LDL.LU.64 R172, [R1+0x390] ;  /* 0x0003900001ac7983 */ /* 0x000f280000300a00 */
[----:B------:R-:W2:Y:S04]  /*e4b0*/  LDL.LU.64 R174, [R1+0x398] ;  /* 0x0003980001ae7983 */ /* 0x000ea80000300a00 */
[----:B------:R-:W3:Y:S04]  /*e4c0*/  LDL.LU.64 R176, [R1+0x3a0] ;  /* 0x0003a00001b07983 */ /* 0x000ee80000300a00 */
[----:B------:R-:W2:Y:S04]  /*e4d0*/  LDL.LU.64 R178, [R1+0x3a8] ;  /* 0x0003a80001b27983 */ /* 0x000ea80000300a00 */
        /* <DEDUP_REMOVED lines=22> */
[----:B-1----:R-:W4:Y:S04]  /*e640*/  LDL.64 R248, [R1+0x58] ;  /* 0x0000580001f87983 */ /* 0x002f280000100a00 */
[----:B------:R-:W3:Y:S04]  /*e650*/  LDL.64 R250, [R1+0x48] ;  /* 0x0000480001fa7983 */ /* 0x000ee80000100a00 */
[----:B------:R-:W2:Y:S04]  /*e660*/  LDL.64 R12, [R1+0x38] ;  /* 0x00003800010c7983 */ /* 0x000ea80000100a00 */
[----:B------:R-:W2:Y:S04]  /*e670*/  LDL.64 R244, [R1+0x28] ;  /* 0x0000280001f47983 */ /* 0x000ea80000100a00 */
[----:B----4-:R-:W-:Y:S04]  /*e680*/  LDGSTS.E [R3+0x50000], desc[UR6][R248.64], P4 ;  /* 0x50000000f8037fae */ /* 0x010fe8000a121846 */
[----:B---3--:R-:W-:Y:S04]  /*e690*/  LDGSTS.E [R3+0x50400], desc[UR6][R250.64], P4 ;  /* 0x50400000fa037fae */ /* 0x008fe8000a121846 */
[----:B--2---:R-:W-:Y:S04]  /*e6a0*/  LDGSTS.E [R3+0x50800], desc[UR6][R12.64], P4 ;  /* 0x508000000c037fae */ /* 0x004fe8000a121846 */
[----:B------:R-:W2:Y:S04]  /*e6b0*/  LDL.LU.64 R248, [R1+0x28f8] ;  /* 0x0028f80001f87983 */ /* 0x000ea80000300a00 */
[----:B------:R-:W3:Y:S04]  /*e6c0*/  LDL.LU.64 R250, [R1+0x28f0] ;  /* 0x0028f00001fa7983 */ /* 0x000ee80000300a00 */
[----:B------:R-:W4:Y:S04]  /*e6d0*/  LDL.LU.64 R12, [R1+0x28e8] ;  /* 0x0028e800010c7983 */ /* 0x000f280000300a00 */
[----:B------:R-:W-:Y:S04]  /*e6e0*/  LDGSTS.E [R3+0x50c00], desc[UR6][R244.64], P4 ;  /* 0x50c00000f4037fae */ /* 0x000fe8000a121846 */
[----:B------:R-:W2:Y:S01]  /*e6f0*/  LDL.LU.64 R244, [R1+0x28e0] ;  /* 0x0028e00001f47983 */ /* 0x000ea20000300a00 */
[----:B------:R-:W-:-:S04]  /*e700*/  IMAD.WIDE R54, R4, 0x4, R54 ;  /* 0x0000000404367825 */ /* 0x000fc800078e0236 */
[----:B------:R-:W-:-:S04]  /*e710*/  IMAD.WIDE R58, R4, 0x4, R58 ;  /* 0x00000004043a7825 */ /* 0x000fc800078e023a */
[----:B------:R-:W-:-:S04]  /*e720*/  IMAD.WIDE R62, R4, 0x4, R62 ;  /* 0x00000004043e7825 */ /* 0x000fc800078e023e */
[----:B------:R-:W-:-:S04]  /*e730*/  IMAD.WIDE R66, R4, 0x4, R66 ;  /* 0x0000000404427825 */ /* 0x000fc800078e0242 */
[----:B------:R-:W-:-:S04]  /*e740*/  IMAD.WIDE R70, R4, 0x4, R70 ;  /* 0x0000000404467825 */ /* 0x000fc800078e0246 */
[----:B------:R-:W-:-:S04]  /*e750*/  IMAD.WIDE R74, R4, 0x4, R74 ;  /* 0x00000004044a7825 */ /* 0x000fc800078e024a */
[----:B------:R-:W-:-:S04]  /*e760*/  IMAD.WIDE R78, R4, 0x4, R78 ;  /* 0x00000004044e7825 */ /* 0x000fc800078e024e */
[C---:B------:R-:W-:Y:S01]  /*e770*/  IMAD.WIDE R82, R4.reuse, 0x4, R82 ;  /* 0x0000000404527825 */ /* 0x040fe200078e0252 */
[----:B---3--:R-:W-:Y:S04]  /*e780*/  LDGSTS.E [R3+0x51000], desc[UR6][R250.64], P4 ;  /* 0x51000000fa037fae */ /* 0x008fe8000a121846 */
[----:B------:R-:W-:Y:S04]  /*e790*/  LDGSTS.E [R3+0x51400], desc[UR6][R14.64], P4 ;  /* 0x514000000e037fae */ /* 0x000fe8000a121846 */
[----:B------:R-:W-:Y:S04]  /*e7a0*/  LDGSTS.E [R3+0x51800], desc[UR6][R242.64], P4 ;  /* 0x51800000f2037fae */ /* 0x000fe8000a121846 */
[----:B------:R-:W3:Y:S04]  /*e7b0*/  LDL.LU.64 R250, [R1+0x28d8] ;  /* 0x0028d80001fa7983 */ /* 0x000ee80000300a00 */
[----:B------:R-:W-:Y:S04]  /*e7c0*/  LDGSTS.E [R3+0x51c00], desc[UR6][R238.64], P4 ;  /* 0x51c00000ee037fae */ /* 0x000fe8000a121846 */
[----:B------:R-:W-:Y:S04]  /*e7d0*/  LDGSTS.E [R3+0x52000], desc[UR6][R234.64], P4 ;  /* 0x52000000ea037fae */ /* 0x000fe8000a121846 */
[----:B------:R-:W-:Y:S04]  /*e7e0*/  LDGSTS.E [R3+0x52400], desc[UR6][R230.64], P4 ;  /* 0x52400000e6037fae */ /* 0x000fe8000a121846 */
[----:B------:R-:W-:Y:S01]  /*e7f0*/  LDGSTS.E [R3+0x52800], desc[UR6][R226.64], P4 ;  /* 0x52800000e2037fae */ /* 0x000fe2000a121846 */
[----:B------:R-:W-:-:S03]  /*e800*/  IMAD.WIDE R86, R4, 0x4, R86 ;  /* 0x0000000404567825 */ /* 0x000fc600078e0256 */
        /* <DEDUP_REMOVED lines=85> */
[----:B------:R-:W4:Y:S04]  /*ed60*/  LDL.LU.64 R14, [R1+0x28d0] ;  /* 0x0028d000010e7983 */ /* 0x000f280000300a00 */
[----:B---3--:R-:W-:Y:S04]  /*ed70*/  LDGSTS.E [R0+0x50200], desc[UR6][R250.64], P4 ;  /* 0x50200000fa007fae */ /* 0x008fe8000a121846 */
[----:B--2---:R-:W-:Y:S04]  /*ed80*/  LDGSTS.E [R0+0x50600], desc[UR6][R244.64], P4 ;  /* 0x50600000f4007fae */ /* 0x004fe8000a121846 */
[----:B----4-:R1:W-:Y:S04]  /*ed90*/  LDGSTS.E [R0+0x50a00], desc[UR6][R12.64], P4 ;  /* 0x50a000000c007fae */ /* 0x0103e8000a121846 */
[----:B------:R-:W2:Y:S04]  /*eda0*/  LDL.LU.64 R250, [R1+0x28c8] ;  /* 0x0028c80001fa7983 */ /* 0x000ea80000300a00 */
[----:B------:R-:W3:Y:S04]  /*edb0*/  LDL.LU.64 R244, [R1+0x28c0] ;  /* 0x0028c00001f47983 */ /* 0x000ee80000300a00 */
[----:B------:R-:W1:Y:S04]  /*edc0*/  LDL.LU.64 R12, [R1+0x28b8] ;  /* 0x0028b800010c7983 */ /* 0x000e680000300a00 */
[----:B------:R4:W-:Y:S04]  /*edd0*/  LDGSTS.E [R0+0x50e00], desc[UR6][R248.64], P4 ;  /* 0x50e00000f8007fae */ /* 0x0009e8000a121846 */
[----:B------:R4:W-:Y:S04]  /*ede0*/  LDGSTS.E [R0+0x51200], desc[UR6][R246.64], P4 ;  /* 0x51200000f6007fae */ /* 0x0009e8000a121846 */
[----:B------:R4:W-:Y:S04]  /*edf0*/  LDGSTS.E [R0+0x51600], desc[UR6][R10.64], P4 ;  /* 0x516000000a007fae */ /* 0x0009e8000a121846 */
[----:B------:R-:W4:Y:S04]  /*ee00*/  LDL.LU.64 R248, [R1+0x610] ;  /* 0x0006100001f87983 */ /* 0x000f280000300a00 */
[----:B------:R-:W2:Y:S04]  /*ee10*/  LDL.LU.64 R246, [R1+0x608] ;  /* 0x0006080001f67983 */ /* 0x000ea80000300a00 */
[----:B------:R-:W3:Y:S01]  /*ee20*/  LDL.LU.64 R10, [R1+0x600] ;  /* 0x00060000010a7983 */ /* 0x000ee20000300a00 */
        /* <DEDUP_REMOVED lines=99> */
[----:B------:R-:W0:Y:S01]  /*f460*/  LDGDEPBAR ;  /* 0x00000000000079af */ /* 0x000e220000000000 */
[----:B-1----:R-:W-:-:S04]  /*f470*/  IMAD.WIDE R12, R2, 0x4, R12 ;  /* 0x00000004020c7825 */ /* 0x002fc800078e020c */
[C---:B----4-:R-:W-:Y:S01]  /*f480*/  IMAD.WIDE R248, R2.reuse, 0x4, R248 ;  /* 0x0000000402f87825 */ /* 0x050fe200078e02f8 */
[----:B------:R-:W-:Y:S03]  /*f490*/  BAR.SYNC.DEFER_BLOCKING 0x0 ;  /* 0x0000000000007b1d */ /* 0x000fe60000010000 */
[----:B--2---:R-:W-:-:S04]  /*f4a0*/  IMAD.WIDE R246, R2, 0x4, R246 ;  /* 0x0000000402f67825 */ /* 0x004fc800078e02f6 */
[----:B---3--:R-:W-:Y:S01]  /*f4b0*/  IMAD.WIDE R10, R2, 0x4, R10 ;  /* 0x00000004020a7825 */ /* 0x008fe200078e020a */
[----:B------:R1:W-:Y:S04]  /*f4c0*/  STL.64 [R1+0x1e00], R248 ;  /* 0x001e00f801007387 */ /* 0x0003e80000100a00 */
[----:B------:R2:W-:Y:S04]  /*f4d0*/  STL.64 [R1+0x1e08], R246 ;  /* 0x001e08f601007387 */ /* 0x0005e80000100a00 */
[----:B------:R3:W-:Y:S04]  /*f4e0*/  STL.64 [R1+0x1e10], R10 ;  /* 0x001e100a01007387 */ /* 0x0007e80000100a00 */
[----:B------:R-:W-:Y:S01]  /*f4f0*/  @!PT LDS RZ, [RZ] ;  /* 0x00000000fffff984 */ /* 0x000fe20000000800 */
[----:B------:R-:W-:Y:S01]  /*f500*/  @!PT LDS RZ, [RZ] ;  /* 0x00000000fffff984 */ /* 0x000fe20000000800 */
[----:B------:R-:W-:Y:S01]  /*f510*/  @!PT LDS RZ, [RZ] ;  /* 0x00000000fffff984 */ /* 0x000fe20000000800 */
[----:B------:R-:W-:Y:S04]  /*f520*/  LDGSTS.E [R245+0x20000], desc[UR6][R248.64], !P6 ;  /* 0x20000000f8f57fae */ /* 0x000fe8000f121846 */
[----:B------:R-:W-:Y:S04]  /*f530*/  LDGSTS.E [R245+0x24000], desc[UR6][R246.64], !P6 ;  /* 0x24000000f6f57fae */ /* 0x000fe8000f121846 */
[----:B------:R4:W-:Y:S04]  /*f540*/  LDGSTS.E [R245+0x28000], desc[UR6][R10.64], !P6 ;  /* 0x280000000af57fae */ /* 0x0009e8000f121846 */
[----:B-1----:R-:W4:Y:S04]  /*f550*/  LDL.LU.64 R248, [R1+0x28b0] ;  /* 0x0028b00001f87983 */ /* 0x002f280000300a00 */
[----:B------:R1:W-:Y:S04]  /*f560*/  STL.64 [R1+0x1e18], R12 ;  /* 0x001e180c01007387 */ /* 0x0003e80000100a00 */
[----:B--2---:R-:W2:Y:S04]  /*f570*/  LDL.LU.64 R246, [R1+0x28a8] ;  /* 0x0028a80001f67983 */ /* 0x004ea80000300a00 */
[----:B---3--:R-:W4:Y:S04]  /*f580*/  LDL.LU.64 R10, [R1+0x28a0] ;  /* 0x0028a000010a7983 */ /* 0x008f280000300a00 */
[----:B------:R-:W-:Y:S04]  /*f590*/  LDGSTS.E [R245+0x2c000], desc[UR6][R12.64], !P6 ;  /* 0x2c0000000cf57fae */ /* 0x000fe8000f121846 */
[----:B-1----:R-:W3:Y:S01]  /*f5a0*/  LDL.LU.64 R12, [R1+0x2898] ;  /* 0x00289800010c7983 */ /* 0x002ee20000300a00 */
[----:B------:R-:W-:-:S02]  /*f5b0*/  ISETP.GE.U32.AND P4, PT, R5, 0x7fffff9a, PT ;  /* 0x7fffff9a0500780c */ /* 0x000fc40003f86070 */
[----:B------:R-:W1:Y:S01]  /*f5c0*/  LDC R5, c[0x0][0x230] ;  /* 0x00008c00ff057b82 */ /* 0x000e620000000800 */
[----:B----4-:R-:W-:Y:S01]  /*f5d0*/  IMAD.WIDE R10, R2, 0x4, R10 ;  /* 0x00000004020a7825 */ /* 0x010fe200078e020a */
[----:B---3--:R-:W-:Y:S02]  /*f5e0*/  ISETP.GE.AND P6, PT, R12, R251, PT ;  /* 0x000000fb0c00720c */ /* 0x008fe40003fc6270 */
[----:B------:R-:W3:Y:S04]  /*f5f0*/  LDL.LU R12, [R1+0x2890] ;  /* 0x00289000010c7983 */ /* 0x000ee80000300800 */
[----:B------:R4:W-:Y:S04]  /*f600*/  STL.64 [R1+0x1e20], R10 ;  /* 0x001e200a01007387 */ /* 0x0009e80000100a00 */
[----:B----4-:R-:W4:Y:S01]  /*f610*/  LDL.LU.64 R10, [R1+0x2888] ;  /* 0x00288800010a7983 */ /* 0x010f220000300a00 */
[----:B------:R-:W-:Y:S01]  /*f620*/  UIADD3 UR48, UR48, -0x60, URZ ;  /* 0xffffffa030307890 */ /* 0x000fe2000fffe03f */
[----:B-1----:R-:W-:Y:S01]  /*f630*/  VIADD R251, R5, 0xffffffb8 ;  /* 0xffffffb805fb7836 */ /* 0x002fe20000000000 */
[----:B------:R-:W-:Y:S01]  /*f640*/  SEL R5, RZ, 0x4, P6 ;  /* 0x00000004ff057807 */ /* 0x000fe20003000000 */
[----:B------:R-:W-:-:S02]  /*f650*/  UISETP.GE.AND UP2, UPT, UR4, 0x20, UPT ;  /* 0x000000200400788c */ /* 0x000fc4000bf46270 */
[----:B------:R-:W-:Y:S02]  /*f660*/  UISETP.GT.AND UP0, UPT, UR4, 0x5f, UPT ;  /* 0x0000005f0400788c */ /* 0x000fe4000bf04270 */
[----:B------:R-:W-:Y:S01]  /*f670*/  UISETP.GE.U32.AND UP1, UPT, UR48, 0x7fffff81, UPT ;  /* 0x7fffff813000788c */ /* 0x000fe2000bf26070 */
[----:B------:R1:W-:Y:S04]  /*f680*/  STL.64 [R1+0x2928], R48 ;  /* 0x0029283001007387 */ /* 0x0003e80000100a00 */
[----:B-1----:R-:W2:Y:S04]  /*f690*/  LDL.LU.64 R48, [R1+0x5a8] ;  /* 0x0005a80001307983 */ /* 0x002ea80000300a00 */
        /* <DEDUP_REMOVED lines=13> */
[----:B-1----:R-:W2:Y:S04]  /*f770*/  LDL.64 R178, [R1+0x1e20] ;  /* 0x001e200001b27983 */ /* 0x002ea80000100a00 */
[----:B------:R1:W-:Y:S04]  /*f780*/  STL.64 [R1+0x28e8], R182 ;  /* 0x0028e8b601007387 */ /* 0x0003e80000100a00 */
[----:B-1----:R-:W2:Y:S04]  /*f790*/  LDL.LU.64 R182, [R1+0x598] ;  /* 0x0005980001b67983 */ /* 0x002ea80000300a00 */
[----:B------:R1:W-:Y:S04]  /*f7a0*/  STL.64 [R1+0x28e0], R186 ;  /* 0x0028e0ba01007387 */ /* 0x0003e80000100a00 */
[----:B-1----:R-:W2:Y:S04]  /*f7b0*/  LDL.LU.64 R186, [R1+0x5a0] ;  /* 0x0005a00001ba7983 */ /* 0x002ea80000300a00 */
[----:B------:R1:W-:Y:S04]  /*f7c0*/  STL.64 [R1+0x28d8], R190 ;  /* 0x0028d8be01007387 */ /* 0x0003e80000100a00 */
[----:B-1----:R-:W2:Y:S04]  /*f7d0*/  LDL.LU.64 R190, [R1+0x5d8] ;  /* 0x0005d80001be7983 */ /* 0x002ea80000300a00 */
[----:B------:R1:W-:Y:S04]  /*f7e0*/  STL.64 [R1+0x28d0], R194 ;  /* 0x0028d0c201007387 */ /* 0x0003e80000100a00 */
[----:B-1----:R-:W2:Y:S01]  /*f7f0*/  LDL.LU.64 R194, [R1+0x5e0] ;  /* 0x0005e00001c27983 */ /* 0x002ea20000300a00 */
[----:B------:R-:W-:-:S03]  /*f800*/  PLOP3.LUT P6, PT, PT, PT, UP0, 0x80, 0x0 ;  /* 0x000000000000781c */ /* 0x000fc60003fcf008 */
[----:B------:R-:W-:Y:S01]  /*f810*/  STL.64 [R1+0x28c8], R198 ;  /* 0x0028c8c601007387 */ /* 0x000fe20000100a00 */
[----:B------:R-:W-:Y:S02]  /*f820*/  SEL R5, R5, RZ, P6 ;  /* 0x000000ff05057207 */ /* 0x000fe40003000000 */
[----:B------:R-:W-:Y:S01]  /*f830*/  ISETP.GE.U32.AND P6, PT, R251, 0x7fffff99, PT ;  /* 0x7fffff99fb00780c */ /* 0x000fe20003fc6070 */
[----:B------:R-:W-:Y:S01]  /*f840*/  STL.64 [R1+0x28c0], R202 ;  /* 0x0028c0ca01007387 */ /* 0x000fe20000100a00 */
[----:B------:R-:W1:Y:S03]  /*f850*/  LDC R251, c[0x0][0x230] ;  /* 0x00008c00fffb7b82 */ /* 0x000e660000000800 */
[----:B------:R-:W-:Y:S04]  /*f860*/  STL.64 [R1+0x28b8], R206 ;  /* 0x0028b8ce01007387 */ /* 0x000fe80000100a00 */
[----:B------:R-:W-:Y:S04]  /*f870*/  STL.64 [R1+0x28b0], R210 ;  /* 0x0028b0d201007387 */ /* 0x000fe80000100a00 */
[----:B------:R-:W-:Y:S04]  /*f880*/  STL.64 [R1+0x28a8], R214 ;  /* 0x0028a8d601007387 */ /* 0x000fe80000100a00 */
[----:B------:R-:W-:Y:S04]  /*f890*/  STL.64 [R1+0x28a0], R218 ;  /* 0x0028a0da01007387 */ /* 0x000fe80000100a00 */
[----:B------:R-:W-:Y:S04]  /*f8a0*/  STL.64 [R1+0x2898], R222 ;  /* 0x002898de01007387 */ /* 0x000fe80000100a00 */
[----:B---3--:R-:W-:Y:S04]  /*f8b0*/  STL.64 [R1+0x2890], R12 ;  /* 0x0028900c01007387 */ /* 0x008fe80000100a00 */
[----:B----4-:R3:W-:Y:S01]  /*f8c0*/  STL.64 [R1+0x2888], R10 ;  /* 0x0028880a01007387 */ /* 0x0107e20000100a00 */
[----:B--2---:R-:W-:-:S04]  /*f8d0*/  IMAD.WIDE R48, R2, 0x4, R48 ;  /* 0x0000000402307825 */ /* 0x004fc800078e0230 */
[----:B------:R-:W-:-:S04]  /*f8e0*/  IMAD.WIDE R158, R2, 0x4, R158 ;  /* 0x00000004029e7825 */ /* 0x000fc800078e029e */
[----:B------:R-:W-:-:S05]  /*f8f0*/  IMAD.WIDE R174, R2, 0x4, R174 ;  /* 0x0000000402ae7825 */ /* 0x000fca00078e02ae */
[----:B------:R2:W-:Y:S04]  /*f900*/  STL.64 [R1+0x1e28], R174 ;  /* 0x001e28ae01007387 */ /* 0x0005e80000100a00 */
[----:B------:R4:W-:Y:S04]  /*f910*/  LDGSTS.E [R245+0x20004], desc[UR6][R178.64], !P5 ;  /* 0x20004000b2f57fae */ /* 0x0009e8000e921846 */
[----:B------:R-:W-:Y:S01]  /*f920*/  LDGSTS.E [R245+0x24004], desc[UR6][R174.64], !P5 ;  /* 0x24004000aef57fae */ /* 0x000fe2000e921846 */
[----:B----4-:R-:W-:-:S04]  /*f930*/  IMAD.WIDE R178, R2, 0x4, R170 ;  /* 0x0000000402b27825 */ /* 0x010fc800078e02aa */
[----:B------:R-:W-:-:S04]  /*f940*/  IMAD.WIDE R170, R2, 0x4, R166 ;  /* 0x0000000402aa7825 */ /* 0x000fc800078e02a6 */
[----:B------:R-:W-:-:S04]  /*f950*/  IMAD.WIDE R166, R2, 0x4, R162 ;  /* 0x0000000402a67825 */ /* 0x000fc800078e02a2 */
[----:B------:R-:W-:-:S04]  /*f960*/  IMAD.WIDE R162, R2, 0x4, R52 ;  /* 0x0000000402a27825 */ /* 0x000fc800078e0234 */
[----:B---3--:R-:W-:-:S04]  /*f970*/  IMAD.WIDE R10, R2, 0x4, R190 ;  /* 0x00000004020a7825 */ /* 0x008fc800078e02be */
[----:B------:R-:W-:-:S05]  /*f980*/  IMAD.WIDE R12, R2, 0x4, R194 ;  /* 0x00000004020c7825 */ /* 0x000fca00078e02c2 */
[----:B------:R3:W-:Y:S04]  /*f990*/  STL.64 [R1+0x1e40], R12 ;  /* 0x001e400c01007387 */ /* 0x0007e80000100a00 */
[----:B------:R4:W-:Y:S04]  /*f9a0*/  STL.64 [R1+0x1e50], R10 ;  /* 0x001e500a01007387 */ /* 0x0009e80000100a00 */
[----:B------:R1:W-:Y:S04]  /*f9b0*/  STL.64 [R1+0x1e38], R178 ;  /* 0x001e38b201007387 */ /* 0x0003e80000100a00 */
[----:B------:R-:W-:Y:S04]  /*f9c0*/  STL.64 [R1+0x1e98], R158 ;  /* 0x001e989e01007387 */ /* 0x000fe80000100a00 */
[----:B------:R1:W-:Y:S04]  /*f9d0*/  STL.64 [R1+0x1e30], R170 ;  /* 0x001e30aa01007387 */ /* 0x0003e80000100a00 */
[----:B------:R-:W4:Y:S04]  /*f9e0*/  LDL.LU.64 R206, [R1+0x590] ;  /* 0x0005900001ce7983 */ /* 0x000f280000300a00 */
[----:B------:R1:W-:Y:S04]  /*f9f0*/  STL.64 [R1+0x1e48], R166 ;  /* 0x001e48a601007387 */ /* 0x0003e80000100a00 */
[----:B------:R-:W4:Y:S04]  /*fa00*/  LDL.LU.64 R190, [R1+0x570] ;  /* 0x0005700001be7983 */ /* 0x000f280000300a00 */
[----:B------:R3:W-:Y:S04]  /*fa10*/  LDGSTS.E [R245+0x28004], desc[UR6][R12.64], !P5 ;  /* 0x280040000cf57fae */ /* 0x0007e8000e921846 */
[----:B------:R1:W-:Y:S04]  /*fa20*/  STL.64 [R1+0x1e58], R162 ;  /* 0x001e58a201007387 */ /* 0x0003e80000100a00 */
[----:B--2---:R-:W2:Y:S01]  /*fa30*/  LDL.LU.64 R174, [R1+0x550] ;  /* 0x0005500001ae7983 */ /* 0x004ea20000300a00 */
[----:B---3--:R-:W-:-:S03]  /*fa40*/  IMAD.WIDE R12, R2, 0x4, R186 ;  /* 0x00000004020c7825 */ /* 0x008fc600078e02ba */
[----:B------:R4:W-:Y:S01]  /*fa50*/  LDGSTS.E [R245+0x2c004], desc[UR6][R10.64], !P5 ;  /* 0x2c0040000af57fae */ /* 0x0009e2000e921846 */
[----:B------:R-:W-:Y:S02]  /*fa60*/  ISETP.NE.U32.AND P5, PT, R5, RZ, PT ;  /* 0x000000ff0500720c */ /* 0x000fe40003fa5070 */
[----:B------:R-:W3:Y:S01]  /*fa70*/  LDC R5, c[0x0][0x230] ;  /* 0x00008c00ff057b82 */ /* 0x000ee20000000800 */
[----:B------:R-:W3:Y:S04]  /*fa80*/  LDL.LU.64 R52, [R1+0x530] ;  /* 0x0005300001347983 */ /* 0x000ee80000300a00 */
[----:B------:R-:W3:Y:S01]  /*fa90*/  LDL.LU.64 R202, [R1+0x588] ;  /* 0x0005880001ca7983 */ /* 0x000ee20000300a00 */
[----:B----4-:R-:W-:-:S03]  /*faa0*/  IMAD.WIDE R10, R2, 0x4, R182 ;  /* 0x00000004020a7825 */ /* 0x010fc600078e02b6 */
[----:B------:R-:W4:Y:S04]  /*fab0*/  LDL.LU.64 R198, [R1+0x580] ;  /* 0x0005800001c67983 */ /* 0x000f280000300a00 */
[----:B------:R1:W-:Y:S04]  /*fac0*/  STL.64 [R1+0x1e68], R48 ;  /* 0x001e683001007387 */ /* 0x0003e80000100a00 */
[----:B------:R-:W-:Y:S04]  /*fad0*/  STL.64 [R1+0x1e78], R12 ;  /* 0x001e780c01007387 */ /* 0x000fe80000100a00 */
[----:B------:R-:W4:Y:S04]  /*fae0*/  LDL.LU.64 R194, [R1+0x578] ;  /* 0x0005780001c27983 */ /* 0x000f280000300a00 */
[----:B------:R1:W-:Y:S04]  /*faf0*/  STL.64 [R1+0x1e90], R10 ;  /* 0x001e900a01007387 */ /* 0x0003e80000100a00 */
[----:B------:R-:W4:Y:S04]  /*fb00*/  LDL.LU.64 R186, [R1+0x568] ;  /* 0x0005680001ba7983 */ /* 0x000f280000300a00 */
[----:B------:R-:W-:Y:S04]  /*fb10*/  LDGSTS.E [R245+0x20008], desc[UR6][R178.64], !P1 ;  /* 0x20008000b2f57fae */ /* 0x000fe8000c921846 */
[----:B------:R-:W4:Y:S04]  /*fb20*/  LDL.LU.64 R182, [R1+0x560] ;  /* 0x0005600001b67983 */ /* 0x000f280000300a00 */
[----:B------:R-:W-:Y:S04]  /*fb30*/  LDGSTS.E [R245+0x24008], desc[UR6][R170.64], !P1 ;  /* 0x24008000aaf57fae */ /* 0x000fe8000c921846 */
[----:B-1----:R-:W4:Y:S04]  /*fb40*/  LDL.LU.64 R178, [R1+0x558] ;  /* 0x0005580001b27983 */ /* 0x002f280000300a00 */
[----:B------:R-:W-:Y:S04]  /*fb50*/  LDGSTS.E [R245+0x28008], desc[UR6][R166.64], !P1 ;  /* 0x28008000a6f57fae */ /* 0x000fe8000c921846 */
[----:B------:R-:W4:Y:S04]  /*fb60*/  LDL.LU.64 R170, [R1+0x548] ;  /* 0x0005480001aa7983 */ /* 0x000f280000300a00 */
        /* <DEDUP_REMOVED lines=8> */
[----:B------:R-:W4:Y:S04]  /*fbf0*/  LDL.LU.64 R210, [R1+0x518] ;  /* 0x0005180001d27983 */ /* 0x000f280000300a00 */
[----:B------:R1:W-:Y:S02]  /*fc00*/  LDGSTS.E [R245+0x2c00c], desc[UR6][R10.64], !P2 ;  /* 0x2c00c0000af57fae */ /* 0x0003e4000d121846 */
[----:B-1----:R-:W1:Y:S08]  /*fc10*/  LDC R245, c[0x0][0x230] ;  /* 0x00008c00fff57b82 */ /* 0x002e700000000800 */
[----:B------:R-:W1:Y:S01]  /*fc20*/  LDC R10, c[0x0][0x230] ;  /* 0x00008c00ff0a7b82 */ /* 0x000e620000000800 */
[----:B------:R-:W-:-:S04]  /*fc30*/  IMAD.WIDE R206, R2, 0x4, R206 ;  /* 0x0000000402ce7825 */ /* 0x000fc800078e02ce */
[C---:B------:R-:W-:Y:S01]  /*fc40*/  IMAD.WIDE R190, R2.reuse, 0x4, R190 ;  /* 0x0000000402be7825 */ /* 0x040fe200078e02be */
[----:B------:R-:W-:Y:S04]  /*fc50*/  STL.64 [R1+0x1e88], R206 ;  /* 0x001e88ce01007387 */ /* 0x000fe80000100a00 */
[----:B------:R-:W-:Y:S04]  /*fc60*/  STL.64 [R1+0x1eb8], R190 ;  /* 0x001eb8be01007387 */ /* 0x000fe80000100a00 */
[----:B------:R-:W-:Y:S01]  /*fc70*/  LDGSTS.E [R246+0x20000], desc[UR6][R206.64], !P3 ;  /* 0x20000000cef67fae */ /* 0x000fe2000d921846 */
[----:B--2---:R-:W-:-:S05]  /*fc80*/  IMAD.WIDE R174, R2, 0x4, R174 ;  /* 0x0000000402ae7825 */ /* 0x004fca00078e02ae */
[----:B------:R-:W-:Y:S01]  /*fc90*/  STL.64 [R1+0x1ef8], R174 ;  /* 0x001ef8ae01007387 */ /* 0x000fe20000100a00 */
[----:B---3--:R-:W-:-:S04]  /*fca0*/  IMAD.WIDE R52, R2, 0x4, R52 ;  /* 0x0000000402347825 */ /* 0x008fc800078e0234 */
[----:B------:R-:W-:-:S04]  /*fcb0*/  IMAD.WIDE R202, R2, 0x4, R202 ;  /* 0x0000000402ca7825 */ /* 0x000fc800078e02ca */
[C---:B----4-:R-:W-:Y:S01]  /*fcc0*/  IMAD.WIDE R198, R2.reuse, 0x4, R198 ;  /* 0x0000000402c67825 */ /* 0x050fe200078e02c6 */
[----:B------:R2:W-:Y:S04]  /*fcd0*/  STL.64 [R1+0x1e60], R202 ;  /* 0x001e60ca01007387 */ /* 0x0005e80000100a00 */
[----:B------:R-:W-:Y:S01]  /*fce0*/  STL.64 [R1+0x1f30], R52 ;  /* 0x001f303401007387 */ /* 0x000fe20000100a00 */
[----:B------:R-:W-:-:S03]  /*fcf0*/  IMAD.WIDE R194, R2, 0x4, R194 ;  /* 0x0000000402c27825 */ /* 0x000fc600078e02c2 */
[----:B------:R-:W-:Y:S01]  /*fd00*/  STL.64 [R1+0x1e70], R198 ;  /* 0x001e70c601007387 */ /* 0x000fe20000100a00 */
[----:B------:R-:W-:-:S03]  /*fd10*/  IMAD.WIDE R186, R2, 0x4, R186 ;  /* 0x0000000402ba7825 */ /* 0x000fc600078e02ba */
[----:B------:R-:W-:Y:S01]  /*fd20*/  STL.64 [R1+0x1e80], R194 ;  /* 0x001e80c201007387 */ /* 0x000fe20000100a00 */
[----:B------:R-:W-:-:S03]  /*fd30*/  IMAD.WIDE R182, R2, 0x4, R182 ;  /* 0x0000000402b67825 */ /* 0x000fc600078e02b6 */
[----:B------:R3:W-:Y:S04]  /*fd40*/  STL.64 [R1+0x1ea0], R186 ;  /* 0x001ea0ba01007387 */ /* 0x0007e80000100a00 */
[----:B------:R-:W-:Y:S01]  /*fd50*/  LDGSTS.E [R246+0x24000], desc[UR6][R202.64], !P3 ;  /* 0x24000000caf67fae */ /* 0x000fe2000d921846 */
[----:B------:R-:W-:-:S03]  /*fd60*/  IMAD.WIDE R178, R2, 0x4, R178 ;  /* 0x0000000402b27825 */ /* 0x000fc600078e02b2 */
[----:B------:R-:W-:Y:S04]  /*fd70*/  STL.64 [R1+0x1ea8], R182 ;  /* 0x001ea8b601007387 */ /* 0x000fe80000100a00 */
[----:B------:R-:W-:Y:S01]  /*fd80*/  LDGSTS.E [R246+0x28000], desc[UR6][R198.64], !P3 ;  /* 0x28000000c6f67fae */ /* 0x000fe2000d921846 */
[----:B------:R-:W-:-:S03]  /*fd90*/  IMAD.WIDE R170, R2, 0x4, R170 ;  /* 0x0000000402aa7825 */ /* 0x000fc600078e02aa */
[----:B------:R-:W-:Y:S04]  /*fda0*/  STL.64 [R1+0x1eb0], R178 ;  /* 0x001eb0b201007387 */ /* 0x000fe80000100a00 */
[----:B------:R-:W-:Y:S01]  /*fdb0*/  LDGSTS.E [R246+0x2c000], desc[UR6][R194.64], !P3 ;  /* 0x2c000000c2f67fae */ /* 0x000fe2000d921846 */
[----:B------:R-:W-:-:S03]  /*fdc0*/  IMAD.WIDE R166, R2, 0x4, R166 ;  /* 0x0000000402a67825 */ /* 0x000fc600078e02a6 */
[----:B------:R4:W-:Y:S04]  /*fdd0*/  STL.64 [R1+0x1ec0], R170 ;  /* 0x001ec0aa01007387 */ /* 0x0009e80000100a00 */
        /* <DEDUP_REMOVED lines=8> */
[----:B------:R1:W-:Y:S01]  /*fe60*/  STL.64 [R1+0x1ee0], R158 ;  /* 0x001ee09e01007387 */ /* 0x0003e20000100a00 */
[----:B------:R-:W-:-:S03]  /*fe70*/  IMAD.WIDE R12, R2, 0x4, R210 ;  /* 0x00000004020c7825 */ /* 0x000fc600078e02d2 */
[----:B------:R-:W-:Y:S04]  /*fe80*/  LDGSTS.E [R246+0x2c004], desc[UR6][R178.64], !P0 ;  /* 0x2c004000b2f67fae */ /* 0x000fe8000c121846 */
[----:B------:R1:W-:Y:S04]  /*fe90*/  STL.64 [R1+0x1ef0], R48 ;  /* 0x001ef03001007387 */ /* 0x0003e80000100a00 */
[----:B------:R-:W-:Y:S04]  /*fea0*/  LDGSTS.E [R246+0x20008], desc[UR6][R174.64], !P4 ;  /* 0x20008000aef67fae */ /* 0x000fe8000e121846 */
[----:B------:R1:W-:Y:S04]  /*feb0*/  STL.64 [R1+0x1f10], R12 ;  /* 0x001f100c01007387 */ /* 0x0003e80000100a00 */
[----:B------:R-:W-:Y:S04]  /*fec0*/  LDGSTS.E [R246+0x24008], desc[UR6][R170.64], !P4 ;  /* 0x24008000aaf67fae */ /* 0x000fe8000e121846 */
[----:B------:R-:W-:Y:S04]  /*fed0*/  LDGSTS.E [R246+0x28008], desc[UR6][R166.64], !P4 ;  /* 0x28008000a6f67fae */ /* 0x000fe8000e121846 */
[----:B--2---:R-:W2:Y:S04]  /*fee0*/  LDL.LU.64 R202, [R1+0x510] ;  /* 0x0005100001ca7983 */ /* 0x004ea80000300a00 */
[----:B------:R-:W-:Y:S04]  /*fef0*/  LDGSTS.E [R246+0x2c008], desc[UR6][R162.64], !P4 ;  /* 0x2c008000a2f67fae */ /* 0x000fe8000e121846 */
[----:B---3--:R-:W3:Y:S04]  /*ff00*/  LDL.LU.64 R186, [R1+0x4f0] ;  /* 0x0004f00001ba7983 */ /* 0x008ee80000300a00 */
[----:B------:R-:W-:Y:S04]  /*ff10*/  LDGSTS.E [R246+0x2000c], desc[UR6][R52.64], !P6 ;  /* 0x2000c00034f67fae */ /* 0x000fe8000f121846 */
[----:B----4-:R-:W4:Y:S04]  /*ff20*/  LDL.LU.64 R170, [R1+0x4d0] ;  /* 0x0004d00001aa7983 */ /* 0x010f280000300a00 */
[----:B------:R-:W-:Y:S04]  /*ff30*/  LDGSTS.E [R246+0x2400c], desc[UR6][R158.64], !P6 ;  /* 0x2400c0009ef67fae */ /* 0x000fe8000f121846 */
[----:B------:R-:W4:Y:S04]  /*ff40*/  LDL.LU.64 R52, [R1+0x4b0] ;  /* 0x0004b00001347983 */ /* 0x000f280000300a00 */
[----:B------:R-:W4:Y:S04]  /*ff50*/  LDL.LU.64 R198, [R1+0x508] ;  /* 0x0005080001c67983 */ /* 0x000f280000300a00 */
[----:B------:R-:W4:Y:S04]  /*ff60*/  LDL.LU.64 R194, [R1+0x500] ;  /* 0x0005000001c27983 */ /* 0x000f280000300a00 */
[----:B------:R-:W4:Y:S04]  /*ff70*/  LDL.LU.64 R190, [R1+0x4f8] ;  /* 0x0004f80001be7983 */ /* 0x000f280000300a00 */
[----:B------:R-:W4:Y:S04]  /*ff80*/  LDL.LU.64 R182, [R1+0x4e8] ;  /* 0x0004e80001b67983 */ /* 0x000f280000300a00 */
[----:B------:R-:W4:Y:S04]  /*ff90*/  LDL.LU.64 R178, [R1+0x4e0] ;  /* 0x0004e00001b27983 */ /* 0x000f280000300a00 */
[----:B------:R-:W4:Y:S04]  /*ffa0*/  LDL.LU.64 R174, [R1+0x4d8] ;  /* 0x0004d80001ae7983 */ /* 0x000f280000300a00 */
[----:B-1----:R-:W4:Y:S04]  /*ffb0*/  LDL.LU.64 R166, [R1+0x4c8] ;  /* 0x0004c80001a67983 */ /* 0x002f280000300a00 */
[----:B------:R-:W4:Y:S04]  /*ffc0*/  LDL.LU.64 R162, [R1+0x4c0] ;  /* 0x0004c00001a27983 */ /* 0x000f280000300a00 */
[----:B------:R-:W-:Y:S04]  /*ffd0*/  LDGSTS.E [R246+0x2800c], desc[UR6][R48.64], !P6 ;  /* 0x2800c00030f67fae */ /* 0x000fe8000f121846 */
[----:B------:R-:W4:Y:S04]  /*ffe0*/  LDL.LU.64 R158, [R1+0x4b8] ;  /* 0x0004b800019e7983 */ /* 0x000f280000300a00 */
[----:B------:R1:W-:Y:S04]  /*fff0*/  LDGSTS.E [R246+0x2c00c], desc[UR6][R12.64], !P6 ;  /* 0x2c00c0000cf67fae */ /* 0x0003e8000f121846 */
[----:B------:R-:W4:Y:S04]  /*10000*/  LDL.LU.64 R48, [R1+0x4a8] ;  /* 0x0004a80001307983 */ /* 0x000f280000300a00 */
[----:B------:R-:W4:Y:S04]  /*10010*/  LDL.LU.64 R210, [R1+0x4a0] ;  /* 0x0004a00001d27983 */ /* 0x000f280000300a00 */
[----:B------:R-:W4:Y:S01]  /*10020*/  LDL.LU.64 R206, [R1+0x498] ;  /* 0x0004980001ce7983 */ /* 0x000f220000300a00 */
[----:B-1----:R-:W-:-:S02]  /*10030*/  VIADD R246, R5, 0xffffffb7 ;  /* 0xffffffb705f67836 */ /* 0x002fc40000000000 */
[----:B------:R-:W-:-:S03]  /*10040*/  VIADD R251, R251, 0xffffffb6 ;  /* 0xffffffb6fbfb7836 */ /* 0x000fc60000000000 */
[----:B------:R-:W-:Y:S01]  /*10050*/  ISETP.GE.U32.AND P0, PT, R246, 0x7fffff98, PT ;  /* 0x7fffff98f600780c */ /* 0x000fe20003f06070 */
[----:B------:R-:W-:Y:S01]  /*10060*/  VIADD R245, R245, 0xffffffb5 ;  /* 0xffffffb5f5f57836 */ /* 0x000fe20000000000 */
[----:B------:R-:W-:Y:S01]  /*10070*/  ISETP.GE.U32.AND P1, PT, R251, 0x7fffff97, PT ;  /* 0x7fffff97fb00780c */ /* 0x000fe20003f26070 */
[----:B------:R-:W-:Y:S01]  /*10080*/  VIADD R5, R10, 0xffffffb4 ;  /* 0xffffffb40a057836 */ /* 0x000fe20000000000 */
[----:B------:R-:W1:Y:S02]  /*10090*/  LDC R251, c[0x0][0x230] ;  /* 0x00008c00fffb7b82 */ /* 0x000e640000000800 */
[----:B------:R-:W-:Y:S02]  /*100a0*/  ISETP.GE.U32.AND P2, PT, R245, 0x7fffff96, PT ;  /* 0x7fffff96f500780c */ /* 0x000fe40003f46070 */
[----:B------:R-:W-:-:S04]  /*100b0*/  ISETP.GE.U32.AND P3, PT, R5, 0x7fffff95, PT ;  /* 0x7fffff950500780c */ /* 0x000fc80003f66070 */
[----:B------:R-:W1:Y:S08]  /*100c0*/  LDC R246, c[0x0][0x230] ;  /* 0x00008c00fff67b82 */ /* 0x000e700000000800 */
[----:B------:R-:W1:Y:S08]  /*100d0*/  LDC R245, c[0x0][0x230] ;  /* 0x00008c00fff57b82 */ /* 0x000e700000000800 */
[----:B------:R-:W1:Y:S01]  /*100e0*/  LDC R5, c[0x0][0x230] ;  /* 0x00008c00ff057b82 */ /* 0x000e620000000800 */
[----:B--2---:R-:W-:-:S04]  /*100f0*/  IMAD.WIDE R202, R2, 0x4, R202 ;  /* 0x0000000402ca7825 */ /* 0x004fc800078e02ca */
[C---:B---3--:R-:W-:Y:S01]  /*10100*/  IMAD.WIDE R186, R2.reuse, 0x4, R186 ;  /* 0x0000000402ba7825 */ /* 0x048fe200078e02ba */
[----:B------:R2:W-:Y:S03]  /*10110*/  STL.64 [R1+0x1f08], R202 ;  /* 0x001f08ca01007387 */ /* 0x0005e60000100a00 */
[C---:B----4-:R-:W-:Y:S01]  /*10120*/  IMAD.WIDE R170, R2.reuse, 0x4, R170 ;  /* 0x0000000402aa7825 */ /* 0x050fe200078e02aa */
[----:B------:R-:W-:Y:S04]  /*10130*/  STL.64 [R1+0x1f38], R186 ;  /* 0x001f38ba01007387 */ /* 0x000fe80000100a00 */
[----:B------:R-:W-:Y:S01]  /*10140*/  STL.64 [R1+0x2080], R170 ;  /* 0x002080aa01007387 */ /* 0x000fe20000100a00 */
[----:B------:R-:W-:-:S03]  /*10150*/  IMAD.WIDE R52, R2, 0x4, R52 ;  /* 0x0000000402347825 */ /* 0x000fc600078e0234 */
[----:B------:R-:W-:Y:S01]  /*10160*/  LDGSTS.E [R247+0x20000], desc[UR6][R202.64], !P0 ;  /* 0x20000000caf77fae */ /* 0x000fe2000c121846 */
[----:B------:R-:W-:-:S04]  /*10170*/  IMAD.WIDE R198, R2, 0x4, R198 ;  /* 0x0000000402c67825 */ /* 0x000fc800078e02c6 */
[C---:B------:R-:W-:Y:S01]  /*10180*/  IMAD.WIDE R194, R2.reuse, 0x4, R194 ;  /* 0x0000000402c27825 */ /* 0x040fe200078e02c2 */
[----:B------:R-:W-:Y:S03]  /*10190*/  STL.64 [R1+0x1ed8], R198 ;  /* 0x001ed8c601007387 */ /* 0x000fe60000100a00 */
[C---:B------:R-:W-:Y:S01]  /*101a0*/  IMAD.WIDE R190, R2.reuse, 0x4, R190 ;  /* 0x0000000402be7825 */ /* 0x040fe200078e02be */
[----:B------:R-:W-:Y:S03]  /*101b0*/  STL.64 [R1+0x20a0], R52 ;  /* 0x0020a03401007387 */ /* 0x000fe60000100a00 */
[C---:B------:R-:W-:Y:S01]  /*101c0*/  IMAD.WIDE R182, R2.reuse, 0x4, R182 ;  /* 0x0000000402b67825 */ /* 0x040fe200078e02b6 */
[----:B------:R-:W-:Y:S03]  /*101d0*/  STL.64 [R1+0x1ee8], R194 ;  /* 0x001ee8c201007387 */ /* 0x000fe60000100a00 */
[C---:B------:R-:W-:Y:S01]  /*101e0*/  IMAD.WIDE R178, R2.reuse, 0x4, R178 ;  /* 0x0000000402b27825 */ /* 0x040fe200078e02b2 */
[----:B------:R3:W-:Y:S03]  /*101f0*/  STL.64 [R1+0x1f00], R190 ;  /* 0x001f00be01007387 */ /* 0x0007e60000100a00 */
[C---:B------:R-:W-:Y:S01]  /*10200*/  IMAD.WIDE R174, R2.reuse, 0x4, R174 ;  /* 0x0000000402ae7825 */ /* 0x040fe200078e02ae */
[----:B------:R-:W-:Y:S03]  /*10210*/  STL.64 [R1+0x1f18], R182 ;  /* 0x001f18b601007387 */ /* 0x000fe60000100a00 */
[C---:B------:R-:W-:Y:S01]  /*10220*/  IMAD.WIDE R166, R2.reuse, 0x4, R166 ;  /* 0x0000000402a67825 */ /* 0x040fe200078e02a6 */
[----:B------:R-:W-:Y:S03]  /*10230*/  LDGSTS.E [R247+0x24000], desc[UR6][R198.64], !P0 ;  /* 0x24000000c6f77fae */ /* 0x000fe6000c121846 */
[C---:B------:R-:W-:Y:S01]  /*10240*/  IMAD.WIDE R162, R2.reuse, 0x4, R162 ;  /* 0x0000000402a27825 */ /* 0x040fe200078e02a2 */
[----:B------:R-:W-:Y:S04]  /*10250*/  STL.64 [R1+0x1f20], R178 ;  /* 0x001f20b201007387 */ /* 0x000fe80000100a00 */
[----:B------:R-:W-:Y:S01]  /*10260*/  LDGSTS.E [R247+0x28000], desc[UR6][R194.64], !P0 ;  /* 0x28000000c2f77fae */ /* 0x000fe2000c121846 */
[----:B------:R-:W-:-:S03]  /*10270*/  IMAD.WIDE R158, R2, 0x4, R158 ;  /* 0x00000004029e7825 */ /* 0x000fc600078e029e */
[----:B------:R4:W-:Y:S04]  /*10280*/  STL.64 [R1+0x1f28], R174 ;  /* 0x001f28ae01007387 */ /* 0x0009e80000100a00 */
[----:B------:R-:W-:Y:S01]  /*10290*/  LDGSTS.E [R247+0x2c000], desc[UR6][R190.64], !P0 ;  /* 0x2c000000bef77fae */ /* 0x000fe2000c121846 */
[----:B------:R-:W-:-:S03]  /*102a0*/  IMAD.WIDE R48, R2, 0x4, R48 ;  /* 0x0000000402307825 */ /* 0x000fc600078e0230 */
[----:B------:R1:W-:Y:S01]  /*102b0*/  STL.64 [R1+0x2088], R166 ;  /* 0x002088a601007387 */ /* 0x0003e20000100a00 */
[----:B------:R-:W-:-:S03]  /*102c0*/  IMAD.WIDE R12, R2, 0x4, R210 ;  /* 0x00000004020c7825 */ /* 0x000fc600078e02d2 */
[----:B------:R-:W-:Y:S01]  /*102d0*/  LDGSTS.E [R247+0x20004], desc[UR6][R186.64], !P1 ;  /* 0x20004000baf77fae */ /* 0x000fe2000c921846 */
[----:B------:R-:W-:-:S03]  /*102e0*/  IMAD.WIDE R10, R2, 0x4, R206 ;  /* 0x00000004020a7825 */ /* 0x000fc600078e02ce */
[----:B------:R1:W-:Y:S04]  /*102f0*/  STL.64 [R1+0x2090], R162 ;  /* 0x002090a201007387 */ /* 0x0003e80000100a00 */
[----:B------:R-:W-:Y:S04]  /*10300*/  LDGSTS.E [R247+0x24004], desc[UR6][R182.64], !P1 ;  /* 0x24004000b6f77fae */ /* 0x000fe8000c921846 */
[----:B------:R1:W-:Y:S04]  /*10310*/  STL.64 [R1+0x2098], R158 ;  /* 0x0020989e01007387 */ /* 0x0003e80000100a00 */
[----:B------:R-:W-:Y:S04]  /*10320*/  LDGSTS.E [R247+0x28004], desc[UR6][R178.64], !P1 ;  /* 0x28004000b2f77fae */ /* 0x000fe8000c921846 */
[----:B------:R1:W-:Y:S04]  /*10330*/  STL.64 [R1+0x20a8], R48 ;  /* 0x0020a83001007387 */ /* 0x0003e80000100a00 */
[----:B------:R-:W-:Y:S04]  /*10340*/  LDGSTS.E [R247+0x2c004], desc[UR6][R174.64], !P1 ;  /* 0x2c004000aef77fae */ /* 0x000fe8000c921846 */
[----:B------:R-:W-:Y:S04]  /*10350*/  STL.64 [R1+0x20b0], R12 ;  /* 0x0020b00c01007387 */ /* 0x000fe80000100a00 */
        /* <DEDUP_REMOVED lines=20> */
[----:B------:R-:W4:Y:S04]  /*104a0*/  LDL.LU.64 R158, [R1+0x270] ;  /* 0x00027000019e7983 */ /* 0x000f280000300a00 */
[----:B------:R-:W4:Y:S04]  /*104b0*/  LDL.LU.64 R48, [R1+0x268] ;  /* 0x0002680001307983 */ /* 0x000f280000300a00 */
[----:B------:R-:W4:Y:S01]  /*104c0*/  LDL.LU.64 R206, [R1+0x260] ;  /* 0x0002600001ce7983 */ /* 0x000f220000300a00 */
[----:B------:R-:W-:-:S02]  /*104d0*/  VIADD R251, R251, 0xffffffb3 ;  /* 0xffffffb3fbfb7836 */ /* 0x000fc40000000000 */
[----:B------:R-:W-:Y:S01]  /*104e0*/  VIADD R246, R246, 0xffffffb2 ;  /* 0xffffffb2f6f67836 */ /* 0x000fe20000000000 */
[----:B------:R-:W-:Y:S02]  /*104f0*/  LDGSTS.E [R247+0x2800c], desc[UR6][R12.64], !P3 ;  /* 0x2800c0000cf77fae */ /* 0x000fe4000d921846 */
[----:B------:R-:W-:Y:S01]  /*10500*/  ISETP.GE.U32.AND P0, PT, R251, 0x7fffff94, PT ;  /* 0x7fffff94fb00780c */ /* 0x000fe20003f06070 */
[----:B------:R-:W-:Y:S01]  /*10510*/  VIADD R245, R245, 0xffffffb1 ;  /* 0xffffffb1f5f57836 */ /* 0x000fe20000000000 */
[----:B------:R-:W-:Y:S01]  /*10520*/  ISETP.GE.U32.AND P1, PT, R246, 0x7fffff93, PT ;  /* 0x7fffff93f600780c */ /* 0x000fe20003f26070 */
[----:B------:R-:W-:Y:S01]  /*10530*/  VIADD R5, R5, 0xffffffb0 ;  /* 0xffffffb005057836 */ /* 0x000fe20000000000 */
[----:B------:R1:W-:Y:S01]  /*10540*/  LDGSTS.E [R247+0x2c00c], desc[UR6][R10.64], !P3 ;  /* 0x2c00c0000af77fae */ /* 0x0003e2000d921846 */
[----:B------:R-:W4:Y:S01]  /*10550*/  LDC R251, c[0x0][0x230] ;  /* 0x00008c00fffb7b82 */ /* 0x000f220000000800 */
[----:B------:R-:W-:Y:S02]  /*10560*/  ISETP.GE.U32.AND P2, PT, R245, 0x7fffff92, PT ;  /* 0x7fffff92f500780c */ /* 0x000fe40003f46070 */
[----:B------:R-:W-:-:S05]  /*10570*/  ISETP.GE.U32.AND P3, PT, R5, 0x7fffff91, PT ;  /* 0x7fffff910500780c */ /* 0x000fca0003f66070 */
[----:B------:R-:W4:Y:S08]  /*10580*/  LDC R5, c[0x0][0x230] ;  /* 0x00008c00ff057b82 */ /* 0x000f300000000800 */
[----:B------:R-:W4:Y:S08]  /*10590*/  LDC R245, c[0x0][0x230] ;  /* 0x00008c00fff57b82 */ /* 0x000f300000000800 */
[----:B-1----:R-:W1:Y:S01]  /*105a0*/  LDC R10, c[0x0][0x230] ;  /* 0x00008c00ff0a7b82 */ /* 0x002e620000000800 */
[----:B--2---:R-:W-:-:S04]  /*105b0*/  IMAD.WIDE R202, R2, 0x4, R202 ;  /* 0x0000000402ca7825 */ /* 0x004fc800078e02ca */
[C---:B---3--:R-:W-:Y:S01]  /*105c0*/  IMAD.WIDE R190, R2.reuse, 0x4, R190 ;  /* 0x0000000402be7825 */ /* 0x048fe200078e02be */
[----:B------:R2:W-:Y:S03]  /*105d0*/  STL.64 [R1+0x20c0], R202 ;  /* 0x0020c0ca01007387 */ /* 0x0005e60000100a00 */
[C---:B----4-:R-:W-:Y:S01]  /*105e0*/  IMAD.WIDE R174, R2.reuse, 0x4, R174 ;  /* 0x0000000402ae7825 */ /* 0x050fe200078e02ae */
[----:B------:R-:W-:Y:S03]  /*105f0*/  STL.64 [R1+0x20e0], R190 ;  /* 0x0020e0be01007387 */ /* 0x000fe60000100a00 */
[C---:B------:R-:W-:Y:S01]  /*10600*/  IMAD.WIDE R52, R2.reuse, 0x4, R52 ;  /* 0x0000000402347825 */ /* 0x040fe200078e0234 */
[----:B------:R-:W-:Y:S03]  /*10610*/  STL.64 [R1+0x2100], R174 ;  /* 0x002100ae01007387 */ /* 0x000fe60000100a00 */
        /* <DEDUP_REMOVED lines=8> */
[----:B------:R-:W-:Y:S03]  /*106a0*/  LDGSTS.E [R248+0x20000], desc[UR6][R202.64], !P0 ;  /* 0x20000000caf87fae */ /* 0x000fe6000c121846 */
[C---:B------:R-:W-:Y:S01]  /*106b0*/  IMAD.WIDE R178, R2.reuse, 0x4, R178 ;  /* 0x0000000402b27825 */ /* 0x040fe200078e02b2 */
[----:B------:R3:W-:Y:S03]  /*106c0*/  STL.64 [R1+0x20e8], R186 ;  /* 0x0020e8ba01007387 */ /* 0x0007e60000100a00 */
[C---:B------:R-:W-:Y:S01]  /*106d0*/  IMAD.WIDE R170, R2.reuse, 0x4, R170 ;  /* 0x0000000402aa7825 */ /* 0x040fe200078e02aa */
[----:B------:R-:W-:Y:S03]  /*106e0*/  LDGSTS.E [R248+0x24000], desc[UR6][R246.64], !P0 ;  /* 0x24000000f6f87fae */ /* 0x000fe6000c121846 */
[C---:B------:R-:W-:Y:S01]  /*106f0*/  IMAD.WIDE R166, R2.reuse, 0x4, R166 ;  /* 0x0000000402a67825 */ /* 0x040fe200078e02a6 */
[----:B------:R-:W-:Y:S03]  /*10700*/  STL.64 [R1+0x20f0], R182 ;  /* 0x0020f0b601007387 */ /* 0x000fe60000100a00 */
[C---:B------:R-:W-:Y:S01]  /*10710*/  IMAD.WIDE R162, R2.reuse, 0x4, R162 ;  /* 0x0000000402a27825 */ /* 0x040fe200078e02a2 */
[----:B------:R-:W-:Y:S03]  /*10720*/  LDGSTS.E [R248+0x28000], desc[UR6][R198.64], !P0 ;  /* 0x28000000c6f87fae */ /* 0x000fe6000c121846 */
[C---:B------:R-:W-:Y:S01]  /*10730*/  IMAD.WIDE R158, R2.reuse, 0x4, R158 ;  /* 0x00000004029e7825 */ /* 0x040fe200078e029e */
[----:B------:R-:W-:Y:S03]  /*10740*/  STL.64 [R1+0x20f8], R178 ;  /* 0x0020f8b201007387 */ /* 0x000fe60000100a00 */
[C---:B------:R-:W-:Y:S01]  /*10750*/  IMAD.WIDE R48, R2.reuse, 0x4, R48 ;  /* 0x0000000402307825 */ /* 0x040fe200078e0230 */
[----:B------:R-:W-:Y:S03]  /*10760*/  LDGSTS.E [R248+0x2c000], desc[UR6][R194.64], !P0 ;  /* 0x2c000000c2f87fae */ /* 0x000fe6000c121846 */
[----:B------:R-:W-:Y:S01]  /*10770*/  IMAD.WIDE R12, R2, 0x4, R206 ;  /* 0x00000004020c7825 */ /* 0x000fe200078e02ce */
[----:B------:R4:W-:Y:S04]  /*10780*/  STL.64 [R1+0x2108], R170 ;  /* 0x002108aa01007387 */ /* 0x0009e80000100a00 */
[----:B------:R-:W-:Y:S04]  /*10790*/  LDGSTS.E [R248+0x20004], desc[UR6][R190.64], !P1 ;  /* 0x20004000bef87fae */ /* 0x000fe8000c921846 */
        /* <DEDUP_REMOVED lines=46> */
[----:B------:R-:W-:Y:S03]  /*10a80*/  STL.64 [R1+0x2140], R202 ;  /* 0x002140ca01007387 */ /* 0x000fe60000100a00 */
        /* <DEDUP_REMOVED lines=15> */
[----:B------:R-:W-:Y:S03]  /*10b80*/  STL.64 [R1+0x2168], R182 ;  /* 0x002168b601007387 */ /* 0x000fe60000100a00 */
[C---:B------:R-:W-:Y:S01]  /*10b90*/  IMAD.WIDE R166, R2.reuse, 0x4, R166 ;  /* 0x0000000402a67825 */ /* 0x040fe200078e02a6 */
[----:B------:R3:W-:Y:S03]  /*10ba0*/  STL.64 [R1+0x2170], R178 ;  /* 0x002170b201007387 */ /* 0x0007e60000100a00 */
[C---:B------:R-:W-:Y:S01]  /*10bb0*/  IMAD.WIDE R162, R2.reuse, 0x4, R162 ;  /* 0x0000000402a27825 */ /* 0x040fe200078e02a2 */
[----:B------:R-:W-:Y:S04]  /*10bc0*/  STL.64 [R1+0x2178], R174 ;  /* 0x002178ae01007387 */ /* 0x000fe80000100a00 */
[----:B------:R4:W-:Y:S01]  /*10bd0*/  STL.64 [R1+0x2188], R166 ;  /* 0x002188a601007387 */ /* 0x0009e20000100a00 */
[----:B------:R-:W-:-:S03]  /*10be0*/  IMAD.WIDE R158, R2, 0x4, R158 ;  /* 0x00000004029e7825 */ /* 0x000fc600078e029e */
[----:B------:R-:W-:Y:S04]  /*10bf0*/  LDGSTS.E [R249+0x24000], desc[UR6][R198.64], !P0 ;  /* 0x24000000c6f97fae */ /* 0x000fe8000c121846 */
[----:B------:R-:W-:Y:S01]  /*10c00*/  STL.64 [R1+0x2190], R162 ;  /* 0x002190a201007387 */ /* 0x000fe20000100a00 */
[----:B------:R-:W-:-:S03]  /*10c10*/  IMAD.WIDE R48, R2, 0x4, R48 ;  /* 0x0000000402307825 */ /* 0x000fc600078e0230 */
[----:B------:R-:W-:Y:S01]  /*10c20*/  LDGSTS.E [R249+0x28000], desc[UR6][R194.64], !P0 ;  /* 0x28000000c2f97fae */ /* 0x000fe2000c121846 */
[----:B------:R-:W-:-:S03]  /*10c30*/  IMAD.WIDE R12, R2, 0x4, R210 ;  /* 0x00000004020c7825 */ /* 0x000fc600078e02d2 */
[----:B------:R-:W-:Y:S01]  /*10c40*/  STL.64 [R1+0x2198], R158 ;  /* 0x0021989e01007387 */ /* 0x000fe20000100a00 */
[----:B------:R-:W-:-:S03]  /*10c50*/  IMAD.WIDE R10, R2, 0x4, R206 ;  /* 0x00000004020a7825 */ /* 0x000fc600078e02ce */
        /* <DEDUP_REMOVED lines=8> */
[----:B------:R-:W4:Y:S04]  /*10ce0*/  LDL.LU.64 R206, [R1+0x1d8] ;  /* 0x0001d80001ce7983 */ /* 0x000f280000300a00 */
[----:B------:R-:W-:Y:S04]  /*10cf0*/  LDGSTS.E [R249+0x20008], desc[UR6][R170.64], !P2 ;  /* 0x20008000aaf97fae */ /* 0x000fe8000d121846 */
[----:B--2---:R-:W2:Y:S04]  /*10d00*/  LDL.LU.64 R194, [R1+0x1b8] ;  /* 0x0001b80001c27983 */ /* 0x004ea80000300a00 */
[----:B------:R-:W-:Y:S04]  /*10d10*/  LDGSTS.E [R249+0x24008], desc[UR6][R166.64], !P2 ;  /* 0x24008000a6f97fae */ /* 0x000fe8000d121846 */
[----:B---3--:R-:W3:Y:S04]  /*10d20*/  LDL.LU.64 R178, [R1+0x198] ;  /* 0x0001980001b27983 */ /* 0x008ee80000300a00 */
[----:B------:R-:W-:Y:S04]  /*10d30*/  LDGSTS.E [R249+0x28008], desc[UR6][R162.64], !P2 ;  /* 0x28008000a2f97fae */ /* 0x000fe8000d121846 */
[----:B----4-:R-:W4:Y:S04]  /*10d40*/  LDL.LU.64 R166, [R1+0x178] ;  /* 0x0001780001a67983 */ /* 0x010f280000300a00 */
[----:B------:R-:W4:Y:S04]  /*10d50*/  LDL.LU.64 R210, [R1+0x1d0] ;  /* 0x0001d00001d27983 */ /* 0x000f280000300a00 */
[----:B------:R-:W4:Y:S04]  /*10d60*/  LDL.LU.64 R202, [R1+0x1c8] ;  /* 0x0001c80001ca7983 */ /* 0x000f280000300a00 */
[----:B------:R-:W4:Y:S04]  /*10d70*/  LDL.LU.64 R198, [R1+0x1c0] ;  /* 0x0001c00001c67983 */ /* 0x000f280000300a00 */
[----:B------:R-:W4:Y:S04]  /*10d80*/  LDL.LU.64 R190, [R1+0x1b0] ;  /* 0x0001b00001be7983 */ /* 0x000f280000300a00 */
[----:B------:R-:W4:Y:S04]  /*10d90*/  LDL.LU.64 R186, [R1+0x1a8] ;  /* 0x0001a80001ba7983 */ /* 0x000f280000300a00 */
[----:B------:R-:W-:Y:S04]  /*10da0*/  LDGSTS.E [R249+0x2c008], desc[UR6][R158.64], !P2 ;  /* 0x2c0080009ef97fae */ /* 0x000fe8000d121846 */
[----:B------:R-:W4:Y:S04]  /*10db0*/  LDL.LU.64 R182, [R1+0x1a0] ;  /* 0x0001a00001b67983 */ /* 0x000f280000300a00 */
[----:B------:R-:W-:Y:S04]  /*10dc0*/  LDGSTS.E [R249+0x2000c], desc[UR6][R52.64], !P3 ;  /* 0x2000c00034f97fae */ /* 0x000fe8000d921846 */
[----:B------:R-:W4:Y:S04]  /*10dd0*/  LDL.LU.64 R174, [R1+0x190] ;  /* 0x0001900001ae7983 */ /* 0x000f280000300a00 */
[----:B------:R-:W-:Y:S04]  /*10de0*/  LDGSTS.E [R249+0x2400c], desc[UR6][R48.64], !P3 ;  /* 0x2400c00030f97fae */ /* 0x000fe8000d921846 */
[----:B------:R-:W4:Y:S01]  /*10df0*/  LDL.LU.64 R170, [R1+0x188] ;  /* 0x0001880001aa7983 */ /* 0x000f220000300a00 */
[----:B-1----:R-:W-:-:S02]  /*10e00*/  VIADD R251, R251, 0xffffffab ;  /* 0xffffffabfbfb7836 */ /* 0x002fc40000000000 */
[----:B------:R-:W-:Y:S01]  /*10e10*/  VIADD R248, R248, 0xffffffaa ;  /* 0xffffffaaf8f87836 */ /* 0x000fe20000000000 */
[----:B------:R1:W-:Y:S04]  /*10e20*/  LDGSTS.E [R249+0x2800c], desc[UR6][R12.64], !P3 ;  /* 0x2800c0000cf97fae */ /* 0x0003e8000d921846 */
[----:B------:R-:W4:Y:S04]  /*10e30*/  LDL.LU.64 R48, [R1+0x180] ;  /* 0x0001800001307983 */ /* 0x000f280000300a00 */
[----:B------:R-:W4:Y:S04]  /*10e40*/  LDL.LU.64 R162, [R1+0x170] ;  /* 0x0001700001a27983 */ /* 0x000f280000300a00 */
[----:B------:R-:W4:Y:S01]  /*10e50*/  LDL.LU.64 R158, [R1+0x168] ;  /* 0x00016800019e7983 */ /* 0x000f220000300a00 */
[----:B------:R-:W-:Y:S01]  /*10e60*/  ISETP.GE.U32.AND P0, PT, R251, 0x7fffff8c, PT ;  /* 0x7fffff8cfb00780c */ /* 0x000fe20003f06070 */
[----:B------:R-:W-:Y:S01]  /*10e70*/  VIADD R245, R245, 0xffffffa9 ;  /* 0xffffffa9f5f57836 */ /* 0x000fe20000000000 */
[----:B------:R-:W-:Y:S01]  /*10e80*/  ISETP.GE.U32.AND P1, PT, R248, 0x7fffff8b, PT ;  /* 0x7fffff8bf800780c */ /* 0x000fe20003f26070 */
[----:B------:R-:W4:Y:S01]  /*10e90*/  LDL.LU.64 R52, [R1+0x160] ;  /* 0x0001600001347983 */ /* 0x000f220000300a00 */
[----:B------:R-:W-:Y:S01]  /*10ea0*/  VIADD R5, R5, 0xffffffa8 ;  /* 0xffffffa805057836 */ /* 0x000fe20000000000 */
[----:B------:R-:W4:Y:S01]  /*10eb0*/  LDC R251, c[0x0][0x230] ;  /* 0x00008c00fffb7b82 */ /* 0x000f220000000800 */
[----:B------:R-:W-:Y:S01]  /*10ec0*/  ISETP.GE.U32.AND P2, PT, R245, 0x7fffff8a, PT ;  /* 0x7fffff8af500780c */ /* 0x000fe20003f46070 */
[----:B------:R1:W-:Y:S02]  /*10ed0*/  LDGSTS.E [R249+0x2c00c], desc[UR6][R10.64], !P3 ;  /* 0x2c00c0000af97fae */ /* 0x0003e4000d921846 */
[----:B------:R-:W-:-:S04]  /*10ee0*/  ISETP.GE.U32.AND P3, PT, R5, 0x7fffff89, PT ;  /* 0x7fffff890500780c */ /* 0x000fc80003f66070 */
[----:B------:R-:W4:Y:S08]  /*10ef0*/  LDC R5, c[0x0][0x230] ;  /* 0x00008c00ff057b82 */ /* 0x000f300000000800 */
[----:B------:R-:W4:Y:S08]  /*10f00*/  LDC R245, c[0x0][0x230] ;  /* 0x00008c00fff57b82 */ /* 0x000f300000000800 */
[----:B-1----:R-:W1:Y:S08]  /*10f10*/  LDC R13, c[0x0][0x230] ;  /* 0x00008c00ff0d7b82 */ /* 0x002e700000000800 */
[----:B------:R-:W1:Y:S01]  /*10f20*/  LDC R12, c[0x0][0x230] ;  /* 0x00008c00ff0c7b82 */ /* 0x000e620000000800 */
[----:B------:R-:W-:-:S07]  /*10f30*/  IMAD.WIDE R206, R2, 0x4, R206 ;  /* 0x0000000402ce7825 */ /* 0x000fce00078e02ce */
[----:B------:R-:W1:Y:S01]  /*10f40*/  LDC R10, c[0x0][0x230] ;  /* 0x00008c00ff0a7b82 */ /* 0x000e620000000800 */
[C---:B--2---:R-:W-:Y:S01]  /*10f50*/  IMAD.WIDE R194, R2.reuse, 0x4, R194 ;  /* 0x0000000402c27825 */ /* 0x044fe200078e02c2 */
[----:B------:R-:W-:Y:S06]  /*10f60*/  STL.64 [R1+0x21c0], R206 ;  /* 0x0021c0ce01007387 */ /* 0x000fec0000100a00 */
[----:B------:R-:W2:Y:S01]  /*10f70*/  LDC R11, c[0x0][0x230] ;  /* 0x00008c00ff0b7b82 */ /* 0x000ea20000000800 */
[C---:B---3--:R-:W-:Y:S01]  /*10f80*/  IMAD.WIDE R178, R2.reuse, 0x4, R178 ;  /* 0x0000000402b27825 */ /* 0x048fe200078e02b2 */
[----:B------:R-:W-:Y:S03]  /*10f90*/  STL.64 [R1+0x21e0], R194 ;  /* 0x0021e0c201007387 */ /* 0x000fe60000100a00 */
[C---:B----4-:R-:W-:Y:S01]  /*10fa0*/  IMAD.WIDE R166, R2.reuse, 0x4, R166 ;  /* 0x0000000402a67825 */ /* 0x050fe200078e02a6 */
[----:B------:R-:W-:Y:S03]  /*10fb0*/  STL.64 [R1+0x2200], R178 ;  /* 0x002200b201007387 */ /* 0x000fe60000100a00 */
[----:B------:R-:W-:-:S04]  /*10fc0*/  IMAD.WIDE R248, R2, 0x4, R210 ;  /* 0x0000000402f87825 */ /* 0x000fc800078e02d2 */
[C---:B------:R-:W-:Y:S01]  /*10fd0*/  IMAD.WIDE R202, R2.reuse, 0x4, R202 ;  /* 0x0000000402ca7825 */ /* 0x040fe200078e02ca */
[----:B------:R-:W-:Y:S03]  /*10fe0*/  STL.64 [R1+0x2220], R166 ;  /* 0x002220a601007387 */ /* 0x000fe60000100a00 */
[C---:B------:R-:W-:Y:S01]  /*10ff0*/  IMAD.WIDE R198, R2.reuse, 0x4, R198 ;  /* 0x0000000402c67825 */ /* 0x040fe200078e02c6 */
[----:B------:R-:W-:Y:S03]  /*11000*/  LDGSTS.E [R250+0x20000], desc[UR6][R206.64], !P0 ;  /* 0x20000000cefa7fae */ /* 0x000fe6000c121846 */
[C---:B------:R-:W-:Y:S01]  /*11010*/  IMAD.WIDE R190, R2.reuse, 0x4, R190 ;  /* 0x0000000402be7825 */ /* 0x040fe200078e02be */
[----:B------:R-:W-:Y:S03]  /*11020*/  STL.64 [R1+0x21d0], R202 ;  /* 0x0021d0ca01007387 */ /* 0x000fe60000100a00 */
[C---:B------:R-:W-:Y:S01]  /*11030*/  IMAD.WIDE R186, R2.reuse, 0x4, R186 ;  /* 0x0000000402ba7825 */ /* 0x040fe200078e02ba */
[----:B------:R-:W-:Y:S04]  /*11040*/  LDGSTS.E [R250+0x24000], desc[UR6][R248.64], !P0 ;  /* 0x24000000f8fa7fae */ /* 0x000fe8000c121846 */
[----:B------:R-:W-:Y:S01]  /*11050*/  STL.64 [R1+0x21d8], R198 ;  /* 0x0021d8c601007387 */ /* 0x000fe20000100a00 */
[----:B------:R-:W-:-:S03]  /*11060*/  IMAD.WIDE R182, R2, 0x4, R182 ;  /* 0x0000000402b67825 */ /* 0x000fc600078e02b6 */
        /* <DEDUP_REMOVED lines=13> */
[----:B------:R-:W-:Y:S01]  /*11140*/  LDGSTS.E [R250+0x28004], desc[UR6][R186.64], !P1 ;  /* 0x28004000bafa7fae */ /* 0x000fe2000c921846 */
[----:B------:R-:W-:-:S03]  /*11150*/  IMAD.WIDE R52, R2, 0x4, R52 ;  /* 0x0000000402347825 */ /* 0x000fc600078e0234 */
[----:B------:R-:W-:Y:S04]  /*11160*/  STL.64 [R1+0x2210], R170 ;  /* 0x002210aa01007387 */ /* 0x000fe80000100a00 */
        /* <DEDUP_REMOVED lines=10> */
[----:B------:R-:W-:Y:S04]  /*11210*/  LDGSTS.E [R250+0x2400c], desc[UR6][R162.64], !P3 ;  /* 0x2400c000a2fa7fae */ /* 0x000fe8000d921846 */
[----:B---3--:R-:W3:Y:S04]  /*11220*/  LDL.LU.64 R48, [R1+0x158] ;  /* 0x0001580001307983 */ /* 0x008ee80000300a00 */
[----:B------:R-:W2:Y:S04]  /*11230*/  LDL.LU.64 R206, [R1+0x138] ;  /* 0x0001380001ce7983 */ /* 0x000ea80000300a00 */
[----:B------:R-:W2:Y:S04]  /*11240*/  LDL.LU.64 R174, [R1+0x118] ;  /* 0x0001180001ae7983 */ /* 0x000ea80000300a00 */
[----:B------:R-:W2:Y:S04]  /*11250*/  LDL.LU.64 R202, [R1+0xf8] ;  /* 0x0000f80001ca7983 */ /* 0x000ea80000300a00 */
[----:B------:R-:W2:Y:S04]  /*11260*/  LDL.LU.64 R210, [R1+0x150] ;  /* 0x0001500001d27983 */ /* 0x000ea80000300a00 */
[----:B----4-:R-:W4:Y:S04]  /*11270*/  LDL.LU.64 R162, [R1+0x148] ;  /* 0x0001480001a27983 */ /* 0x010f280000300a00 */
[----:B------:R-:W-:Y:S04]  /*11280*/  LDGSTS.E [R250+0x2800c], desc[UR6][R158.64], !P3 ;  /* 0x2800c0009efa7fae */ /* 0x000fe8000d921846 */
[----:B------:R-:W4:Y:S04]  /*11290*/  LDL.LU.64 R194, [R1+0x140] ;  /* 0x0001400001c27983 */ /* 0x000f280000300a00 */
[----:B------:R1:W-:Y:S04]  /*112a0*/  LDGSTS.E [R250+0x2c00c], desc[UR6][R52.64], !P3 ;  /* 0x2c00c00034fa7fae */ /* 0x0003e8000d921846 */
[----:B-1----:R-:W4:Y:S04]  /*112b0*/  LDL.LU.64 R52, [R1+0x130] ;  /* 0x0001300001347983 */ /* 0x002f280000300a00 */
        /* <DEDUP_REMOVED lines=8> */
[----:B------:R-:W-:-:S02]  /*11340*/  VIADD R250, R5, 0xffffffa7 ;  /* 0xffffffa705fa7836 */ /* 0x000fc40000000000 */
[----:B------:R-:W-:-:S03]  /*11350*/  VIADD R251, R251, 0xffffffa6 ;  /* 0xffffffa6fbfb7836 */ /* 0x000fc60000000000 */
[----:B------:R-:W-:Y:S01]  /*11360*/  ISETP.GE.U32.AND P0, PT, R250, 0x7fffff88, PT ;  /* 0x7fffff88fa00780c */ /* 0x000fe20003f06070 */
[----:B------:R-:W-:Y:S01]  /*11370*/  VIADD R245, R245, 0xffffffa5 ;  /* 0xffffffa5f5f57836 */ /* 0x000fe20000000000 */
[----:B------:R-:W-:Y:S01]  /*11380*/  ISETP.GE.U32.AND P1, PT, R251, 0x7fffff87, PT ;  /* 0x7fffff87fb00780c */ /* 0x000fe20003f26070 */
[----:B------:R-:W-:-:S03]  /*11390*/  VIADD R5, R13, 0xffffffa4 ;  /* 0xffffffa40d057836 */ /* 0x000fc60000000000 */
[----:B------:R-:W-:Y:S01]  /*113a0*/  ISETP.GE.U32.AND P2, PT, R245, 0x7fffff86, PT ;  /* 0x7fffff86f500780c */ /* 0x000fe20003f46070 */
[----:B------:R-:W-:Y:S02]  /*113b0*/  VIADD R245, R12, 0xffffffa2 ;  /* 0xffffffa20cf57836 */ /* 0x000fe40000000000 */
[----:B---3--:R-:W-:-:S04]  /*113c0*/  IMAD.WIDE R48, R2, 0x4, R48 ;  /* 0x0000000402307825 */ /* 0x008fc800078e0230 */
[C---:B--2---:R-:W-:Y:S01]  /*113d0*/  IMAD.WIDE R206, R2.reuse, 0x4, R206 ;  /* 0x0000000402ce7825 */ /* 0x044fe200078e02ce */
[----:B------:R1:W-:Y:S03]  /*113e0*/  STL.64 [R1+0x2240], R48 ;  /* 0x0022403001007387 */ /* 0x0003e60000100a00 */
[C---:B------:R-:W-:Y:S01]  /*113f0*/  IMAD.WIDE R174, R2.reuse, 0x4, R174 ;  /* 0x0000000402ae7825 */ /* 0x040fe200078e02ae */
[----:B------:R-:W-:Y:S03]  /*11400*/  STL.64 [R1+0x2260], R206 ;  /* 0x002260ce01007387 */ /* 0x000fe60000100a00 */
[C---:B------:R-:W-:Y:S01]  /*11410*/  IMAD.WIDE R202, R2.reuse, 0x4, R202 ;  /* 0x0000000402ca7825 */ /* 0x040fe200078e02ca */
[----:B------:R-:W-:Y:S03]  /*11420*/  STL.64 [R1+0x2280], R174 ;  /* 0x002280ae01007387 */ /* 0x000fe60000100a00 */
[C---:B----4-:R-:W-:Y:S01]  /*11430*/  IMAD.WIDE R162, R2.reuse, 0x4, R162 ;  /* 0x0000000402a27825 */ /* 0x050fe200078e02a2 */
[----:B------:R-:W-:Y:S03]  /*11440*/  STL.64 [R1+0x22a0], R202 ;  /* 0x0022a0ca01007387 */ /* 0x000fe60000100a00 */
[C---:B------:R-:W-:Y:S01]  /*11450*/  IMAD.WIDE R194, R2.reuse, 0x4, R194 ;  /* 0x0000000402c27825 */ /* 0x040fe200078e02c2 */
[----:B------:R2:W-:Y:S04]  /*11460*/  STL.64 [R1+0x2250], R162 ;  /* 0x002250a201007387 */ /* 0x0005e80000100a00 */
[----:B------:R3:W-:Y:S01]  /*11470*/  STL.64 [R1+0x2258], R194 ;  /* 0x002258c201007387 */ /* 0x0007e20000100a00 */
[----:B------:R-:W-:-:S03]  /*11480*/  IMAD.WIDE R250, R2, 0x4, R210 ;  /* 0x0000000402fa7825 */ /* 0x000fc600078e02d2 */
[----:B------:R4:W-:Y:S04]  /*11490*/  LDGSTS.E [R244+0x20000], desc[UR6][R48.64], !P0 ;  /* 0x2000000030f47fae */ /* 0x0009e8000c121846 */
[----:B------:R-:W-:Y:S01]  /*114a0*/  LDGSTS.E [R244+0x24000], desc[UR6][R250.64], !P0 ;  /* 0x24000000faf47fae */ /* 0x000fe2000c121846 */
[----:B------:R-:W-:-:S03]  /*114b0*/  IMAD.WIDE R52, R2, 0x4, R52 ;  /* 0x0000000402347825 */ /* 0x000fc600078e0234 */
[----:B------:R4:W-:Y:S01]  /*114c0*/  LDGSTS.E [R244+0x28000], desc[UR6][R162.64], !P0 ;  /* 0x28000000a2f47fae */ /* 0x0009e2000c121846 */
[----:B------:R-:W-:-:S03]  /*114d0*/  IMAD.WIDE R158, R2, 0x4, R158 ;  /* 0x00000004029e7825 */ /* 0x000fc600078e029e */
[----:B------:R3:W-:Y:S01]  /*114e0*/  STL.64 [R1+0x2268], R52 ;  /* 0x0022683401007387 */ /* 0x0007e20000100a00 */
[----:B------:R-:W-:-:S03]  /*114f0*/  IMAD.WIDE R182, R2, 0x4, R182 ;  /* 0x0000000402b67825 */ /* 0x000fc600078e02b6 */
[----:B------:R4:W-:Y:S01]  /*11500*/  STL.64 [R1+0x2270], R158 ;  /* 0x0022709e01007387 */ /* 0x0009e20000100a00 */
[----:B------:R-:W-:-:S03]  /*11510*/  IMAD.WIDE R166, R2, 0x4, R166 ;  /* 0x0000000402a67825 */ /* 0x000fc600078e02a6 */
[----:B------:R-:W-:Y:S01]  /*11520*/  STL.64 [R1+0x2278], R182 ;  /* 0x002278b601007387 */ /* 0x000fe20000100a00 */
[----:B------:R-:W-:-:S03]  /*11530*/  IMAD.WIDE R170, R2, 0x4, R170 ;  /* 0x0000000402aa7825 */ /* 0x000fc600078e02aa */
[----:B------:R4:W-:Y:S01]  /*11540*/  STL.64 [R1+0x2288], R166 ;  /* 0x002288a601007387 */ /* 0x0009e20000100a00 */
[----:B------:R-:W-:-:S03]  /*11550*/  IMAD.WIDE R186, R2, 0x4, R186 ;  /* 0x0000000402ba7825 */ /* 0x000fc600078e02ba */
[----:B------:R4:W-:Y:S01]  /*11560*/  STL.64 [R1+0x2290], R170 ;  /* 0x002290aa01007387 */ /* 0x0009e20000100a00 */
[----:B------:R-:W-:-:S03]  /*11570*/  IMAD.WIDE R198, R2, 0x4, R198 ;  /* 0x0000000402c67825 */ /* 0x000fc600078e02c6 */
[----:B------:R4:W-:Y:S01]  /*11580*/  STL.64 [R1+0x2298], R186 ;  /* 0x002298ba01007387 */ /* 0x0009e20000100a00 */
[----:B------:R-:W-:-:S03]  /*11590*/  IMAD.WIDE R190, R2, 0x4, R190 ;  /* 0x0000000402be7825 */ /* 0x000fc600078e02be */
[----:B------:R-:W-:Y:S01]  /*115a0*/  STL.64 [R1+0x22a8], R198 ;  /* 0x0022a8c601007387 */ /* 0x000fe20000100a00 */
[----:B------:R-:W-:-:S03]  /*115b0*/  IMAD.WIDE R12, R2, 0x4, R178 ;  /* 0x00000004020c7825 */ /* 0x000fc600078e02b2 */
[----:B-1----:R-:W4:Y:S04]  /*115c0*/  LDL.LU.64 R48, [R1+0xd8] ;  /* 0x0000d80001307983 */ /* 0x002f280000300a00 */
[----:B------:R1:W-:Y:S04]  /*115d0*/  STL.64 [R1+0x22b0], R190 ;  /* 0x0022b0be01007387 */ /* 0x0003e80000100a00 */
[----:B------:R1:W-:Y:S04]  /*115e0*/  STL.64 [R1+0x22b8], R12 ;  /* 0x0022b80c01007387 */ /* 0x0003e80000100a00 */
[----:B--2---:R-:W2:Y:S04]  /*115f0*/  LDL.LU.64 R162, [R1+0xb8] ;  /* 0x0000b80001a27983 */ /* 0x004ea80000300a00 */
[----:B------:R-:W2:Y:S04]  /*11600*/  LDL.LU.64 R178, [R1+0x98] ;  /* 0x0000980001b27983 */ /* 0x000ea80000300a00 */
[----:B------:R2:W-:Y:S04]  /*11610*/  LDGSTS.E [R244+0x2c000], desc[UR6][R194.64], !P0 ;  /* 0x2c000000c2f47fae */ /* 0x0005e8000c121846 */
[----:B------:R-:W-:Y:S04]  /*11620*/  LDGSTS.E [R244+0x20004], desc[UR6][R206.64], !P1 ;  /* 0x20004000cef47fae */ /* 0x000fe8000c921846 */
[----:B------:R-:W-:Y:S04]  /*11630*/  LDGSTS.E [R244+0x24004], desc[UR6][R52.64], !P1 ;  /* 0x2400400034f47fae */ /* 0x000fe8000c921846 */
[----:B---3--:R-:W3:Y:S04]  /*11640*/  LDL.LU.64 R194, [R1+0x78] ;  /* 0x0000780001c27983 */ /* 0x008ee80000300a00 */
[----:B------:R-:W3:Y:S04]  /*11650*/  LDL.LU.64 R206, [R1+0xd0] ;  /* 0x0000d00001ce7983 */ /* 0x000ee80000300a00 */
[----:B------:R-:W-:Y:S04]  /*11660*/  LDGSTS.E [R244+0x28004], desc[UR6][R158.64], !P1 ;  /* 0x280040009ef47fae */ /* 0x000fe8000c921846 */
[----:B------:R-:W3:Y:S04]  /*11670*/  LDL.LU.64 R52, [R1+0xc8] ;  /* 0x0000c80001347983 */ /* 0x000ee80000300a00 */
[----:B------:R-:W-:Y:S04]  /*11680*/  LDGSTS.E [R244+0x2c004], desc[UR6][R182.64], !P1 ;  /* 0x2c004000b6f47fae */ /* 0x000fe8000c921846 */
[----:B------:R-:W-:Y:S04]  /*11690*/  LDGSTS.E [R244+0x20008], desc[UR6][R174.64], !P2 ;  /* 0x20008000aef47fae */ /* 0x000fe8000d121846 */
[----:B----4-:R-:W4:Y:S04]  /*116a0*/  LDL.LU.64 R158, [R1+0xc0] ;  /* 0x0000c000019e7983 */ /* 0x010f280000300a00 */
[----:B------:R-:W-:Y:S04]  /*116b0*/  LDGSTS.E [R244+0x24008], desc[UR6][R166.64], !P2 ;  /* 0x24008000a6f47fae */ /* 0x000fe8000d121846 */
[----:B------:R-:W-:Y:S04]  /*116c0*/  LDGSTS.E [R244+0x28008], desc[UR6][R170.64], !P2 ;  /* 0x28008000aaf47fae */ /* 0x000fe8000d121846 */
[----:B------:R-:W-:Y:S04]  /*116d0*/  LDGSTS.E [R244+0x2c008], desc[UR6][R186.64], !P2 ;  /* 0x2c008000baf47fae */ /* 0x000fe8000d121846 */
[----:B------:R-:W4:Y:S04]  /*116e0*/  LDL.LU.64 R166, [R1+0xb0] ;  /* 0x0000b00001a67983 */ /* 0x000f280000300a00 */
[----:B------:R-:W4:Y:S04]  /*116f0*/  LDL.LU.64 R170, [R1+0xa8] ;  /* 0x0000a80001aa7983 */ /* 0x000f280000300a00 */
[----:B------:R-:W4:Y:S04]  /*11700*/  LDL.LU.64 R174, [R1+0xa0] ;  /* 0x0000a00001ae7983 */ /* 0x000f280000300a00 */
[----:B------:R-:W4:Y:S04]  /*11710*/  LDL.LU.64 R182, [R1+0x90] ;  /* 0x0000900001b67983 */ /* 0x000f280000300a00 */
[----:B------:R-:W4:Y:S01]  /*11720*/  LDL.LU.64 R186, [R1+0x88] ;  /* 0x0000880001ba7983 */ /* 0x000f220000300a00 */
[----:B------:R-:W-:-:S03]  /*11730*/  ISETP.GE.U32.AND P3, PT, R5, 0x7fffff85, PT ;  /* 0x7fffff850500780c */ /* 0x000fc60003f66070 */
[----:B------:R-:W-:Y:S10]  /*11740*/  STL [R1+0x1c00], RZ ;  /* 0x001c00ff01007387 */ /* 0x000ff40000100800 */
[----:B------:R-:W-:Y:S04]  /*11750*/  LDGSTS.E [R244+0x2000c], desc[UR6][R202.64], !P3 ;  /* 0x2000c000caf47fae */ /* 0x000fe8000d921846 */
[----:B------:R-:W-:Y:S04]  /*11760*/  LDGSTS.E [R244+0x2400c], desc[UR6][R198.64], !P3 ;  /* 0x2400c000c6f47fae */ /* 0x000fe8000d921846 */
[----:B------:R-:W-:Y:S01]  /*11770*/  LDGSTS.E [R244+0x2800c], desc[UR6][R190.64], !P3 ;  /* 0x2800c000bef47fae */ /* 0x000fe2000d921846 */
[----:B------:R-:W-:-:S03]  /*11780*/  ISETP.GE.U32.AND P4, PT, R245, 0x7fffff83, PT ;  /* 0x7fffff83f500780c */ /* 0x000fc60003f86070 */
[----:B------:R3:W-:Y:S04]  /*11790*/  LDGSTS.E [R244+0x2c00c], desc[UR6][R12.64], !P3 ;  /* 0x2c00c0000cf47fae */ /* 0x0007e8000d921846 */
[----:B-1----:R-:W4:Y:S04]  /*117a0*/  LDL.LU.64 R190, [R1+0x80] ;  /* 0x0000800001be7983 */ /* 0x002f280000300a00 */
[----:B------:R-:W4:Y:S04]  /*117b0*/  LDL.LU.64 R198, [R1+0x70] ;  /* 0x0000700001c67983 */ /* 0x000f280000300a00 */
[----:B------:R-:W4:Y:S01]  /*117c0*/  LDL.LU.64 R202, [R1+0x68] ;  /* 0x0000680001ca7983 */ /* 0x000f220000300a00 */
[----:B------:R-:W-:-:S02]  /*117d0*/  VIADD R10, R10, 0xffffffa3 ;  /* 0xffffffa30a0a7836 */ /* 0x000fc40000000000 */
[----:B------:R-:W-:-:S03]  /*117e0*/  VIADD R5, R11, 0xffffffa1 ;  /* 0xffffffa10b057836 */ /* 0x000fc60000000000 */
[----:B------:R-:W-:Y:S01]  /*117f0*/  ISETP.GE.U32.AND P6, PT, R10, 0x7fffff84, PT ;  /* 0x7fffff840a00780c */ /* 0x000fe20003fc6070 */
[----:B------:R-:W-:-:S05]  /*11800*/  IMAD.WIDE R48, R2, 0x4, R48 ;  /* 0x0000000402307825 */ /* 0x000fca00078e0230 */
[----:B------:R1:W-:Y:S01]  /*11810*/  STL.64 [R1+0x22c0], R48 ;  /* 0x0022c03001007387 */ /* 0x0003e20000100a00 */
[----:B--2---:R-:W-:-:S04]  /*11820*/  IMAD.WIDE R162, R2, 0x4, R162 ;  /* 0x0000000402a27825 */ /* 0x004fc800078e02a2 */
[C---:B------:R-:W-:Y:S01]  /*11830*/  IMAD.WIDE R178, R2.reuse, 0x4, R178 ;  /* 0x0000000402b27825 */ /* 0x040fe200078e02b2 */
[----:B------:R-:W-:Y:S04]  /*11840*/  STL.64 [R1+0x22e0], R162 ;  /* 0x0022e0a201007387 */ /* 0x000fe80000100a00 */
[----:B------:R-:W-:Y:S01]  /*11850*/  STL.64 [R1+0x2300], R178 ;  /* 0x002300b201007387 */ /* 0x000fe20000100a00 */
[----:B---3--:R-:W-:-:S04]  /*11860*/  IMAD.WIDE R194, R2, 0x4, R194 ;  /* 0x0000000402c27825 */ /* 0x008fc800078e02c2 */
[----:B------:R-:W-:-:S04]  /*11870*/  IMAD.WIDE R244, R2, 0x4, R206 ;  /* 0x0000000402f47825 */ /* 0x000fc800078e02ce */
[C---:B------:R-:W-:Y:S01]  /*11880*/  IMAD.WIDE R52, R2.reuse, 0x4, R52 ;  /* 0x0000000402347825 */ /* 0x040fe200078e0234 */
[----:B------:R-:W2:Y:S04]  /*11890*/  LDL.LU.64 R206, [R1+0x60] ;  /* 0x0000600001ce7983 */ /* 0x000ea80000300a00 */
[----:B------:R3:W-:Y:S01]  /*118a0*/  STL.64 [R1+0x22d0], R52 ;  /* 0x0022d03401007387 */ /* 0x0007e20000100a00 */
[----:B----4-:R-:W-:-:S03]  /*118b0*/  IMAD.WIDE R158, R2, 0x4, R158 ;  /* 0x00000004029e7825 */ /* 0x010fc600078e029e */
[----:B------:R-:W-:Y:S04]  /*118c0*/  STL.64 [R1+0x2320], R194 ;  /* 0x002320c201007387 */ /* 0x000fe80000100a00 */
[----:B------:R4:W-:Y:S01]  /*118d0*/  STL.64 [R1+0x22d8], R158 ;  /* 0x0022d89e01007387 */ /* 0x0009e20000100a00 */
[----:B------:R-:W-:-:S04]  /*118e0*/  IMAD.WIDE R166, R2, 0x4, R166 ;  /* 0x0000000402a67825 */ /* 0x000fc800078e02a6 */
[C---:B------:R-:W-:Y:S01]  /*118f0*/  IMAD.WIDE R170, R2.reuse, 0x4, R170 ;  /* 0x0000000402aa7825 */ /* 0x040fe200078e02aa */
[----:B------:R4:W-:Y:S03]  /*11900*/  STL.64 [R1+0x22e8], R166 ;  /* 0x0022e8a601007387 */ /* 0x0009e60000100a00 */
[C---:B------:R-:W-:Y:S01]  /*11910*/  IMAD.WIDE R174, R2.reuse, 0x4, R174 ;  /* 0x0000000402ae7825 */ /* 0x040fe200078e02ae */
[----:B------:R4:W-:Y:S03]  /*11920*/  STL.64 [R1+0x22f0], R170 ;  /* 0x0022f0aa01007387 */ /* 0x0009e60000100a00 */
[C---:B------:R-:W-:Y:S01]  /*11930*/  IMAD.WIDE R182, R2.reuse, 0x4, R182 ;  /* 0x0000000402b67825 */ /* 0x040fe200078e02b6 */
[----:B------:R-:W2:Y:S03]  /*11940*/  LDL.LU.64 R210, [R1+0x58] ;  /* 0x0000580001d27983 */ /* 0x000ea60000300a00 */
[----:B------:R-:W-:Y:S01]  /*11950*/  IMAD.WIDE R186, R2, 0x4, R186 ;  /* 0x0000000402ba7825 */ /* 0x000fe200078e02ba */
[----:B------:R2:W-:Y:S04]  /*11960*/  STL.64 [R1+0x22f8], R174 ;  /* 0x0022f8ae01007387 */ /* 0x0005e80000100a00 */
[----:B------:R-:W2:Y:S04]  /*11970*/  LDL.LU.64 R214, [R1+0x48] ;  /* 0x0000480001d67983 */ /* 0x000ea80000300a00 */
[----:B------:R2:W-:Y:S04]  /*11980*/  STL.64 [R1+0x2308], R182 ;  /* 0x002308b601007387 */ /* 0x0005e80000100a00 */
[----:B------:R-:W2:Y:S04]  /*11990*/  LDL.LU.64 R218, [R1+0x38] ;  /* 0x0000380001da7983 */ /* 0x000ea80000300a00 */
[----:B------:R2:W-:Y:S04]  /*119a0*/  STL.64 [R1+0x2310], R186 ;  /* 0x002310ba01007387 */ /* 0x0005e80000100a00 */
[----:B------:R-:W2:Y:S04]  /*119b0*/  LDL.LU.64 R222, [R1+0x28] ;  /* 0x0000280001de7983 */ /* 0x000ea80000300a00 */
[----:B------:R-:W2:Y:S04]  /*119c0*/  LDL.LU.64 R12, [R1+0x18] ;  /* 0x00001800010c7983 */ /* 0x000ea80000300a00 */
[----:B------:R-:W2:Y:S01]  /*119d0*/  LDL.LU.64 R10, [R1+0x8] ;  /* 0x00000800010a7983 */ /* 0x000ea20000300a00 */
[----:B------:R-:W-:-:S02]  /*119e0*/  ISETP.GE.U32.AND P3, PT, R5, 0x7fffff82, PT ;  /* 0x7fffff820500780c */ /* 0x000fc40003f66070 */
[----:B------:R-:W-:Y:S01]  /*119f0*/  PLOP3.LUT P2, PT, PT, PT, UP1, 0x80, 0x0 ;  /* 0x000000000000781c */ /* 0x000fe20003f4f018 */
[----:B------:R-:W-:Y:S01]  /*11a00*/  LDGSTS.E [R15+0x20000], desc[UR6][R48.64], !P6 ;  /* 0x20000000300f7fae */ /* 0x000fe2000f121846 */
[C---:B------:R-:W-:Y:S01]  /*11a10*/  IMAD.WIDE R190, R2.reuse, 0x4, R190 ;  /* 0x0000000402be7825 */ /* 0x040fe200078e02be */
[----:B------:R-:W-:Y:S02]  /*11a20*/  PLOP3.LUT P1, PT, PT, PT, UP1, 0x80, 0x0 ;  /* 0x000000000000781c */ /* 0x000fe40003f2f018 */
[----:B------:R-:W-:Y:S01]  /*11a30*/  LDGSTS.E [R15+0x24000], desc[UR6][R244.64], !P6 ;  /* 0x24000000f40f7fae */ /* 0x000fe2000f121846 */
[----:B------:R-:W-:-:S04]  /*11a40*/  IMAD.WIDE R198, R2, 0x4, R198 ;  /* 0x0000000402c67825 */ /* 0x000fc800078e02c6 */
[----:B------:R-:W-:Y:S01]  /*11a50*/  IMAD.WIDE R202, R2, 0x4, R202 ;  /* 0x0000000402ca7825 */ /* 0x000fe200078e02ca */
[----:B------:R2:W-:Y:S01]  /*11a60*/  STL.64 [R1+0x2318], R190 ;  /* 0x002318be01007387 */ /* 0x0005e20000100a00 */
[----:B------:R-:W-:-:S03]  /*11a70*/  PLOP3.LUT P0, PT, PT, PT, UP1, 0x80, 0x0 ;  /* 0x000000000000781c */ /* 0x000fc60003f0f018 */
[----:B------:R2:W-:Y:S04]  /*11a80*/  STL.64 [R1+0x2328], R198 ;  /* 0x002328c601007387 */ /* 0x0005e80000100a00 */
[----:B------:R2:W-:Y:S04]  /*11a90*/  STL.64 [R1+0x2330], R202 ;  /* 0x002330ca01007387 */ /* 0x0005e80000100a00 */
[----:B------:R-:W-:Y:S04]  /*11aa0*/  LDGSTS.E [R15+0x28000], desc[UR6][R52.64], !P6 ;  /* 0x28000000340f7fae */ /* 0x000fe8000f121846 */
[----:B-1----:R-:W2:Y:S04]  /*11ab0*/  LDL.LU.64 R48, [R1+0x2928] ;  /* 0x0029280001307983 */ /* 0x002ea80000300a00 */
[----:B------:R-:W-:Y:S01]  /*11ac0*/  LDGSTS.E [R15+0x2c000], desc[UR6][R158.64], !P6 ;  /* 0x2c0000009e0f7fae */ /* 0x000fe2000f121846 */
[----:B------:R-:W-:-:S03]  /*11ad0*/  PLOP3.LUT P6, PT, PT, PT, UP1, 0x80, 0x0 ;  /* 0x000000000000781c */ /* 0x000fc60003fcf018 */
[----:B---3--:R-:W3:Y:S04]  /*11ae0*/  LDL.LU.64 R52, [R1+0x2920] ;  /* 0x0029200001347983 */ /* 0x008ee80000300a00 */
[----:B------:R-:W-:Y:S04]  /*11af0*/  LDGSTS.E [R15+0x20004], desc[UR6][R162.64], !P4 ;  /* 0x20004000a20f7fae */ /* 0x000fe8000e121846 */
[----:B----4-:R-:W4:Y:S04]  /*11b00*/  LDL.LU.64 R158, [R1+0x2918] ;  /* 0x00291800019e7983 */ /* 0x010f280000300a00 */
[----:B------:R-:W-:Y:S04]  /*11b10*/  LDGSTS.E [R15+0x24004], desc[UR6][R166.64], !P4 ;  /* 0x24004000a60f7fae */ /* 0x000fe8000e121846 */
[----:B------:R-:W4:Y:S04]  /*11b20*/  LDL.LU.64 R162, [R1+0x2910] ;  /* 0x0029100001a27983 */ /* 0x000f280000300a00 */
[----:B------:R-:W-:Y:S04]  /*11b30*/  LDGSTS.E [R15+0x28004], desc[UR6][R170.64], !P4 ;  /* 0x28004000aa0f7fae */ /* 0x000fe8000e121846 */
[----:B------:R-:W4:Y:S04]  /*11b40*/  LDL.LU.64 R166, [R1+0x2908] ;  /* 0x0029080001a67983 */ /* 0x000f280000300a00 */
[----:B------:R-:W-:Y:S04]  /*11b50*/  LDGSTS.E [R15+0x2c004], desc[UR6][R174.64], !P4 ;  /* 0x2c004000ae0f7fae */ /* 0x000fe8000e121846 */
[----:B------:R-:W4:Y:S04]  /*11b60*/  LDL.LU.64 R170, [R1+0x2900] ;  /* 0x0029000001aa7983 */ /* 0x000f280000300a00 */
[----:B------:R-:W-:Y:S04]  /*11b70*/  LDGSTS.E [R15+0x20008], desc[UR6][R178.64], !P3 ;  /* 0x20008000b20f7fae */ /* 0x000fe8000d921846 */
[----:B------:R-:W-:Y:S04]  /*11b80*/  LDGSTS.E [R15+0x24008], desc[UR6][R182.64], !P3 ;  /* 0x24008000b60f7fae */ /* 0x000fe8000d921846 */
[----:B------:R-:W-:Y:S04]  /*11b90*/  LDGSTS.E [R15+0x28008], desc[UR6][R186.64], !P3 ;  /* 0x28008000ba0f7fae */ /* 0x000fe8000d921846 */
[----:B------:R-:W-:Y:S04]  /*11ba0*/  LDGSTS.E [R15+0x2c008], desc[UR6][R190.64], !P3 ;  /* 0x2c008000be0f7fae */ /* 0x000fe8000d921846 */
[----:B------:R-:W-:Y:S04]  /*11bb0*/  LDGSTS.E [R15+0x2000c], desc[UR6][R194.64], !P2 ;  /* 0x2000c000c20f7fae */ /* 0x000fe8000d121846 */
[----:B------:R-:W-:Y:S04]  /*11bc0*/  LDGSTS.E [R15+0x2400c], desc[UR6][R198.64], !P1 ;  /* 0x2400c000c60f7fae */ /* 0x000fe8000c921846 */
[----:B------:R-:W-:Y:S01]  /*11bd0*/  LDGSTS.E [R15+0x2800c], desc[UR6][R202.64], !P0 ;  /* 0x2800c000ca0f7fae */ /* 0x000fe2000c121846 */
        /* <DEDUP_REMOVED lines=23> */
[----:B--2---:R-:W-:-:S05]  /*11d50*/  IMAD.WIDE R206, R2, 0x4, R206 ;  /* 0x0000000402ce7825 */ /* 0x004fca00078e02ce */
[----:B------:R1:W-:Y:S04]  /*11d60*/  STL.64 [R1+0x2338], R206 ;  /* 0x002338ce01007387 */ /* 0x0003e80000100a00 */
[----:B------:R-:W2:Y:S04]  /*11d70*/  LDL.LU.64 R174, [R1+0x28f8] ;  /* 0x0028f80001ae7983 */ /* 0x000ea80000300a00 */
[----:B------:R-:W2:Y:S04]  /*11d80*/  LDL.LU.64 R178, [R1+0x28f0] ;  /* 0x0028f00001b27983 */ /* 0x000ea80000300a00 */
[----:B------:R-:W3:Y:S04]  /*11d90*/  LDL.LU.64 R182, [R1+0x28e8] ;  /* 0x0028e80001b67983 */ /* 0x000ee80000300a00 */
[----:B------:R-:W4:Y:S04]  /*11da0*/  LDL.LU.64 R186, [R1+0x28e0] ;  /* 0x0028e00001ba7983 */ /* 0x000f280000300a00 */
[----:B------:R-:W2:Y:S04]  /*11db0*/  LDL.LU.64 R190, [R1+0x28d8] ;  /* 0x0028d80001be7983 */ /* 0x000ea80000300a00 */
[----:B------:R-:W3:Y:S04]  /*11dc0*/  LDL.LU.64 R194, [R1+0x28d0] ;  /* 0x0028d00001c27983 */ /* 0x000ee80000300a00 */
[----:B------:R-:W2:Y:S04]  /*11dd0*/  LDL.LU.64 R198, [R1+0x28c8] ;  /* 0x0028c80001c67983 */ /* 0x000ea80000300a00 */
[----:B------:R-:W2:Y:S01]  /*11de0*/  LDL.LU.64 R202, [R1+0x28c0] ;  /* 0x0028c00001ca7983 */ /* 0x000ea20000300a00 */
[----:B------:R-:W-:-:S03]  /*11df0*/  IMAD.WIDE R210, R4, 0x4, R210 ;  /* 0x0000000404d27825 */ /* 0x000fc600078e02d2 */
[----:B------:R-:W-:Y:S01]  /*11e00*/  LDGSTS.E [R15+0x2c00c], desc[UR6][R206.64], !P6 ;  /* 0x2c00c000ce0f7fae */ /* 0x000fe2000f121846 */
[----:B------:R-:W-:-:S03]  /*11e10*/  IMAD.WIDE R146, R4, 0x4, R146 ;  /* 0x0000000404927825 */ /* 0x000fc600078e0292 */
[----:B------:R-:W0:Y:S01]  /*11e20*/  LDGDEPBAR ;  /* 0x00000000000079af */ /* 0x000e220000000000 */
[----:B------:R-:W-:-:S03]  /*11e30*/  IMAD.WIDE R214, R4, 0x4, R214 ;  /* 0x0000000404d67825 */ /* 0x000fc600078e02d6 */
[----:B------:R-:W-:Y:S04]  /*11e40*/  LDGSTS.E [R3+0x60000], desc[UR6][R210.64], P5 ;  /* 0x60000000d2037fae */ /* 0x000fe8000a921846 */
[----:B-1----:R-:W2:Y:S01]  /*11e50*/  LDL.LU.64 R206, [R1+0x28b8] ;  /* 0x0028b80001ce7983 */ /* 0x002ea20000300a00 */
[----:B------:R-:W-:-:S03]  /*11e60*/  IMAD.WIDE R218, R4, 0x4, R218 ;  /* 0x0000000404da7825 */ /* 0x000fc600078e02da */
[----:B------:R-:W-:Y:S04]  /*11e70*/  STL [R1+0x1c04], RZ ;  /* 0x001c04ff01007387 */ /* 0x000fe80000100800 */
[----:B------:R1:W-:Y:S01]  /*11e80*/  STL.64 [R1+0x2340], R210 ;  /* 0x002340d201007387 */ /* 0x0003e20000100a00 */
[----:B------:R-:W-:-:S03]  /*11e90*/  IMAD.WIDE R222, R4, 0x4, R222 ;  /* 0x0000000404de7825 */ /* 0x000fc600078e02de */
[----:B------:R1:W-:Y:S01]  /*11ea0*/  STL.64 [R1+0x2350], R214 ;  /* 0x002350d601007387 */ /* 0x0003e20000100a00 */
[----:B------:R-:W-:-:S03]  /*11eb0*/  IMAD.WIDE R12, R4, 0x4, R12 ;  /* 0x00000004040c7825 */ /* 0x000fc600078e020c */
[----:B------:R1:W-:Y:S01]  /*11ec0*/  STL.64 [R1+0x2360], R218 ;  /* 0x002360da01007387 */ /* 0x0003e20000100a00 */
[----:B------:R-:W-:-:S03]  /*11ed0*/  IMAD.WIDE R10, R4, 0x4, R10 ;  /* 0x00000004040a7825 */ /* 0x000fc600078e020a */
[----:B------:R1:W-:Y:S04]  /*11ee0*/  STL.64 [R1+0x2370], R222 ;  /* 0x002370de01007387 */ /* 0x0003e80000100a00 */
[----:B------:R1:W-:Y:S04]  /*11ef0*/  STL.64 [R1+0x2380], R12 ;  /* 0x0023800c01007387 */ /* 0x0003e80000100a00 */
[----:B------:R1:W-:Y:S04]  /*11f00*/  STL.64 [R1+0x2390], R10 ;  /* 0x0023900a01007387 */ /* 0x0003e80000100a00 */
[----:B------:R-:W-:Y:S04]  /*11f10*/  STL.64 [R1+0x23f0], R54 ;  /* 0x0023f03601007387 */ /* 0x000fe80000100a00 */
[----:B------:R-:W-:Y:S04]  /*11f20*/  STL.64 [R1+0x2400], R58 ;  /* 0x0024003a01007387 */ /* 0x000fe80000100a00 */
[----:B------:R-:W-:Y:S04]  /*11f30*/  STL.64 [R1+0x2410], R62 ;  /* 0x0024103e01007387 */ /* 0x000fe80000100a00 */
[----:B------:R-:W-:Y:S04]  /*11f40*/  STL.64 [R1+0x2420], R66 ;  /* 0x0024204201007387 */ /* 0x000fe80000100a00 */
[----:B------:R-:W-:Y:S04]  /*11f50*/  STL.64 [R1+0x2430], R70 ;  /* 0x0024304601007387 */ /* 0x000fe80000100a00 */
[----:B------:R1:W-:Y:S04]  /*11f60*/  STL.64 [R1+0x2448], R74 ;  /* 0x0024484a01007387 */ /* 0x0003e80000100a00 */
[----:B------:R-:W-:Y:S04]  /*11f70*/  STL.64 [R1+0x2540], R78 ;  /* 0x0025404e01007387 */ /* 0x000fe80000100a00 */
        /* <DEDUP_REMOVED lines=8> */
[----:B------:R-:W-:Y:S01]  /*12000*/  STL.64 [R1+0x2588], R114 ;  /* 0x0025887201007387 */ /* 0x000fe20000100a00 */
[----:B------:R-:W-:-:S03]  /*12010*/  IMAD.WIDE R150, R4, 0x4, R150 ;  /* 0x0000000404967825 */ /* 0x000fc600078e0296 */
        /* <DEDUP_REMOVED lines=26> */
[----:B------:R4:W-:Y:S01]  /*121c0*/  STL.64 [R1+0x25f8], R26 ;  /* 0x0025f81a01007387 */ /* 0x0009e20000100a00 */
[----:B------:R-:W-:-:S03]  /*121d0*/  IMAD.WIDE R164, R4, 0x4, R164 ;  /* 0x0000000404a47825 */ /* 0x000fc600078e02a4 */
[----:B------:R4:W-:Y:S01]  /*121e0*/  STL.64 [R1+0x2600], R30 ;  /* 0x0026001e01007387 */ /* 0x0009e20000100a00 */
        /* <DEDUP_REMOVED lines=27> */
[----:B------:R-:W-:Y:S01]  /*123a0*/  LDGSTS.E [R3+0x60400], desc[UR6][R214.64], P5 ;  /* 0x60400000d6037fae */ /* 0x000fe2000a921846 */
        /* <DEDUP_REMOVED lines=9> */
[----:B------:R-:W-:Y:S04]  /*12440*/  STL.64 [R1+0x2680], R196 ;  /* 0x002680c401007387 */ /* 0x000fe80000100a00 */
[----:B------:R-:W-:Y:S04]  /*12450*/  LDGSTS.E [R3+0x61000], desc[UR6][R12.64], P5 ;  /* 0x610000000c037fae */ /* 0x000fe8000a921846 */
        /* <DEDUP_REMOVED lines=8> */
[----:B-1----:R-:W2:Y:S04]  /*124e0*/  LDL.LU.64 R210, [R1+0x28b0] ;  /* 0x0028b00001d27983 */ /* 0x002ea80000300a00 */
[----:B------:R-:W-:Y:S04]  /*124f0*/  LDGSTS.E [R3+0x62400], desc[UR6][R230.64], P5 ;  /* 0x62400000e6037fae */ /* 0x000fe8000a921846 */
[----:B------:R-:W-:Y:S04]  /*12500*/  STL.64 [R1+0x26a8], R216 ;  /* 0x0026a8d801007387 */ /* 0x000fe80000100a00 */
[----:B------:R-:W-:Y:S04]  /*12510*/  LDGSTS.E [R3+0x62800], desc[UR6][R226.64], P5 ;  /* 0x62800000e2037fae */ /* 0x000fe8000a921846 */
[----:B------:R-:W2:Y:S04]  /*12520*/  LDL.LU.64 R214, [R1+0x28a8] ;  /* 0x0028a80001d67983 */ /* 0x000ea80000300a00 */
[----:B------:R-:W-:Y:S04]  /*12530*/  LDGSTS.E [R3+0x62c00], desc[UR6][R54.64], P5 ;  /* 0x62c0000036037fae */ /* 0x000fe8000a921846 */
[----:B------:R-:W-:Y:S04]  /*12540*/  STL.64 [R1+0x26b0], R220 ;  /* 0x0026b0dc01007387 */ /* 0x000fe80000100a00 */
[----:B------:R-:W-:Y:S04]  /*12550*/  LDGSTS.E [R3+0x63000], desc[UR6][R58.64], P5 ;  /* 0x630000003a037fae */ /* 0x000fe8000a921846 */
[----:B------:R-:W2:Y:S04]  /*12560*/  LDL.LU.64 R218, [R1+0x28a0] ;  /* 0x0028a00001da7983 */ /* 0x000ea80000300a00 */
[----:B------:R-:W-:Y:S04]  /*12570*/  LDGSTS.E [R3+0x63400], desc[UR6][R62.64], P5 ;  /* 0x634000003e037fae */ /* 0x000fe8000a921846 */
[----:B------:R-:W2:Y:S04]  /*12580*/  LDL.LU.64 R222, [R1+0x2898] ;  /* 0x0028980001de7983 */ /* 0x000ea80000300a00 */
[----:B------:R-:W-:Y:S04]  /*12590*/  LDGSTS.E [R3+0x63800], desc[UR6][R66.64], P5 ;  /* 0x6380000042037fae */ /* 0x000fe8000a921846 */
[----:B------:R-:W5:Y:S04]  /*125a0*/  LDL.LU.64 R12, [R1+0x2890] ;  /* 0x00289000010c7983 */ /* 0x000f680000300a00 */
[----:B------:R-:W-:Y:S04]  /*125b0*/  LDGSTS.E [R3+0x63c00], desc[UR6][R70.64], P5 ;  /* 0x63c0000046037fae */ /* 0x000fe8000a921846 */
[----:B------:R-:W5:Y:S04]  /*125c0*/  LDL.LU.64 R10, [R1+0x2888] ;  /* 0x00288800010a7983 */ /* 0x000f680000300a00 */
[----:B------:R-:W-:Y:S04]  /*125d0*/  LDGSTS.E [R3+0x64000], desc[UR6][R74.64], P5 ;  /* 0x640000004a037fae */ /* 0x000fe8000a921846 */
[----:B------:R-:W-:Y:S04]  /*125e0*/  LDGSTS.E [R3+0x64400], desc[UR6][R78.64], P5 ;  /* 0x644000004e037fae */ /* 0x000fe8000a921846 */
[----:B------:R-:W-:Y:S04]  /*125f0*/  LDGSTS.E [R3+0x64800], desc[UR6][R82.64], P5 ;  /* 0x6480000052037fae */ /* 0x000fe8000a921846 */
[----:B------:R-:W2:Y:S04]  /*12600*/  LDL.LU.64 R74, [R1+0x50] ;  /* 0x00005000014a7983 */ /* 0x000ea80000300a00 */
[----:B------:R-:W2:Y:S04]  /*12610*/  LDL.LU.64 R70, [R1+0x40] ;  /* 0x0000400001467983 */ /* 0x000ea80000300a00 */
[----:B------:R-:W2:Y:S04]  /*12620*/  LDL.LU.64 R66, [R1+0x30] ;  /* 0x0000300001427983 */ /* 0x000ea80000300a00 */
[----:B------:R-:W2:Y:S04]  /*12630*/  LDL.LU.64 R62, [R1+0x20] ;  /* 0x00002000013e7983 */ /* 0x000ea80000300a00 */
[----:B------:R-:W2:Y:S04]  /*12640*/  LDL.LU.64 R58, [R1+0x10] ;  /* 0x00001000013a7983 */ /* 0x000ea80000300a00 */
[----:B------:R-:W2:Y:S04]  /*12650*/  LDL.LU.64 R54, [R1] ;  /* 0x0000000001367983 */ /* 0x000ea80000300a00 */
        /* <DEDUP_REMOVED lines=21> */
[----:B------:R4:W-:Y:S04]  /*127b0*/  LDGSTS.E [R3+0x6a000], desc[UR6][R26.64], P5 ;  /* 0x6a0000001a037fae */ /* 0x0009e8000a921846 */
[----:B------:R1:W-:Y:S04]  /*127c0*/  LDGSTS.E [R3+0x6a400], desc[UR6][R30.64], P5 ;  /* 0x6a4000001e037fae */ /* 0x0003e8000a921846 */
[----:B------:R-:W-:Y:S04]  /*127d0*/  LDGSTS.E [R3+0x6a800], desc[UR6][R34.64], P5 ;  /* 0x6a80000022037fae */ /* 0x000fe8000a921846 */
[----:B------:R-:W-:Y:S04]  /*127e0*/  LDGSTS.E [R3+0x6ac00], desc[UR6][R38.64], P5 ;  /* 0x6ac0000026037fae */ /* 0x000fe8000a921846 */
[----:B------:R-:W-:Y:S04]  /*127f0*/  LDGSTS.E [R3+0x6b000], desc[UR6][R42.64], P5 ;  /* 0x6b0000002a037fae */ /* 0x000fe8000a921846 */
[----:B------:R-:W-:Y:S04]  /*12800*/  LDGSTS.E [R3+0x6b400], desc[UR6][R46.64], P5 ;  /* 0x6b4000002e037fae */ /* 0x000fe8000a921846 */
[----:B------:R3:W-:Y:S04]  /*12810*/  LDGSTS.E [R3+0x6b800], desc[UR6][R50.64], P5 ;  /* 0x6b80000032037fae */ /* 0x0007e8000a921846 */
[----:B------:R2:W-:Y:S01]  /*12820*/  LDGSTS.E [R3+0x6bc00], desc[UR6][R156.64], P5 ;  /* 0x6bc000009c037fae */ /* 0x0005e2000a921846 */
[----:B----4-:R-:W-:-:S03]  /*12830*/  IMAD.WIDE R26, R4, 0x4, R140 ;  /* 0x00000004041a7825 */ /* 0x010fc600078e028c */
[----:B------:R4:W-:Y:S01]  /*12840*/  LDGSTS.E [R3+0x6c000], desc[UR6][R160.64], P5 ;  /* 0x6c000000a0037fae */ /* 0x0009e2000a921846 */
[----:B-1----:R-:W-:-:S03]  /*12850*/  IMAD.WIDE R30, R4, 0x4, R144 ;  /* 0x00000004041e7825 */ /* 0x002fc600078e0290 */
[----:B------:R1:W-:Y:S01]  /*12860*/  LDGSTS.E [R3+0x6c400], desc[UR6][R164.64], P5 ;  /* 0x6c400000a4037fae */ /* 0x0003e2000a921846 */
[----:B---3--:R-:W-:-:S03]  /*12870*/  IMAD.WIDE R50, R4, 0x4, R132 ;  /* 0x0000000404327825 */ /* 0x008fc600078e0284 */
[----:B------:R3:W-:Y:S01]  /*12880*/  LDGSTS.E [R3+0x6c800], desc[UR6][R168.64], P5 ;  /* 0x6c800000a8037fae */ /* 0x0007e2000a921846 */
[----:B------:R-:W-:-:S03]  /*12890*/  IMAD.WIDE R46, R4, 0x4, R136 ;  /* 0x00000004042e7825 */ /* 0x000fc600078e0288 */
[----:B------:R3:W-:Y:S01]  /*128a0*/  LDGSTS.E [R3+0x6cc00], desc[UR6][R172.64], P5 ;  /* 0x6cc00000ac037fae */ /* 0x0007e2000a921846 */
[----:B------:R-:W-:-:S03]  /*128b0*/  IMAD.WIDE R42, R4, 0x4, R186 ;  /* 0x00000004042a7825 */ /* 0x000fc600078e02ba */
[----:B------:R3:W-:Y:S01]  /*128c0*/  LDGSTS.E [R3+0x6d000], desc[UR6][R176.64], P5 ;  /* 0x6d000000b0037fae */ /* 0x0007e2000a921846 */
[----:B------:R-:W-:-:S03]  /*128d0*/  IMAD.WIDE R38, R4, 0x4, R194 ;  /* 0x0000000404267825 */ /* 0x000fc600078e02c2 */
[----:B------:R3:W-:Y:S01]  /*128e0*/  LDGSTS.E [R3+0x6d400], desc[UR6][R180.64], P5 ;  /* 0x6d400000b4037fae */ /* 0x0007e2000a921846 */
[----:B--2---:R-:W-:-:S03]  /*128f0*/  IMAD.WIDE R34, R4, 0x4, R202 ;  /* 0x0000000404227825 */ /* 0x004fc600078e02ca */
[----:B------:R2:W-:Y:S04]  /*12900*/  LDGSTS.E [R3+0x6d800], desc[UR6][R184.64], P5 ;  /* 0x6d800000b8037fae */ /* 0x0005e8000a921846 */
[----:B------:R2:W-:Y:S04]  /*12910*/  LDGSTS.E [R3+0x6dc00], desc[UR6][R188.64], P5 ;  /* 0x6dc00000bc037fae */ /* 0x0005e8000a921846 */
[----:B------:R2:W-:Y:S04]  /*12920*/  LDGSTS.E [R3+0x6e000], desc[UR6][R192.64], P5 ;  /* 0x6e000000c0037fae */ /* 0x0005e8000a921846 */
[----:B------:R2:W-:Y:S04]  /*12930*/  LDGSTS.E [R3+0x6e400], desc[UR6][R196.64], P5 ;  /* 0x6e400000c4037fae */ /* 0x0005e8000a921846 */
[----:B------:R2:W-:Y:S04]  /*12940*/  LDGSTS.E [R3+0x6e800], desc[UR6][R200.64], P5 ;  /* 0x6e800000c8037fae */ /* 0x0005e8000a921846 */
[----:B------:R2:W-:Y:S04]  /*12950*/  LDGSTS.E [R3+0x6ec00], desc[UR6][R204.64], P5 ;  /* 0x6ec00000cc037fae */ /* 0x0005e8000a921846 */
[----:B------:R2:W-:Y:S04]  /*12960*/  LDGSTS.E [R3+0x6f000], desc[UR6][R208.64], P5 ;  /* 0x6f000000d0037fae */ /* 0x0005e8000a921846 */
[----:B------:R2:W-:Y:S01]  /*12970*/  LDGSTS.E [R3+0x6f400], desc[UR6][R212.64], P5 ;  /* 0x6f400000d4037fae */ /* 0x0005e2000a921846 */
[----:B------:R-:W-:-:S03]  /*12980*/  IMAD.WIDE R240, R4, 0x4, R240 ;  /* 0x0000000404f07825 */ /* 0x000fc600078e02f0 */
[----:B------:R2:W-:Y:S01]  /*12990*/  LDGSTS.E [R3+0x6f800], desc[UR6][R216.64], P5 ;  /* 0x6f800000d8037fae */ /* 0x0005e2000a921846 */
[----:B------:R-:W-:-:S03]  /*129a0*/  IMAD.WIDE R236, R4, 0x4, R236 ;  /* 0x0000000404ec7825 */ /* 0x000fc600078e02ec */
[----:B------:R2:W-:Y:S01]  /*129b0*/  LDGSTS.E [R3+0x6fc00], desc[UR6][R220.64], P5 ;  /* 0x6fc00000dc037fae */ /* 0x0005e2000a921846 */
[----:B------:R-:W-:-:S04]  /*129c0*/  IMAD.WIDE R22, R4, 0x4, R66 ;  /* 0x0000000404167825 */ /* 0x000fc800078e0242 */
[----:B------:R-:W-:-:S04]  /*129d0*/  IMAD.WIDE R154, R4, 0x4, R62 ;  /* 0x00000004049a7825 */ /* 0x000fc800078e023e */
[----:B------:R-:W-:-:S04]  /*129e0*/  IMAD.WIDE R66, R4, 0x4, R116 ;  /* 0x0000000404427825 */ /* 0x000fc800078e0274 */
[----:B------:R-:W-:-:S04]  /*129f0*/  IMAD.WIDE R156, R4, 0x4, R58 ;  /* 0x00000004049c7825 */ /* 0x000fc800078e023a */
[C---:B------:R-:W-:Y:S01]  /*12a00*/  IMAD.WIDE R62, R4.reuse, 0x4, R120 ;  /* 0x00000004043e7825 */ /* 0x040fe200078e0278 */
[----:B------:R-:W-:Y:S03]  /*12a10*/  STL.64 [R1+0x2450], R66 ;  /* 0x0024504201007387 */ /* 0x000fe60000100a00 */
[----:B----4-:R-:W-:-:S04]  /*12a20*/  IMAD.WIDE R160, R4, 0x4, R54 ;  /* 0x0000000404a07825 */ /* 0x010fc800078e0236 */
[C---:B------:R-:W-:Y:S01]  /*12a30*/  IMAD.WIDE R58, R4.reuse, 0x4, R124 ;  /* 0x00000004043a7825 */ /* 0x040fe200078e027c */
[----:B------:R-:W-:Y:S03]  /*12a40*/  STL.64 [R1+0x2458], R62 ;  /* 0x0024583e01007387 */ /* 0x000fe60000100a00 */
[C---:B------:R-:W-:Y:S01]  /*12a50*/  IMAD.WIDE R54, R4.reuse, 0x4, R128 ;  /* 0x0000000404367825 */ /* 0x040fe200078e0280 */
[----:B------:R-:W-:Y:S04]  /*12a60*/  STL.64 [R1+0x2460], R58 ;  /* 0x0024603a01007387 */ /* 0x000fe80000100a00 */
[----:B------:R-:W-:Y:S04]  /*12a70*/  STL.64 [R1+0x2468], R54 ;  /* 0x0024683601007387 */ /* 0x000fe80000100a00 */
[----:B------:R4:W-:Y:S04]  /*12a80*/  STL.64 [R1+0x2480], R26 ;  /* 0x0024801a01007387 */ /* 0x0009e80000100a00 */
[----:B------:R-:W-:Y:S04]  /*12a90*/  STL.64 [R1+0x2470], R50 ;  /* 0x0024703201007387 */ /* 0x000fe80000100a00 */
[----:B------:R-:W-:Y:S01]  /*12aa0*/  STL.64 [R1+0x2488], R30 ;  /* 0x0024881e01007387 */ /* 0x000fe20000100a00 */
[----:B----4-:R-:W-:-:S03]  /*12ab0*/  IMAD.WIDE R26, R4, 0x4, R148 ;  /* 0x00000004041a7825 */ /* 0x010fc600078e0294 */
[----:B------:R-:W-:Y:S04]  /*12ac0*/  STL.64 [R1+0x2478], R46 ;  /* 0x0024782e01007387 */ /* 0x000fe80000100a00 */
[----:B------:R4:W-:Y:S02]  /*12ad0*/  STL.64 [R1+0x2490], R26 ;  /* 0x0024901a01007387 */ /* 0x0009e40000100a00 */
[----:B----4-:R-:W-:-:S04]  /*12ae0*/  IMAD.WIDE R26, R4, 0x4, R24 ;  /* 0x00000004041a7825 */ /* 0x010fc800078e0218 */
[C---:B------:R-:W-:Y:S01]  /*12af0*/  IMAD.WIDE R24, R4.reuse, 0x4, R28 ;  /* 0x0000000404187825 */ /* 0x040fe200078e021c */
[----:B------:R4:W-:Y:S03]  /*12b00*/  STL.64 [R1+0x2498], R26 ;  /* 0x0024981a01007387 */ /* 0x0009e60000100a00 */
[C---:B------:R-:W-:Y:S01]  /*12b10*/  IMAD.WIDE R28, R4.reuse, 0x4, R32 ;  /* 0x00000004041c7825 */ /* 0x040fe200078e0220 */
[----:B------:R1:W-:Y:S04]  /*12b20*/  STL.64 [R1+0x24a0], R24 ;  /* 0x0024a01801007387 */ /* 0x0003e80000100a00 */
[----:B------:R3:W-:Y:S01]  /*12b30*/  STL.64 [R1+0x24a8], R28 ;  /* 0x0024a81c01007387 */ /* 0x0007e20000100a00 */
[----:B----4-:R-:W-:-:S04]  /*12b40*/  IMAD.WIDE R26, R4, 0x4, R36 ;  /* 0x00000004041a7825 */ /* 0x010fc800078e0224 */
[C---:B-1----:R-:W-:Y:S01]  /*12b50*/  IMAD.WIDE R24, R4.reuse, 0x4, R40 ;  /* 0x0000000404187825 */ /* 0x042fe200078e0228 */
[----:B------:R1:W-:Y:S03]  /*12b60*/  STL.64 [R1+0x24b0], R26 ;  /* 0x0024b01a01007387 */ /* 0x0003e60000100a00 */
[C---:B---3--:R-:W-:Y:S01]  /*12b70*/  IMAD.WIDE R28, R4.reuse, 0x4, R44 ;  /* 0x00000004041c7825 */ /* 0x048fe200078e022c */
[----:B------:R3:W-:Y:S03]  /*12b80*/  STL.64 [R1+0x24b8], R24 ;  /* 0x0024b81801007387 */ /* 0x0007e60000100a00 */
[C---:B------:R-:W-:Y:S01]  /*12b90*/  IMAD.WIDE R44, R4.reuse, 0x4, R182 ;  /* 0x00000004042c7825 */ /* 0x040fe200078e02b6 */
[----:B------:R4:W-:Y:S03]  /*12ba0*/  STL.64 [R1+0x24c0], R28 ;  /* 0x0024c01c01007387 */ /* 0x0009e60000100a00 */
[----:B-1----:R-:W-:-:S04]  /*12bb0*/  IMAD.WIDE R26, R4, 0x4, R48 ;  /* 0x00000004041a7825 */ /* 0x002fc800078e0230 */
[C---:B---3--:R-:W-:Y:S01]  /*12bc0*/  IMAD.WIDE R24, R4.reuse, 0x4, R52 ;  /* 0x0000000404187825 */ /* 0x048fe200078e0234 */
[----:B------:R1:W-:Y:S03]  /*12bd0*/  STL.64 [R1+0x24c8], R26 ;  /* 0x0024c81a01007387 */ /* 0x0003e60000100a00 */
[C---:B------:R-:W-:Y:S01]  /*12be0*/  IMAD.WIDE R40, R4.reuse, 0x4, R190 ;  /* 0x0000000404287825 */ /* 0x040fe200078e02be */
[----:B------:R3:W-:Y:S04]  /*12bf0*/  STL.64 [R1+0x24d0], R24 ;  /* 0x0024d01801007387 */ /* 0x0007e80000100a00 */
[----:B------:R-:W2:Y:S04]  /*12c00*/  LDL.64 R182, [R1+0x24d0] ;  /* 0x0024d00001b67983 */ /* 0x000ea80000100a00 */
[----:B------:R-:W2:Y:S01]  /*12c10*/  LDL.64 R186, [R1+0x24c8] ;  /* 0x0024c80001ba7983 */ /* 0x000ea20000100a00 */
[----:B------:R-:W-:-:S03]  /*12c20*/  IMAD.WIDE R36, R4, 0x4, R198 ;  /* 0x0000000404247825 */ /* 0x000fc600078e02c6 */
[----:B------:R-:W-:Y:S04]  /*12c30*/  STL.64 [R1+0x24d8], R44 ;  /* 0x0024d82c01007387 */ /* 0x000fe80000100a00 */
[----:B------:R-:W2:Y:S04]  /*12c40*/  LDL.64 R190, [R1+0x24c0] ;  /* 0x0024c00001be7983 */ /* 0x000ea80000100a00 */
[----:B------:R-:W-:Y:S04]  /*12c50*/  STL.64 [R1+0x24e0], R42 ;  /* 0x0024e02a01007387 */ /* 0x000fe80000100a00 */
[----:B------:R-:W2:Y:S01]  /*12c60*/  LDL.64 R194, [R1+0x24b8] ;  /* 0x0024b80001c27983 */ /* 0x000ea20000100a00 */
[----:B------:R-:W-:-:S03]  /*12c70*/  IMAD.WIDE R32, R4, 0x4, R206 ;  /* 0x0000000404207825 */ /* 0x000fc600078e02ce */
[----:B------:R-:W-:Y:S04]  /*12c80*/  STL.64 [R1+0x24e8], R40 ;  /* 0x0024e82801007387 */ /* 0x000fe80000100a00 */
[----:B------:R-:W2:Y:S01]  /*12c90*/  LDL.64 R198, [R1+0x24b0] ;  /* 0x0024b00001c67983 */ /* 0x000ea20000100a00 */
[----:B------:R-:W-:-:S03]  /*12ca0*/  IMAD.WIDE R30, R4, 0x4, R210 ;  /* 0x00000004041e7825 */ /* 0x000fc600078e02d2 */
[----:B------:R-:W-:Y:S04]  /*12cb0*/  STL.64 [R1+0x24f0], R38 ;  /* 0x0024f02601007387 */ /* 0x000fe80000100a00 */
[----:B------:R-:W2:Y:S01]  /*12cc0*/  LDL.64 R202, [R1+0x24a8] ;  /* 0x0024a80001ca7983 */ /* 0x000ea20000100a00 */
[----:B----4-:R-:W-:-:S03]  /*12cd0*/  IMAD.WIDE R28, R4, 0x4, R214 ;  /* 0x00000004041c7825 */ /* 0x010fc600078e02d6 */
[----:B------:R-:W-:Y:S04]  /*12ce0*/  STL.64 [R1+0x24f8], R36 ;  /* 0x0024f82401007387 */ /* 0x000fe80000100a00 */
[----:B------:R-:W4:Y:S01]  /*12cf0*/  LDL.64 R206, [R1+0x24a0] ;  /* 0x0024a00001ce7983 */ /* 0x000f220000100a00 */
[----:B-1----:R-:W-:-:S03]  /*12d00*/  IMAD.WIDE R26, R4, 0x4, R218 ;  /* 0x00000004041a7825 */ /* 0x002fc600078e02da */
[----:B------:R-:W-:Y:S01]  /*12d10*/  STL.64 [R1+0x2510], R34 ;  /* 0x0025102201007387 */ /* 0x000fe20000100a00 */
[----:B---3--:R-:W-:-:S03]  /*12d20*/  IMAD.WIDE R24, R4, 0x4, R222 ;  /* 0x0000000404187825 */ /* 0x008fc600078e02de */
[----:B------:R-:W3:Y:S04]  /*12d30*/  LDL.64 R210, [R1+0x2498] ;  /* 0x0024980001d27983 */ /* 0x000ee80000100a00 */
[----:B------:R-:W-:Y:S04]  /*12d40*/  STL.64 [R1+0x2518], R32 ;  /* 0x0025182001007387 */ /* 0x000fe80000100a00 */
[----:B------:R-:W4:Y:S04]  /*12d50*/  LDL.64 R214, [R1+0x2490] ;  /* 0x0024900001d67983 */ /* 0x000f280000100a00 */
[----:B------:R1:W-:Y:S04]  /*12d60*/  STL.64 [R1+0x2520], R30 ;  /* 0x0025201e01007387 */ /* 0x0003e80000100a00 */
[----:B------:R-:W3:Y:S04]  /*12d70*/  LDL.64 R218, [R1+0x2488] ;  /* 0x0024880001da7983 */ /* 0x000ee80000100a00 */
[----:B------:R1:W-:Y:S04]  /*12d80*/  STL.64 [R1+0x2528], R28 ;  /* 0x0025281c01007387 */ /* 0x0003e80000100a00 */
[----:B------:R-:W4:Y:S04]  /*12d90*/  LDL.64 R222, [R1+0x2480] ;  /* 0x0024800001de7983 */ /* 0x000f280000100a00 */
[----:B------:R1:W-:Y:S04]  /*12da0*/  STL.64 [R1+0x2530], R26 ;  /* 0x0025301a01007387 */ /* 0x0003e80000100a00 */
[----:B------:R1:W-:Y:S04]  /*12db0*/  STL.64 [R1+0x2538], R24 ;  /* 0x0025381801007387 */ /* 0x0003e80000100a00 */
[----:B------:R1:W-:Y:S04]  /*12dc0*/  STL [R1+0x1c08], RZ ;  /* 0x001c08ff01007387 */ /* 0x0003e80000100800 */
        /* <DEDUP_REMOVED lines=1789> */
[----:B------:R1:W-:Y:S04]  /*19da0*/  STL [R1], RZ ;  /* 0x000000ff01007387 */ /* 0x0003e80000100800 */
        /* <DEDUP_REMOVED lines=70> */
[----:B------:R1:W-:Y:S01]  /*1a210*/  STL [R1+0x11c], RZ ;  /* 0x00011cff01007387 */ /* 0x0003e20000100800 */
[----:B------:R-:W-:-:S03]  /*1a220*/  IMAD.WIDE R8, R4, 0x4, R74 ;  /* 0x0000000404087825 */ /* 0x000fc600078e024a */
[----:B------:R1:W-:Y:S01]  /*1a230*/  STL [R1+0x120], RZ ;  /* 0x000120ff01007387 */ /* 0x0003e20000100800 */
[----:B------:R-:W-:-:S03]  /*1a240*/  IMAD.WIDE R18, R4, 0x4, R70 ;  /* 0x0000000404127825 */ /* 0x000fc600078e0246 */
        /* <DEDUP_REMOVED lines=8> */
[----:B------:R-:W-:Y:S04]  /*1a2d0*/  LDGSTS.E [R0+0x60200], desc[UR6][R8.64], P5 ;  /* 0x6020000008007fae */ /* 0x000fe8000a921846 */
        /* <DEDUP_REMOVED lines=22> */
[----:B--2---:R-:W-:-:S03]  /*1a440*/  IMAD.WIDE R184, R4, 0x4, R76 ;  /* 0x0000000404b87825 */ /* 0x004fc600078e024c */
        /* <DEDUP_REMOVED lines=28> */
[----:B------:R2:W-:Y:S04]  /*1a610*/  STL [R1+0x184], RZ ;  /* 0x000184ff01007387 */ /* 0x0005e80000100800 */
        /* <DEDUP_REMOVED lines=32> */
[----:B----4-:R-:W-:Y:S04]  /*1a820*/  LDGSTS.E [R0+0x68200], desc[UR6][R222.64], P5 ;  /* 0x68200000de007fae */ /* 0x010fe8000a921846 */
[----:B------:R2:W-:Y:S04]  /*1a830*/  STL [R1+0x1c0], RZ ;  /* 0x0001c0ff01007387 */ /* 0x0005e80000100800 */
[----:B---3--:R-:W-:Y:S04]  /*1a840*/  LDGSTS.E [R0+0x68600], desc[UR6][R218.64], P5 ;  /* 0x68600000da007fae */ /* 0x008fe8000a921846 */
        /* <DEDUP_REMOVED lines=35> */
[----:B------:R-:W-:Y:S01]  /*1aa80*/  LDGSTS.E [R0+0x6c200], desc[UR6][R162.64], P5 ;  /* 0x6c200000a2007fae */ /* 0x000fe2000a921846 */
[----:B------:R-:W-:-:S03]  /*1aa90*/  PLOP3.LUT P0, PT, PT, PT, UP2, 0x40, 0x0 ;  /* 0x000000000000781c */ /* 0x000fc60003f0e828 */
        /* <DEDUP_REMOVED lines=13> */
[----:B------:R4:W-:Y:S04]  /*1ab70*/  LDGSTS.E [R0+0x6fa00], desc[UR6][R26.64], P5 ;  /* 0x6fa000001a007fae */ /* 0x0009e8000a921846 */
[----:B------:R2:W-:Y:S01]  /*1ab80*/  LDGSTS.E [R0+0x6fe00], desc[UR6][R24.64], P5 ;  /* 0x6fe0000018007fae */ /* 0x0005e2000a921846 */
[----:B-1----:R-:W-:-:S03]  /*1ab90*/  CS2R R30, SRZ ;  /* 0x00000000001e7805 */ /* 0x002fc6000001ff00 */
[----:B------:R-:W0:Y:S01]  /*1aba0*/  LDGDEPBAR ;  /* 0x00000000000079af */ /* 0x000e220000000000 */
[----:B---3--:R-:W-:Y:S02]  /*1abb0*/  CS2R R28, SRZ ;  /* 0x00000000001c7805 */ /* 0x008fe4000001ff00 */
[----:B------:R-:W-:Y:S02]  /*1abc0*/  CS2R R32, SRZ ;  /* 0x0000000000207805 */ /* 0x000fe4000001ff00 */
[----:B------:R-:W-:Y:S02]  /*1abd0*/  CS2R R34, SRZ ;  /* 0x0000000000227805 */ /* 0x000fe4000001ff00 */
[----:B----4-:R-:W-:Y:S02]  /*1abe0*/  CS2R R26, SRZ ;  /* 0x00000000001a7805 */ /* 0x010fe4000001ff00 */
[----:B------:R-:W-:Y:S02]  /*1abf0*/  CS2R R36, SRZ ;  /* 0x0000000000247805 */ /* 0x000fe4000001ff00 */
[----:B------:R-:W-:-:S02]  /*1ac00*/  CS2R R38, SRZ ;  /* 0x0000000000267805 */ /* 0x000fc4000001ff00 */
[----:B------:R-:W-:Y:S02]  /*1ac10*/  CS2R R40, SRZ ;  /* 0x0000000000287805 */ /* 0x000fe4000001ff00 */
[----:B--2---:R-:W-:Y:S02]  /*1ac20*/  CS2R R24, SRZ ;  /* 0x0000000000187805 */ /* 0x004fe4000001ff00 */
[----:B------:R-:W-:Y:S02]  /*1ac30*/  CS2R R42, SRZ ;  /* 0x00000000002a7805 */ /* 0x000fe4000001ff00 */
[----:B------:R-:W-:Y:S02]  /*1ac40*/  CS2R R44, SRZ ;  /* 0x00000000002c7805 */ /* 0x000fe4000001ff00 */
[----:B------:R-:W-:Y:S02]  /*1ac50*/  CS2R R46, SRZ ;  /* 0x00000000002e7805 */ /* 0x000fe4000001ff00 */
[----:B------:R-:W-:-:S02]  /*1ac60*/  CS2R R48, SRZ ;  /* 0x0000000000307805 */ /* 0x000fc4000001ff00 */
[----:B------:R-:W-:Y:S02]  /*1ac70*/  CS2R R50, SRZ ;  /* 0x0000000000327805 */ /* 0x000fe4000001ff00 */
[----:B------:R-:W-:Y:S02]  /*1ac80*/  CS2R R52, SRZ ;  /* 0x0000000000347805 */ /* 0x000fe4000001ff00 */
        /* <DEDUP_REMOVED lines=48> */
[----:B------:R-:W-:Y:S01]  /*1af90*/  CS2R R150, SRZ ;  /* 0x0000000000967805 */ /* 0x000fe2000001ff00 */
[----:B------:R-:W-:Y:S06]  /*1afa0*/  @P0 BRA `(.L_x_0) ;  /* 0x0000021800d40947 */ /* 0x000fec0003800000 */
[----:B------:R-:W2:Y:S04]  /*1afb0*/  LDL.LU.64 R140, [R1+0x1e00] ;  /* 0x001e0000018c7983 */ /* 0x000ea80000300a00 */
[----:B------:R-:W3:Y:S04]  /*1afc0*/  LDL.LU.64 R134, [R1+0x1e08] ;  /* 0x001e080001867983 */ /* 0x000ee80000300a00 */
        /* <DEDUP_REMOVED lines=9> */
[----:B--2---:R1:W-:Y:S01]  /*1b060*/  STL [R1+0x1f40], R140 ;  /* 0x001f408c01007387 */ /* 0x0043e20000100800 */
[----:B------:R-:W-:-:S02]  /*1b070*/  IMAD.MOV.U32 R15, RZ, RZ, R141 ;  /* 0x000000ffff0f7224 */ /* 0x000fc400078e008d */
[----:B---3--:R-:W-:Y:S01]  /*1b080*/  IMAD.MOV.U32 R0, RZ, RZ, R135 ;  /* 0x000000ffff007224 */ /* 0x008fe200078e0087 */
[----:B-1----:R-:W2:Y:S04]  /*1b090*/  LDL.LU.64 R140, [R1+0x1e58] ;  /* 0x001e5800018c7983 */ /* 0x002ea80000300a00 */
[----:B------:R1:W-:Y:S04]  /*1b0a0*/  STL [R1+0x1f48], R134 ;  /* 0x001f488601007387 */ /* 0x0003e80000100800 */
[----:B-1----:R-:W3:Y:S04]  /*1b0b0*/  LDL.LU.64 R134, [R1+0x1e98] ;  /* 0x001e980001867983 */ /* 0x002ee80000300a00 */
[----:B------:R1:W-:Y:S04]  /*1b0c0*/  STL [R1+0x1f44], R0 ;  /* 0x001f440001007387 */ /* 0x0003e80000100800 */
[----:B----4-:R4:W-:Y:S01]  /*1b0d0*/  STL [R1+0x1f50], R142 ;  /* 0x001f508e01007387 */ /* 0x0109e20000100800 */
[----:B-1----:R-:W-:-:S03]  /*1b0e0*/  IMAD.MOV.U32 R0, RZ, RZ, R143 ;  /* 0x000000ffff007224 */ /* 0x002fc600078e008f */
[----:B----4-:R-:W4:Y:S04]  /*1b0f0*/  LDL.LU.64 R142, [R1+0x1e68] ;  /* 0x001e6800018e7983 */ /* 0x010f280000300a00 */
[----:B------:R1:W-:Y:S04]  /*1b100*/  STL [R1+0x1f4c], R0 ;  /* 0x001f4c0001007387 */ /* 0x0003e80000100800 */
[----:B------:R1:W-:Y:S02]  /*1b110*/  STL [R1+0x1f58], R144 ;  /* 0x001f589001007387 */ /* 0x0003e40000100800 */
[----:B-1----:R-:W-:-:S02]  /*1b120*/  IMAD.MOV.U32 R0, RZ, RZ, R145 ;  /* 0x000000ffff007224 */ /* 0x002fc400078e0091 */
[----:B------:R-:W4:Y:S04]  /*1b130*/  LDL.LU.64 R144, [R1+0x1e78] ;  /* 0x001e780001907983 */ /* 0x000f280000300a00 */
        /* <DEDUP_REMOVED lines=29> */
[----:B--2---:R2:W-:Y:S01]  /*1b310*/  STL [R1+0x1f98], R140 ;  /* 0x001f988c01007387 */ /* 0x0045e20000100800 */
[----:B-1----:R-:W-:-:S03]  /*1b320*/  IMAD.MOV.U32 R0, RZ, RZ, R141 ;  /* 0x000000ffff007224 */ /* 0x002fc600078e008d */
[----:B--2---:R-:W2:Y:S04]  /*1b330*/  LDL.LU.64 R140, [R1+0x1ea8] ;  /* 0x001ea800018c7983 */ /* 0x004ea80000300a00 */
[----:B------:R1:W-:Y:S04]  /*1b340*/  STL [R1+0x1f94], R0 ;  /* 0x001f940001007387 */ /* 0x0003e80000100800 */
[----:B---3--:R3:W-:Y:S01]  /*1b350*/  STL [R1+0x1fa0], R134 ;  /* 0x001fa08601007387 */ /* 0x0087e20000100800 */
[----:B-1----:R-:W-:-:S03]  /*1b360*/  IMAD.MOV.U32 R0, RZ, RZ, R135 ;  /* 0x000000ffff007224 */ /* 0x002fc600078e0087 */
[----:B---3--:R-:W3:Y:S04]  /*1b370*/  LDL.LU.64 R134, [R1+0x1eb0] ;  /* 0x001eb00001867983 */ /* 0x008ee80000300a00 */
        /* <DEDUP_REMOVED lines=53> */
[----:B------:R-:W-:Y:S04]  /*1b6d0*/  STL [R1+0x2010], R130 ;  /* 0x0020108201007387 */ /* 0x000fe80000100800 */
[----:B------:R-:W4:Y:S01]  /*1b6e0*/  LDL.LU.64 R128, [R1+0x1f18] ;  /* 0x001f180001807983 */ /* 0x000f220000300a00 */
[----:B-1----:R-:W-:-:S05]  /*1b6f0*/  IMAD.MOV.U32 R0, RZ, RZ, R131 ;  /* 0x000000ffff007224 */ /* 0x002fca00078e0083 */
[----:B------:R1:W-:Y:S04]  /*1b700*/  STL [R1+0x200c], R0 ;  /* 0x00200c0001007387 */ /* 0x0003e80000100800 */
[----:B------:R-:W-:Y:S01]  /*1b710*/  STL [R1+0x2018], R146 ;  /* 0x0020189201007387 */ /* 0x000fe20000100800 */
[----:B-1----:R-:W-:-:S03]  /*1b720*/  IMAD.MOV.U32 R0, RZ, RZ, R147 ;  /* 0x000000ffff007224 */ /* 0x002fc600078e0093 */
[----:B------:R-:W4:Y:S04]  /*1b730*/  LDL.LU.64 R130, [R1+0x1f20] ;  /* 0x001f200001827983 */ /* 0x000f280000300a00 */
[----:B------:R1:W-:Y:S04]  /*1b740*/  STL [R1+0x2014], R0 ;  /* 0x0020140001007387 */ /* 0x0003e80000100800 */
[----:B------:R1:W-:Y:S02]  /*1b750*/  STL [R1+0x2020], R148 ;  /* 0x0020209401007387 */ /* 0x0003e40000100800 */
[----:B-1----:R-:W-:-:S02]  /*1b760*/  IMAD.MOV.U32 R0, RZ, RZ, R149 ;  /* 0x000000ffff007224 */ /* 0x002fc400078e0095 */
[----:B------:R-:W4:Y:S04]  /*1b770*/  LDL.LU.64 R146, [R1+0x1f28] ;  /* 0x001f280001927983 */ /* 0x000f280000300a00 */
[----:B------:R-:W-:Y:S04]  /*1b780*/  STL [R1+0x2028], R136 ;  /* 0x0020288801007387 */ /* 0x000fe80000100800 */
[----:B------:R1:W-:Y:S04]  /*1b790*/  STL [R1+0x201c], R0 ;  /* 0x00201c0001007387 */ /* 0x0003e80000100800 */
[----:B------:R-:W4:Y:S01]  /*1b7a0*/  LDL.LU.64 R148, [R1+0x2080] ;  /* 0x0020800001947983 */ /* 0x000f220000300a00 */
[----:B-1----:R-:W-:-:S03]  /*1b7b0*/  IMAD.MOV.U32 R0, RZ, RZ, R137 ;  /* 0x000000ffff007224 */ /* 0x002fc600078e0089 */
        /* <DEDUP_REMOVED lines=12> */
[----:B--2---:R-:W-:Y:S04]  /*1b880*/  STL [R1+0x2048], R140 ;  /* 0x0020488c01007387 */ /* 0x004fe80000100800 */
[----:B------:R1:W-:Y:S04]  /*1b890*/  STL [R1+0x203c], R0 ;  /* 0x00203c0001007387 */ /* 0x0003e80000100800 */
[----:B------:R-:W2:Y:S01]  /*1b8a0*/  LDL.LU.64 R138, [R1+0x20a0] ;  /* 0x0020a000018a7983 */ /* 0x000ea20000300a00 */
[----:B-1----:R-:W-:-:S03]  /*1b8b0*/  IMAD.MOV.U32 R0, RZ, RZ, R141 ;  /* 0x000000ffff007224 */ /* 0x002fc600078e008d */
[----:B---3--:R-:W-:Y:S04]  /*1b8c0*/  STL [R1+0x2050], R134 ;  /* 0x0020508601007387 */ /* 0x008fe80000100800 */
[----:B------:R1:W-:Y:S04]  /*1b8d0*/  STL [R1+0x2044], R0 ;  /* 0x0020440001007387 */ /* 0x0003e80000100800 */
[----:B------:R-:W3:Y:S01]  /*1b8e0*/  LDL.LU.64 R140, [R1+0x20a8] ;  /* 0x0020a800018c7983 */ /* 0x000ee20000300a00 */
[----:B-1----:R-:W-:-:S03]  /*1b8f0*/  IMAD.MOV.U32 R0, RZ, RZ, R135 ;  /* 0x000000ffff007224 */ /* 0x002fc600078e0087 */
[----:B----4-:R-:W-:Y:S04]  /*1b900*/  STL [R1+0x2058], R142 ;  /* 0x0020588e01007387 */ /* 0x010fe80000100800 */
        /* <DEDUP_REMOVED lines=12> */
[----:B------:R1:W-:Y:S02]  /*1b9d0*/  STL [R1+0x2064], R0 ;  /* 0x0020640001007387 */ /* 0x0003e40000100800 */
[----:B-1----:R-:W-:Y:S02]  /*1b9e0*/  IMAD.MOV.U32 R0, RZ, RZ, R131 ;  /* 0x000000ffff007224 */ /* 0x002fe400078e0083 */
[----:B------:R-:W-:Y:S04]  /*1b9f0*/  STL [R1+0x2078], R146 ;  /* 0x0020789201007387 */ /* 0x000fe80000100800 */
        /* <DEDUP_REMOVED lines=32> */
[----:B------:R1:W-:Y:S04]  /*1bc00*/  STL [R1+0x20b8], R142 ;  /* 0x0020b88e01007387 */ /* 0x0003e80000100800 */
[----:B------:R-:W4:Y:S01]  /*1bc10*/  LDL.LU.64 R130, [R1+0x2110] ;  /* 0x0021100001827983 */ /* 0x000f220000300a00 */
[----:B-1----:R-:W-:-:S05]  /*1bc20*/  IMAD.MOV.U32 R0, RZ, RZ, R143 ;  /* 0x000000ffff007224 */ /* 0x002fca00078e008f */
[----:B------:R1:W-:Y:S04]  /*1bc30*/  STL [R1+0x20b4], R0 ;  /* 0x0020b40001007387 */ /* 0x0003e80000100800 */
[----:B------:R1:W-:Y:S04]  /*1bc40*/  STL [R1+0x20c0], R144 ;  /* 0x0020c09001007387 */ /* 0x0003e80000100800 */
[----:B------:R-:W4:Y:S01]  /*1bc50*/  LDL.LU.64 R142, [R1+0x2118] ;  /* 0x00211800018e7983 */ /* 0x000f220000300a00 */
[----:B-1----:R-:W-:-:S05]  /*1bc60*/  IMAD.MOV.U32 R0, RZ, RZ, R145 ;  /* 0x000000ffff007224 */ /* 0x002fca00078e0091 */
[----:B------:R1:W-:Y:S04]  /*1bc70*/  STL [R1+0x20bc], R0 ;  /* 0x0020bc0001007387 */ /* 0x0003e80000100800 */
[----:B------:R-:W-:Y:S04]  /*1bc80*/  STL [R1+0x20c8], R246 ;  /* 0x0020c8f601007387 */ /* 0x000fe80000100800 */
[----:B------:R-:W-:Y:S04]  /*1bc90*/  STL [R1+0x20c4], R247 ;  /* 0x0020c4f701007387 */ /* 0x000fe80000100800 */
[----:B------:R-:W4:Y:S04]  /*1bca0*/  LDL.LU.64 R144, [R1+0x2120] ;  /* 0x0021200001907983 */ /* 0x000f280000300a00 */
        /* <DEDUP_REMOVED lines=64> */
[----:B------:R1:W-:Y:S02]  /*1c0b0*/  STL [R1+0x2144], R0 ;  /* 0x0021440001007387 */ /* 0x0003e40000100800 */
[----:B-1----:R-:W-:Y:S02]  /*1c0c0*/  IMAD.MOV.U32 R0, RZ, RZ, R139 ;  /* 0x000000ffff007224 */ /* 0x002fe400078e008b */
[----:B------:R-:W2:Y:S04]  /*1c0d0*/  LDL.LU.64 R138, [R1+0x21a8] ;  /* 0x0021a800018a7983 */ /* 0x000ea80000300a00 */
[----:B------:R1:W-:Y:S04]  /*1c0e0*/  STL [R1+0x214c], R0 ;  /* 0x00214c0001007387 */ /* 0x0003e80000100800 */
[----:B---3--:R3:W-:Y:S04]  /*1c0f0*/  STL [R1+0x2158], R140 ;  /* 0x0021588c01007387 */ /* 0x0087e80000100800 */
[----:B------:R-:W2:Y:S01]  /*1c100*/  LDL.LU.64 R132, [R1+0x21b0] ;  /* 0x0021b00001847983 */ /* 0x000ea20000300a00 */
[----:B-1----:R-:W-:-:S05]  /*1c110*/  IMAD.MOV.U32 R0, RZ, RZ, R141 ;  /* 0x000000ffff007224 */ /* 0x002fca00078e008d */
[----:B------:R1:W-:Y:S04]  /*1c120*/  STL [R1+0x2154], R0 ;  /* 0x0021540001007387 */ /* 0x0003e80000100800 */
[----:B----4-:R4:W-:Y:S04]  /*1c130*/  STL [R1+0x2160], R134 ;  /* 0x0021608601007387 */ /* 0x0109e80000100800 */
[----:B---3--:R-:W3:Y:S01]  /*1c140*/  LDL.LU.64 R140, [R1+0x21b8] ;  /* 0x0021b800018c7983 */ /* 0x008ee20000300a00 */
[----:B-1----:R-:W-:-:S03]  /*1c150*/  IMAD.MOV.U32 R0, RZ, RZ, R135 ;  /* 0x000000ffff007224 */ /* 0x002fc600078e0087 */
[----:B------:R-:W-:Y:S04]  /*1c160*/  STL [R1+0x2168], R128 ;  /* 0x0021688001007387 */ /* 0x000fe80000100800 */
[----:B------:R1:W-:Y:S04]  /*1c170*/  STL [R1+0x215c], R0 ;  /* 0x00215c0001007387 */ /* 0x0003e80000100800 */
[----:B----4-:R-:W4:Y:S01]  /*1c180*/  LDL.LU.64 R134, [R1+0x21c0] ;  /* 0x0021c00001867983 */ /* 0x010f220000300a00 */
        /* <DEDUP_REMOVED lines=8> */
[----:B------:R1:W-:Y:S02]  /*1c210*/  STL [R1+0x2174], R0 ;  /* 0x0021740001007387 */ /* 0x0003e40000100800 */
[----:B-1----:R-:W-:Y:S02]  /*1c220*/  IMAD.MOV.U32 R0, RZ, RZ, R145 ;  /* 0x000000ffff007224 */ /* 0x002fe400078e0091 */
[----:B------:R1:W-:Y:S04]  /*1c230*/  STL [R1+0x2180], R144 ;  /* 0x0021809001007387 */ /* 0x0003e80000100800 */
[----:B-1----:R-:W4:Y:S04]  /*1c240*/  LDL.LU.64 R144, [R1+0x21d8] ;  /* 0x0021d80001907983 */ /* 0x002f280000300a00 */
        /* <DEDUP_REMOVED lines=16> */
[----:B------:R-:W4:Y:S04]  /*1c350*/  LDL.LU.64 R150, [R1+0x2200] ;  /* 0x0022000001967983 */ /* 0x000f280000300a00 */
[----:B------:R1:W-:Y:S04]  /*1c360*/  STL [R1+0x219c], R0 ;  /* 0x00219c0001007387 */ /* 0x0003e80000100800 */
[----:B--2---:R2:W-:Y:S01]  /*1c370*/  STL [R1+0x21a8], R138 ;  /* 0x0021a88a01007387 */ /* 0x0045e20000100800 */
[----:B-1----:R-:W-:-:S03]  /*1c380*/  IMAD.MOV.U32 R0, RZ, RZ, R139 ;  /* 0x000000ffff007224 */ /* 0x002fc600078e008b */
[----:B--2---:R-:W2:Y:S04]  /*1c390*/  LDL.LU.64 R138, [R1+0x2208] ;  /* 0x00220800018a7983 */ /* 0x004ea80000300a00 */
[----:B------:R1:W-:Y:S04]  /*1c3a0*/  STL [R1+0x21a4], R0 ;  /* 0x0021a40001007387 */ /* 0x0003e80000100800 */
[----:B------:R3:W-:Y:S01]  /*1c3b0*/  STL [R1+0x21b0], R132 ;  /* 0x0021b08401007387 */ /* 0x0007e20000100800 */
        /* <DEDUP_REMOVED lines=11> */
[----:B------:R-:W4:Y:S04]  /*1c470*/  LDL.LU.64 R134, [R1+0x2220] ;  /* 0x0022200001867983 */ /* 0x000f280000300a00 */
[----:B------:R-:W-:Y:S01]  /*1c480*/  STL [R1+0x21c4], R249 ;  /* 0x0021c4f901007387 */ /* 0x000fe20000100800 */
[----:B-1----:R-:W-:-:S03]  /*1c490*/  IMAD.MOV.U32 R0, RZ, RZ, R143 ;  /* 0x000000ffff007224 */ /* 0x002fc600078e008f */
[----:B------:R1:W-:Y:S04]  /*1c4a0*/  STL [R1+0x21d0], R142 ;  /* 0x0021d08e01007387 */ /* 0x0003e80000100800 */
[----:B-1----:R-:W4:Y:S04]  /*1c4b0*/  LDL.LU.64 R142, [R1+0x2228] ;  /* 0x00222800018e7983 */ /* 0x002f280000300a00 */
[----:B------:R1:W-:Y:S02]  /*1c4c0*/  STL [R1+0x21cc], R0 ;  /* 0x0021cc0001007387 */ /* 0x0003e40000100800 */
[----:B-1----:R-:W-:-:S02]  /*1c4d0*/  IMAD.MOV.U32 R0, RZ, RZ, R145 ;  /* 0x000000ffff007224 */ /* 0x002fc400078e0091 */
        /* <DEDUP_REMOVED lines=11> */
[----:B------:R-:W-:Y:S01]  /*1c590*/  STL [R1+0x21f0], R130 ;  /* 0x0021f08201007387 */ /* 0x000fe20000100800 */
[----:B-1----:R-:W-:-:S03]  /*1c5a0*/  IMAD.MOV.U32 R0, RZ, RZ, R131 ;  /* 0x000000ffff007224 */ /* 0x002fc600078e0083 */
[----:B------:R-:W-:Y:S04]  /*1c5b0*/  STL [R1+0x21f8], R136 ;  /* 0x0021f88801007387 */ /* 0x000fe80000100800 */
[----:B------:R1:W-:Y:S04]  /*1c5c0*/  STL [R1+0x21ec], R0 ;  /* 0x0021ec0001007387 */ /* 0x0003e80000100800 */
[----:B------:R-:W-:Y:S01]  /*1c5d0*/  STL [R1+0x2200], R150 ;  /* 0x0022009601007387 */ /* 0x000fe20000100800 */
[----:B-1----:R-:W-:-:S05]  /*1c5e0*/  IMAD.MOV.U32 R0, RZ, RZ, R137 ;  /* 0x000000ffff007224 */ /* 0x002fca00078e0089 */
[----:B------:R1:W-:Y:S04]  /*1c5f0*/  STL [R1+0x21f4], R0 ;  /* 0x0021f40001007387 */ /* 0x0003e80000100800 */
[----:B------:R-:W4:Y:S01]  /*1c600*/  LDL.LU.64 R136, [R1+0x2250] ;  /* 0x0022500001887983 */ /* 0x000f220000300a00 */
[----:B-1----:R-:W-:-:S03]  /*1c610*/  IMAD.MOV.U32 R0, RZ, RZ, R151 ;  /* 0x000000ffff007224 */ /* 0x002fc600078e0097 */
[----:B--2---:R-:W-:Y:S04]  /*1c620*/  STL [R1+0x2208], R138 ;  /* 0x0022088a01007387 */ /* 0x004fe80000100800 */
[----:B------:R1:W-:Y:S04]  /*1c630*/  STL [R1+0x21fc], R0 ;  /* 0x0021fc0001007387 */ /* 0x0003e80000100800 */
[----:B------:R-:W2:Y:S01]  /*1c640*/  LDL.LU.64 R150, [R1+0x2258] ;  /* 0x0022580001967983 */ /* 0x000ea20000300a00 */
[----:B-1----:R-:W-:-:S03]  /*1c650*/  IMAD.MOV.U32 R0, RZ, RZ, R139 ;  /* 0x000000ffff007224 */ /* 0x002fc600078e008b */
[----:B------:R-:W2:Y:S04]  /*1c660*/  LDL.LU.64 R138, [R1+0x2260] ;  /* 0x00226000018a7983 */ /* 0x000ea80000300a00 */
[----:B------:R1:W-:Y:S04]  /*1c670*/  STL [R1+0x2204], R0 ;  /* 0x0022040001007387 */ /* 0x0003e80000100800 */
[----:B---3--:R-:W-:Y:S04]  /*1c680*/  STL [R1+0x2210], R132 ;  /* 0x0022108401007387 */ /* 0x008fe80000100800 */
[----:B------:R-:W3:Y:S01]  /*1c690*/  LDL.LU.64 R128, [R1+0x2268] ;  /* 0x0022680001807983 */ /* 0x000ee20000300a00 */
[----:B-1----:R-:W-:-:S05]  /*1c6a0*/  IMAD.MOV.U32 R0, RZ, RZ, R133 ;  /* 0x000000ffff007224 */ /* 0x002fca00078e0085 */
[----:B------:R1:W-:Y:S04]  /*1c6b0*/  STL [R1+0x220c], R0 ;  /* 0x00220c0001007387 */ /* 0x0003e80000100800 */
[----:B----4-:R4:W-:Y:S04]  /*1c6c0*/  STL [R1+0x2218], R140 ;  /* 0x0022188c01007387 */ /* 0x0109e80000100800 */
[----:B------:R-:W3:Y:S01]  /*1c6d0*/  LDL.LU.64 R130, [R1+0x2270] ;  /* 0x0022700001827983 */ /* 0x000ee20000300a00 */
[----:B-1----:R-:W-:-:S05]  /*1c6e0*/  IMAD.MOV.U32 R0, RZ, RZ, R141 ;  /* 0x000000ffff007224 */ /* 0x002fca00078e008d */
[----:B------:R1:W-:Y:S04]  /*1c6f0*/  STL [R1+0x2214], R0 ;  /* 0x0022140001007387 */ /* 0x0003e80000100800 */
[----:B------:R-:W-:Y:S04]  /*1c700*/  STL [R1+0x2220], R134 ;  /* 0x0022208601007387 */ /* 0x000fe80000100800 */
[----:B----4-:R-:W4:Y:S01]  /*1c710*/  LDL.LU.64 R140, [R1+0x2278] ;  /* 0x00227800018c7983 */ /* 0x010f220000300a00 */
[----:B-1----:R-:W-:-:S03]  /*1c720*/  IMAD.MOV.U32 R0, RZ, RZ, R135 ;  /* 0x000000ffff007224 */ /* 0x002fc600078e0087 */
[----:B------:R-:W4:Y:S04]  /*1c730*/  LDL.LU.64 R132, [R1+0x2280] ;  /* 0x0022800001847983 */ /* 0x000f280000300a00 */
[----:B------:R1:W-:Y:S04]  /*1c740*/  STL [R1+0x221c], R0 ;  /* 0x00221c0001007387 */ /* 0x0003e80000100800 */
[----:B------:R-:W-:Y:S01]  /*1c750*/  STL [R1+0x2228], R142 ;  /* 0x0022288e01007387 */ /* 0x000fe20000100800 */
[----:B-1----:R-:W-:-:S03]  /*1c760*/  IMAD.MOV.U32 R0, RZ, RZ, R143 ;  /* 0x000000ffff007224 */ /* 0x002fc600078e008f */
[----:B------:R-:W4:Y:S04]  /*1c770*/  LDL.LU.64 R134, [R1+0x2288] ;  /* 0x0022880001867983 */ /* 0x000f280000300a00 */
[----:B------:R1:W-:Y:S02]  /*1c780*/  STL [R1+0x2224], R0 ;  /* 0x0022240001007387 */ /* 0x0003e40000100800 */
[----:B-1----:R-:W-:Y:S02]  /*1c790*/  IMAD.MOV.U32 R0, RZ, RZ, R145 ;  /* 0x000000ffff007224 */ /* 0x002fe400078e0091 */
[----:B------:R-:W-:Y:S04]  /*1c7a0*/  STL [R1+0x2230], R144 ;  /* 0x0022309001007387 */ /* 0x000fe80000100800 */
[----:B------:R-:W4:Y:S04]  /*1c7b0*/  LDL.LU.64 R142, [R1+0x2290] ;  /* 0x00229000018e7983 */ /* 0x000f280000300a00 */
[----:B------:R1:W-:Y:S02]  /*1c7c0*/  STL [R1+0x222c], R0 ;  /* 0x00222c0001007387 */ /* 0x0003e40000100800 */
[----:B-1----:R-:W-:-:S02]  /*1c7d0*/  IMAD.MOV.U32 R0, RZ, RZ, R147 ;  /* 0x000000ffff007224 */ /* 0x002fc400078e0093 */
[----:B------:R-:W-:Y:S04]  /*1c7e0*/  STL [R1+0x2238], R146 ;  /* 0x0022389201007387 */ /* 0x000fe80000100800 */
[----:B------:R-:W4:Y:S04]  /*1c7f0*/  LDL.LU.64 R144, [R1+0x2298] ;  /* 0x0022980001907983 */ /* 0x000f280000300a00 */
[----:B------:R1:W-:Y:S02]  /*1c800*/  STL [R1+0x2234], R0 ;  /* 0x0022340001007387 */ /* 0x0003e40000100800 */
[----:B-1----:R-:W-:-:S02]  /*1c810*/  IMAD.MOV.U32 R0, RZ, RZ, R149 ;  /* 0x000000ffff007224 */ /* 0x002fc400078e0095 */
[----:B------:R1:W-:Y:S04]  /*1c820*/  STL [R1+0x2240], R148 ;  /* 0x0022409401007387 */ /* 0x0003e80000100800 */
[----:B------:R-:W4:Y:S04]  /*1c830*/  LDL.LU.64 R146, [R1+0x22a0] ;  /* 0x0022a00001927983 */ /* 0x000f280000300a00 */
[----:B------:R1:W-:Y:S04]  /*1c840*/  STL [R1+0x223c], R0 ;  /* 0x00223c0001007387 */ /* 0x0003e80000100800 */
[----:B------:R-:W-:Y:S04]  /*1c850*/  STL [R1+0x2248], R250 ;  /* 0x002248fa01007387 */ /* 0x000fe80000100800 */
[----:B------:R-:W-:Y:S04]  /*1c860*/  STL [R1+0x2244], R251 ;  /* 0x002244fb01007387 */ /* 0x000fe80000100800 */
[----:B-1----:R-:W4:Y:S04]  /*1c870*/  LDL.LU.64 R148, [R1+0x22a8] ;  /* 0x0022a80001947983 */ /* 0x002f280000300a00 */
[----:B------:R1:W-:Y:S01]  /*1c880*/  STL [R1+0x2250], R136 ;  /* 0x0022508801007387 */ /* 0x0003e20000100800 */
[----:B------:R-:W-:-:S03]  /*1c890*/  IMAD.MOV.U32 R0, RZ, RZ, R137 ;  /* 0x000000ffff007224 */ /* 0x000fc600078e0089 */
[----:B-1----:R-:W4:Y:S04]  /*1c8a0*/  LDL.LU.64 R136, [R1+0x22b0] ;  /* 0x0022b00001887983 */ /* 0x002f280000300a00 */
[----:B------:R2:W-:Y:S02]  /*1c8b0*/  STL [R1+0x224c], R0 ;  /* 0x00224c0001007387 */ /* 0x0005e40000100800 */
[----:B--2---:R-:W-:Y:S02]  /*1c8c0*/  IMAD.MOV.U32 R0, RZ, RZ, R151 ;  /* 0x000000ffff007224 */ /* 0x004fe400078e0097 */
[----:B------:R1:W-:Y:S04]  /*1c8d0*/  STL [R1+0x2258], R150 ;  /* 0x0022589601007387 */ /* 0x0003e80000100800 */
[----:B------:R-:W-:Y:S04]  /*1c8e0*/  STL [R1+0x2260], R138 ;  /* 0x0022608a01007387 */ /* 0x000fe80000100800 */
[----:B------:R2:W-:Y:S04]  /*1c8f0*/  STL [R1+0x2254], R0 ;  /* 0x0022540001007387 */ /* 0x0005e80000100800 */
[----:B-1----:R-:W4:Y:S01]  /*1c900*/  LDL.LU.64 R150, [R1+0x22b8] ;  /* 0x0022b80001967983 */ /* 0x002f220000300a00 */
[----:B--2---:R-:W-:-:S03]  /*1c910*/  IMAD.MOV.U32 R0, RZ, RZ, R139 ;  /* 0x000000ffff007224 */ /* 0x004fc600078e008b */
[----:B---3--:R-:W-:Y:S04]  /*1c920*/  STL [R1+0x2268], R128 ;  /* 0x0022688001007387 */ /* 0x008fe80000100800 */
[----:B------:R1:W-:Y:S04]  /*1c930*/  STL [R1+0x225c], R0 ;  /* 0x00225c0001007387 */ /* 0x0003e80000100800 */
[----:B------:R-:W2:Y:S01]  /*1c940*/  LDL.LU.64 R138, [R1+0x22c0] ;  /* 0x0022c000018a7983 */ /* 0x000ea20000300a00 */
[----:B-1----:R-:W-:-:S03]  /*1c950*/  IMAD.MOV.U32 R0, RZ, RZ, R129 ;  /* 0x000000ffff007224 */ /* 0x002fc600078e0081 */
[----:B------:R-:W-:Y:S04]  /*1c960*/  STL [R1+0x2270], R130 ;  /* 0x0022708201007387 */ /* 0x000fe80000100800 */
[----:B------:R1:W-:Y:S02]  /*1c970*/  STL [R1+0x2264], R0 ;  /* 0x0022640001007387 */ /* 0x0003e40000100800 */
[----:B-1----:R-:W-:Y:S02]  /*1c980*/  IMAD.MOV.U32 R0, RZ, RZ, R131 ;  /* 0x000000ffff007224 */ /* 0x002fe400078e0083 */
[----:B----4-:R-:W-:Y:S04]  /*1c990*/  STL [R1+0x2278], R140 ;  /* 0x0022788c01007387 */ /* 0x010fe80000100800 */
[----:B------:R1:W-:Y:S04]  /*1c9a0*/  STL [R1+0x226c], R0 ;  /* 0x00226c0001007387 */ /* 0x0003e80000100800 */
[----:B------:R-:W-:Y:S01]  /*1c9b0*/  STL [R1+0x2280], R132 ;  /* 0x0022808401007387 */ /* 0x000fe20000100800 */
[----:B-1----:R-:W-:-:S05]  /*1c9c0*/  IMAD.MOV.U32 R0, RZ, RZ, R141 ;  /* 0x000000ffff007224 */ /* 0x002fca00078e008d */
[----:B------:R1:W-:Y:S04]  /*1c9d0*/  STL [R1+0x2274], R0 ;  /* 0x0022740001007387 */ /* 0x0003e80000100800 */
[----:B------:R-:W3:Y:S01]  /*1c9e0*/  LDL.LU.64 R140, [R1+0x22d0] ;  /* 0x0022d000018c7983 */ /* 0x000ee20000300a00 */
[----:B-1----:R-:W-:-:S03]  /*1c9f0*/  IMAD.MOV.U32 R0, RZ, RZ, R133 ;  /* 0x000000ffff007224 */ /* 0x002fc600078e0085 */
[----:B------:R-:W-:Y:S04]  /*1ca00*/  STL [R1+0x2288], R134 ;  /* 0x0022888601007387 */ /* 0x000fe80000100800 */
[----:B------:R1:W-:Y:S04]  /*1ca10*/  STL [R1+0x227c], R0 ;  /* 0x00227c0001007387 */ /* 0x0003e80000100800 */
[----:B------:R-:W4:Y:S01]  /*1ca20*/  LDL.LU.64 R124, [R1+0x22d8] ;  /* 0x0022d800017c7983 */ /* 0x000f220000300a00 */
[----:B-1----:R-:W-:-:S05]  /*1ca30*/  IMAD.MOV.U32 R0, RZ, RZ, R135 ;  /* 0x000000ffff007224 */ /* 0x002fca00078e0087 */
[----:B------:R1:W-:Y:S04]  /*1ca40*/  STL [R1+0x2284], R0 ;  /* 0x0022840001007387 */ /* 0x0003e80000100800 */
[----:B------:R1:W-:Y:S02]  /*1ca50*/  STL [R1+0x2290], R142 ;  /* 0x0022908e01007387 */ /* 0x0003e40000100800 */
[----:B-1----:R-:W-:Y:S02]  /*1ca60*/  IMAD.MOV.U32 R0, RZ, RZ, R143 ;  /* 0x000000ffff007224 */ /* 0x002fe400078e008f */
        /* <DEDUP_REMOVED lines=15> */
[----:B------:R-:W4:Y:S04]  /*1cb60*/  LDL.LU.64 R148, [R1+0x2300] ;  /* 0x0023000001947983 */ /* 0x000f280000300a00 */
[----:B------:R-:W4:Y:S01]  /*1cb70*/  LDL.LU.64 R128, [R1+0x2308] ;  /* 0x0023080001807983 */ /* 0x000f220000300a00 */
[----:B-1----:R-:W-:-:S05]  /*1cb80*/  IMAD.MOV.U32 R0, RZ, RZ, R137 ;  /* 0x000000ffff007224 */ /* 0x002fca00078e0089 */
[----:B------:R1:W-:Y:S04]  /*1cb90*/  STL [R1+0x22ac], R0 ;  /* 0x0022ac0001007387 */ /* 0x0003e80000100800 */
[----:B------:R2:W-:Y:S01]  /*1cba0*/  STL [R1+0x22b8], R150 ;  /* 0x0022b89601007387 */ /* 0x0005e20000100800 */
[----:B-1----:R-:W-:-:S03]  /*1cbb0*/  IMAD.MOV.U32 R0, RZ, RZ, R151 ;  /* 0x000000ffff007224 */ /* 0x002fc600078e0097 */
[----:B--2---:R-:W2:Y:S04]  /*1cbc0*/  LDL.LU.64 R150, [R1+0x2310] ;  /* 0x0023100001967983 */ /* 0x004ea80000300a00 */
[----:B------:R1:W-:Y:S04]  /*1cbd0*/  STL [R1+0x22b4], R0 ;  /* 0x0022b40001007387 */ /* 0x0003e80000100800 */
[----:B------:R-:W-:Y:S04]  /*1cbe0*/  STL [R1+0x22c0], R138 ;  /* 0x0022c08a01007387 */ /* 0x000fe80000100800 */
[----:B------:R-:W2:Y:S01]  /*1cbf0*/  LDL.LU.64 R130, [R1+0x2318] ;  /* 0x0023180001827983 */ /* 0x000ea20000300a00 */
[----:B-1----:R-:W-:-:S03]  /*1cc00*/  IMAD.MOV.U32 R0, RZ, RZ, R139 ;  /* 0x000000ffff007224 */ /* 0x002fc600078e008b */
[----:B------:R-:W-:Y:S04]  /*1cc10*/  STL [R1+0x22c8], R244 ;  /* 0x0022c8f401007387 */ /* 0x000fe80000100800 */
[----:B------:R3:W-:Y:S04]  /*1cc20*/  STL [R1+0x22bc], R0 ;  /* 0x0022bc0001007387 */ /* 0x0007e80000100800 */
[----:B------:R-:W2:Y:S04]  /*1cc30*/  LDL.LU.64 R132, [R1+0x2320] ;  /* 0x0023200001847983 */ /* 0x000ea80000300a00 */
[----:B------:R-:W-:Y:S04]  /*1cc40*/  STL [R1+0x22c4], R245 ;  /* 0x0022c4f501007387 */ /* 0x000fe80000100800 */
[----:B------:R-:W2:Y:S01]  /*1cc50*/  LDL.LU.64 R134, [R1+0x2328] ;  /* 0x0023280001867983 */ /* 0x000ea20000300a00 */
[----:B---3--:R-:W-:-:S03]  /*1cc60*/  IMAD.MOV.U32 R0, RZ, RZ, R141 ;  /* 0x000000ffff007224 */ /* 0x008fc600078e008d */
[----:B------:R1:W-:Y:S04]  /*1cc70*/  STL [R1+0x22d0], R140 ;  /* 0x0022d08c01007387 */ /* 0x0003e80000100800 */
[----:B------:R-:W3:Y:S04]  /*1cc80*/  LDL.LU.64 R136, [R1+0x2330] ;  /* 0x0023300001887983 */ /* 0x000ee80000300a00 */
[----:B------:R-:W3:Y:S04]  /*1cc90*/  LDL.LU.64 R138, [R1+0x2338] ;  /* 0x00233800018a7983 */ /* 0x000ee80000300a00 */
[----:B------:R1:W-:Y:S04]  /*1cca0*/  STL [R1+0x22cc], R0 ;  /* 0x0022cc0001007387 */ /* 0x0003e80000100800 */
[----:B----4-:R-:W-:Y:S04]  /*1ccb0*/  STL [R1+0x22d8], R124 ;  /* 0x0022d87c01007387 */ /* 0x010fe80000100800 */
[----:B-1----:R-:W4:Y:S01]  /*1ccc0*/  LDL.LU.64 R140, [R1+0x2340] ;  /* 0x00234000018c7983 */ /* 0x002f220000300a00 */
[----:B------:R-:W-:-:S03]  /*1ccd0*/  IMAD.MOV.U32 R0, RZ, RZ, R125 ;  /* 0x000000ffff007224 */ /* 0x000fc600078e007d */
[----:B------:R-:W-:Y:S04]  /*1cce0*/  STL [R1+0x22e0], R142 ;  /* 0x0022e08e01007387 */ /* 0x000fe80000100800 */
[----:B------:R1:W-:Y:S02]  /*1ccf0*/  STL [R1+0x22d4], R0 ;  /* 0x0022d40001007387 */ /* 0x0003e40000100800 */
[----:B-1----:R-:W-:Y:S02]  /*1cd00*/  IMAD.MOV.U32 R0, RZ, RZ, R143 ;  /* 0x000000ffff007224 */ /* 0x002fe400078e008f */
[----:B------:R-:W4:Y:S04]  /*1cd10*/  LDL.LU.64 R142, [R1+0x2350] ;  /* 0x00235000018e7983 */ /* 0x000f280000300a00 */
[----:B------:R1:W-:Y:S04]  /*1cd20*/  STL [R1+0x22dc], R0 ;  /* 0x0022dc0001007387 */ /* 0x0003e80000100800 */
[----:B------:R1:W-:Y:S02]  /*1cd30*/  STL [R1+0x22e8], R144 ;  /* 0x0022e89001007387 */ /* 0x0003e40000100800 */
[----:B-1----:R-:W-:-:S02]  /*1cd40*/  IMAD.MOV.U32 R0, RZ, RZ, R145 ;  /* 0x000000ffff007224 */ /* 0x002fc400078e0091 */
[----:B------:R-:W-:Y:S04]  /*1cd50*/  STL [R1+0x22f0], R126 ;  /* 0x0022f07e01007387 */ /* 0x000fe80000100800 */
[----:B------:R1:W-:Y:S04]  /*1cd60*/  STL [R1+0x22e4], R0 ;  /* 0x0022e40001007387 */ /* 0x0003e80000100800 */
[----:B------:R-:W4:Y:S01]  /*1cd70*/  LDL.LU.64 R144, [R1+0x2360] ;  /* 0x0023600001907983 */ /* 0x000f220000300a00 */
[----:B-1----:R-:W-:-:S03]  /*1cd80*/  IMAD.MOV.U32 R0, RZ, RZ, R127 ;  /* 0x000000ffff007224 */ /* 0x002fc600078e007f */
[----:B------:R-:W-:Y:S04]  /*1cd90*/  STL [R1+0x22f8], R146 ;  /* 0x0022f89201007387 */ /* 0x000fe80000100800 */
[----:B------:R1:W-:Y:S02]  /*1cda0*/  STL [R1+0x22ec], R0 ;  /* 0x0022ec0001007387 */ /* 0x0003e40000100800 */
[----:B-1----:R-:W-:Y:S02]  /*1cdb0*/  IMAD.MOV.U32 R0, RZ, RZ, R147 ;  /* 0x000000ffff007224 */ /* 0x002fe400078e0093 */
[----:B------:R-:W4:Y:S04]  /*1cdc0*/  LDL.LU.64 R146, [R1+0x2370] ;  /* 0x0023700001927983 */ /* 0x000f280000300a00 */
[----:B------:R1:W-:Y:S02]  /*1cdd0*/  STL [R1+0x22f4], R0 ;  /* 0x0022f40001007387 */ /* 0x0003e40000100800 */
[----:B-1----:R-:W-:-:S02]  /*1cde0*/  IMAD.MOV.U32 R0, RZ, RZ, R149 ;  /* 0x000000ffff007224 */ /* 0x002fc400078e0095 */
[----:B------:R1:W-:Y:S04]  /*1cdf0*/  STL [R1+0x2300], R148 ;  /* 0x0023009401007387 */ /* 0x0003e80000100800 */
[----:B------:R-:W-:Y:S04]  /*1ce00*/  STL [R1+0x2308], R128 ;  /* 0x0023088001007387 */ /* 0x000fe80000100800 */
[----:B------:R1:W-:Y:S04]  /*1ce10*/  STL [R1+0x22fc], R0 ;  /* 0x0022fc0001007387 */ /* 0x0003e80000100800 */
[----:B-1----:R-:W4:Y:S01]  /*1ce20*/  LDL.LU.64 R148, [R1+0x2380] ;  /* 0x0023800001947983 */ /* 0x002f220000300a00 */
[----:B------:R-:W-:-:S03]  /*1ce30*/  IMAD.MOV.U32 R0, RZ, RZ, R129 ;  /* 0x000000ffff007224 */ /* 0x000fc600078e0081 */
[----:B--2---:R-:W-:Y:S04]  /*1ce40*/  STL [R1+0x2310], R150 ;  /* 0x0023109601007387 */ /* 0x004fe80000100800 */
[----:B------:R1:W-:Y:S02]  /*1ce50*/  STL [R1+0x2304], R0 ;  /* 0x0023040001007387 */ /* 0x0003e40000100800 */
[----:B-1----:R-:W-:Y:S02]  /*1ce60*/  IMAD.MOV.U32 R0, RZ, RZ, R151 ;  /* 0x000000ffff007224 */ /* 0x002fe400078e0097 */
[----:B------:R-:W-:Y:S04]  /*1ce70*/  STL [R1+0x2318], R130 ;  /* 0x0023188201007387 */ /* 0x000fe80000100800 */
[----:B------:R1:W-:Y:S04]  /*1ce80*/  STL [R1+0x230c], R0 ;  /* 0x00230c0001007387 */ /* 0x0003e80000100800 */
[----:B------:R-:W2:Y:S01]  /*1ce90*/  LDL.LU.64 R150, [R1+0x2390] ;  /* 0x0023900001967983 */ /* 0x000ea20000300a00 */
[----:B-1----:R-:W-:-:S03]  /*1cea0*/  IMAD.MOV.U32 R0, RZ, RZ, R131 ;  /* 0x000000ffff007224 */ /* 0x002fc600078e0083 */
[----:B------:R-:W-:Y:S04]  /*1ceb0*/  STL [R1+0x2320], R132 ;  /* 0x0023208401007387 */ /* 0x000fe80000100800 */
[----:B------:R1:W-:Y:S04]  /*1cec0*/  STL [R1+0x2314], R0 ;  /* 0x0023140001007387 */ /* 0x0003e80000100800 */
[----:B------:R-:W-:Y:S01]  /*1ced0*/  STL [R1+0x2328], R134 ;  /* 0x0023288601007387 */ /* 0x000fe20000100800 */
[----:B-1----:R-:W-:-:S05]  /*1cee0*/  IMAD.MOV.U32 R0, RZ, RZ, R133 ;  /* 0x000000ffff007224 */ /* 0x002fca00078e0085 */
[----:B------:R1:W-:Y:S04]  /*1cef0*/  STL [R1+0x231c], R0 ;  /* 0x00231c0001007387 */ /* 0x0003e80000100800 */
[----:B---3--:R-:W-:Y:S01]  /*1cf00*/  STL [R1+0x2330], R136 ;  /* 0x0023308801007387 */ /* 0x008fe20000100800 */
[----:B-1----:R-:W-:-:S05]  /*1cf10*/  IMAD.MOV.U32 R0, RZ, RZ, R135 ;  /* 0x000000ffff007224 */ /* 0x002fca00078e0087 */
[----:B------:R1:W-:Y:S04]  /*1cf20*/  STL [R1+0x2324], R0 ;  /* 0x0023240001007387 */ /* 0x0003e80000100800 */
[----:B------:R-:W-:Y:S01]  /*1cf30*/  STL [R1+0x2338], R138 ;  /* 0x0023388a01007387 */ /* 0x000fe20000100800 */
[----:B-1----:R-:W-:-:S05]  /*1cf40*/  IMAD.MOV.U32 R0, RZ, RZ, R137 ;  /* 0x000000ffff007224 */ /* 0x002fca00078e0089 */
[----:B------:R1:W-:Y:S04]  /*1cf50*/  STL [R1+0x232c], R0 ;  /* 0x00232c0001007387 */ /* 0x0003e80000100800 */
[----:B----4-:R-:W-:Y:S01]  /*1cf60*/  STL [R1+0x2340], R140 ;  /* 0x0023408c01007387 */ /* 0x010fe20000100800 */
[----:B-1----:R-:W-:-:S05]  /*1cf70*/  IMAD.MOV.U32 R0, RZ, RZ, R139 ;  /* 0x000000ffff007224 */ /* 0x002fca00078e008b */
[----:B------:R1:W-:Y:S04]  /*1cf80*/  STL [R1+0x2334], R0 ;  /* 0x0023340001007387 */ /* 0x0003e80000100800 */
[----:B------:R-:W-:Y:S01]  /*1cf90*/  STL [R1+0x2348], R8 ;  /* 0x0023480801007387 */ /* 0x000fe20000100800 */
[----:B-1----:R-:W-:-:S05]  /*1cfa0*/  IMAD.MOV.U32 R0, RZ, RZ, R141 ;  /* 0x000000ffff007224 */ /* 0x002fca00078e008d */
[----:B------:R1:W-:Y:S04]  /*1cfb0*/  STL [R1+0x233c], R0 ;  /* 0x00233c0001007387 */ /* 0x0003e80000100800 */
[----:B------:R-:W-:Y:S01]  /*1cfc0*/  STL [R1+0x2344], R9 ;  /* 0x0023440901007387 */ /* 0x000fe20000100800 */
[----:B-1----:R-:W-:-:S03]  /*1cfd0*/  IMAD.MOV.U32 R0, RZ, RZ, R143 ;  /* 0x000000ffff007224 */ /* 0x002fc600078e008f */
[----:B------:R-:W-:Y:S04]  /*1cfe0*/  STL [R1+0x2350], R142 ;  /* 0x0023508e01007387 */ /* 0x000fe80000100800 */
[----:B------:R-:W-:Y:S04]  /*1cff0*/  STL [R1+0x2358], R18 ;  /* 0x0023581201007387 */ /* 0x000fe80000100800 */
        /* <DEDUP_REMOVED lines=16> */
[----:B------:R-:W3:Y:S04]  /*1d100*/  LDL.LU.64 R140, [R1+0x23f0] ;  /* 0x0023f000018c7983 */ /* 0x000ee80000300a00 */
[----:B------:R-:W-:Y:S01]  /*1d110*/  STL [R1+0x2384], R157 ;  /* 0x0023849d01007387 */ /* 0x000fe20000100800 */
[----:B--2---:R-:W-:-:S03]  /*1d120*/  IMAD.MOV.U32 R0, RZ, RZ, R151 ;  /* 0x000000ffff007224 */ /* 0x004fc600078e0097 */
[----:B------:R1:W-:Y:S04]  /*1d130*/  STL [R1+0x2390], R150 ;  /* 0x0023909601007387 */ /* 0x0003e80000100800 */
[----:B------:R-:W2:Y:S04]  /*1d140*/  LDL.LU.64 R142, [R1+0x2400] ;  /* 0x00240000018e7983 */ /* 0x000ea80000300a00 */
[----:B------:R3:W-:Y:S04]  /*1d150*/  STL [R1+0x238c], R0 ;  /* 0x00238c0001007387 */ /* 0x0007e80000100800 */
[----:B------:R-:W-:Y:S04]  /*1d160*/  STL [R1+0x2398], R160 ;  /* 0x002398a001007387 */ /* 0x000fe80000100800 */
[----:B------:R-:W-:Y:S04]  /*1d170*/  STL [R1+0x2394], R161 ;  /* 0x002394a101007387 */ /* 0x000fe80000100800 */
[----:B------:R-:W-:Y:S04]  /*1d180*/  STL [R1+0x23a0], R242 ;  /* 0x0023a0f201007387 */ /* 0x000fe80000100800 */
[----:B------:R-:W4:Y:S04]  /*1d190*/  LDL.LU.64 R144, [R1+0x2410] ;  /* 0x0024100001907983 */ /* 0x000f280000300a00 */
        /* <DEDUP_REMOVED lines=11> */
[----:B-1----:R-:W4:Y:S04]  /*1d250*/  LDL.LU.64 R150, [R1+0x2448] ;  /* 0x0024480001967983 */ /* 0x002f280000300a00 */
[----:B------:R-:W-:Y:S04]  /*1d260*/  STL [R1+0x23c8], R232 ;  /* 0x0023c8e801007387 */ /* 0x000fe80000100800 */
        /* <DEDUP_REMOVED lines=8> */
[----:B------:R-:W-:Y:S01]  /*1d2f0*/  STL [R1+0x23e4], R225 ;  /* 0x0023e4e101007387 */ /* 0x000fe20000100800 */
[----:B---3--:R-:W-:-:S03]  /*1d300*/  IMAD.MOV.U32 R0, RZ, RZ, R141 ;  /* 0x000000ffff007224 */ /* 0x008fc600078e008d */
[----:B------:R-:W-:Y:S04]  /*1d310*/  STL [R1+0x23f0], R140 ;  /* 0x0023f08c01007387 */ /* 0x000fe80000100800 */
[----:B------:R-:W-:Y:S04]  /*1d320*/  STL [R1+0x23f8], R164 ;  /* 0x0023f8a401007387 */ /* 0x000fe80000100800 */
[----:B------:R2:W-:Y:S04]  /*1d330*/  STL [R1+0x23ec], R0 ;  /* 0x0023ec0001007387 */ /* 0x0005e80000100800 */
[----:B------:R-:W-:Y:S01]  /*1d340*/  STL [R1+0x23f4], R165 ;  /* 0x0023f4a501007387 */ /* 0x000fe20000100800 */
[----:B--2---:R-:W-:-:S03]  /*1d350*/  IMAD.MOV.U32 R0, RZ, RZ, R143 ;  /* 0x000000ffff007224 */ /* 0x004fc600078e008f */
[----:B------:R-:W-:Y:S04]  /*1d360*/  STL [R1+0x2400], R142 ;  /* 0x0024008e01007387 */ /* 0x000fe80000100800 */
[----:B------:R-:W-:Y:S04]  /*1d370*/  STL [R1+0x2408], R168 ;  /* 0x002408a801007387 */ /* 0x000fe80000100800 */
[----:B------:R4:W-:Y:S04]  /*1d380*/  STL [R1+0x23fc], R0 ;  /* 0x0023fc0001007387 */ /* 0x0009e80000100800 */
[----:B------:R-:W-:Y:S01]  /*1d390*/  STL [R1+0x2404], R169 ;  /* 0x002404a901007387 */ /* 0x000fe20000100800 */
[----:B----4-:R-:W-:-:S03]  /*1d3a0*/  IMAD.MOV.U32 R0, RZ, RZ, R145 ;  /* 0x000000ffff007224 */ /* 0x010fc600078e0091 */
        /* <DEDUP_REMOVED lines=16> */
[----:B------:R-:W-:Y:S04]  /*1d4b0*/  STL.64 [R1+0x1f30], R184 ;  /* 0x001f30b801007387 */ /* 0x000fe80000100a00 */
[----:B------:R-:W-:Y:S04]  /*1d4c0*/  STL [R1+0x243c], R0 ;  /* 0x00243c0001007387 */ /* 0x000fe80000100800 */
[----:B------:R-:W2:Y:S04]  /*1d4d0*/  LDL.LU.64 R8, [R1+0x2540] ;  /* 0x0025400001087983 */ /* 0x000ea80000300a00 */
[----:B------:R-:W-:Y:S04]  /*1d4e0*/  STL.64 [R1+0x1f20], R188 ;  /* 0x001f20bc01007387 */ /* 0x000fe80000100a00 */
[----:B--2---:R1:W-:Y:S04]  /*1d4f0*/  STL.64 [R1+0x1f28], R8 ;  /* 0x001f280801007387 */ /* 0x0043e80000100a00 */
[----:B-1----:R-:W2:Y:S04]  /*1d500*/  LDL.LU.64 R8, [R1+0x2548] ;  /* 0x0025480001087983 */ /* 0x002ea80000300a00 */
        /* <DEDUP_REMOVED lines=23> */
[----:B------:R-:W2:Y:S04]  /*1d680*/  LDL.LU.64 R18, [R1+0x2588] ;  /* 0x0025880001127983 */ /* 0x000ea80000300a00 */
[----:B-1----:R-:W3:Y:S04]  /*1d690*/  LDL.LU.64 R8, [R1+0x2450] ;  /* 0x0024500001087983 */ /* 0x002ee80000300a00 */
[----:B--2---:R1:W-:Y:S04]  /*1d6a0*/  STL.64 [R1+0x1e98], R18 ;  /* 0x001e981201007387 */ /* 0x0043e80000100a00 */
[----:B-1----:R-:W2:Y:S04]  /*1d6b0*/  LDL.LU.64 R18, [R1+0x2590] ;  /* 0x0025900001127983 */ /* 0x002ea80000300a00 */
[----:B---3--:R1:W-:Y:S04]  /*1d6c0*/  STL.64 [R1+0x1e90], R8 ;  /* 0x001e900801007387 */ /* 0x0083e80000100a00 */
        /* <DEDUP_REMOVED lines=18> */
[----:B------:R-:W2:Y:S04]  /*1d7f0*/  LDL.LU.64 R22, [R1+0x25b8] ;  /* 0x0025b80001167983 */ /* 0x000ea80000300a00 */
[----:B---3--:R3:W-:Y:S04]  /*1d800*/  STL.64 [R1+0x1e40], R8 ;  /* 0x001e400801007387 */ /* 0x0087e80000100a00 */
[----:B-1----:R-:W4:Y:S01]  /*1d810*/  LDL.LU.64 R18, [R1+0x25c0] ;  /* 0x0025c00001127983 */ /* 0x002f220000300a00 */
[----:B---3--:R-:W-:-:S02]  /*1d820*/  IMAD.MOV.U32 R8, RZ, RZ, R222 ;  /* 0x000000ffff087224 */ /* 0x008fc400078e00de */
[----:B------:R-:W-:Y:S01]  /*1d830*/  IMAD.MOV.U32 R9, RZ, RZ, R223 ;  /* 0x000000ffff097224 */ /* 0x000fe200078e00df */
[----:B--2---:R1:W-:Y:S04]  /*1d840*/  STL.64 [R1+0x1e38], R22 ;  /* 0x001e381601007387 */ /* 0x0043e80000100a00 */
[----:B------:R2:W-:Y:S04]  /*1d850*/  STL.64 [R1+0x1e30], R8 ;  /* 0x001e300801007387 */ /* 0x0005e80000100a00 */
[----:B-1----:R-:W3:Y:S01]  /*1d860*/  LDL.LU.64 R22, [R1+0x25c8] ;  /* 0x0025c80001167983 */ /* 0x002ee20000300a00 */
[----:B--2---:R-:W-:-:S02]  /*1d870*/  IMAD.MOV.U32 R8, RZ, RZ, R218 ;  /* 0x000000ffff087224 */ /* 0x004fc400078e00da */
[----:B------:R-:W-:Y:S01]  /*1d880*/  IMAD.MOV.U32 R9, RZ, RZ, R219 ;  /* 0x000000ffff097224 */ /* 0x000fe200078e00db */
[----:B----4-:R-:W-:Y:S04]  /*1d890*/  STL.64 [R1+0x1e28], R18 ;  /* 0x001e281201007387 */ /* 0x010fe80000100a00 */
[----:B------:R1:W-:Y:S04]  /*1d8a0*/  STL.64 [R1+0x1e20], R8 ;  /* 0x001e200801007387 */ /* 0x0003e80000100a00 */
[----:B-1----:R-:W2:Y:S01]  /*1d8b0*/  LDL.LU.64 R8, [R1+0x25d0] ;  /* 0x0025d00001087983 */ /* 0x002ea20000300a00 */
[----:B------:R-:W-:-:S02]  /*1d8c0*/  IMAD.MOV.U32 R18, RZ, RZ, R214 ;  /* 0x000000ffff127224 */ /* 0x000fc400078e00d6 */
[----:B------:R-:W-:Y:S02]  /*1d8d0*/  IMAD.MOV.U32 R19, RZ, RZ, R215 ;  /* 0x000000ffff137224 */ /* 0x000fe400078e00d7 */
[----:B------:R-:W-:Y:S02]  /*1d8e0*/  IMAD.MOV.U32 R236, RZ, RZ, R210 ;  /* 0x000000ffffec7224 */ /* 0x000fe400078e00d2 */
[----:B------:R-:W-:Y:S02]  /*1d8f0*/  IMAD.MOV.U32 R237, RZ, RZ, R211 ;  /* 0x000000ffffed7224 */ /* 0x000fe400078e00d3 */
[----:B------:R-:W-:Y:S02]  /*1d900*/  IMAD.MOV.U32 R232, RZ, RZ, R206 ;  /* 0x000000ffffe87224 */ /* 0x000fe400078e00ce */
[----:B------:R-:W-:Y:S02]  /*1d910*/  IMAD.MOV.U32 R233, RZ, RZ, R207 ;  /* 0x000000ffffe97224 */ /* 0x000fe400078e00cf */
        /* <DEDUP_REMOVED lines=29> */
[----:B------:R-:W-:Y:S01]  /*1daf0*/  IMAD.MOV.U32 R249, RZ, RZ, R7 ;  /* 0x000000fffff97224 */ /* 0x000fe200078e0007 */
[----:B---3--:R-:W-:Y:S04]  /*1db00*/  STL.64 [R1+0x1e18], R22 ;  /* 0x001e181601007387 */ /* 0x008fe80000100a00 */
[----:B------:R-:W-:Y:S04]  /*1db10*/  STL.64 [R1+0x1e10], R18 ;  /* 0x001e101201007387 */ /* 0x000fe80000100a00 */
[----:B------:R1:W-:Y:S04]  /*1db20*/  STL.64 [R1+0x1e00], R152 ;  /* 0x001e009801007387 */ /* 0x0003e80000100a00 */
[----:B--2---:R2:W-:Y:S04]  /*1db30*/  STL.64 [R1+0x1e08], R8 ;  /* 0x001e080801007387 */ /* 0x0045e80000100a00 */
[----:B------:R3:W5:Y:S04]  /*1db40*/  LDL.LU.64 R250, [R1+0x25d8] ;  /* 0x0025d80001fa7983 */ /* 0x0007680000300a00 */
        /* <DEDUP_REMOVED lines=31> */
[----:B-1----:R3:W5:Y:S04]  /*1dd40*/  LDL.LU.64 R152, [R1+0x2520] ;  /* 0x0025200001987983 */ /* 0x0027680000300a00 */
[----:B------:R3:W5:Y:S04]  /*1dd50*/  LDL.LU.64 R22, [R1+0x26a0] ;  /* 0x0026a00001167983 */ /* 0x0007680000300a00 */
[----:B------:R3:W5:Y:S04]  /*1dd60*/  LDL.LU.64 R20, [R1+0x2528] ;  /* 0x0025280001147983 */ /* 0x0007680000300a00 */
[----:B------:R3:W5:Y:S04]  /*1dd70*/  LDL.LU.64 R18, [R1+0x26a8] ;  /* 0x0026a80001127983 */ /* 0x0007680000300a00 */
[----:B------:R3:W5:Y:S04]  /*1dd80*/  LDL.LU.64 R16, [R1+0x2530] ;  /* 0x0025300001107983 */ /* 0x0007680000300a00 */
[----:B--2---:R3:W5:Y:S04]  /*1dd90*/  LDL.LU.64 R8, [R1+0x26b0] ;  /* 0x0026b00001087983 */ /* 0x0047680000300a00 */
[----:B------:R3:W5:Y:S04]  /*1dda0*/  LDL.LU.64 R6, [R1+0x2538] ;  /* 0x0025380001067983 */ /* 0x0007680000300a00 */
        /* <DEDUP_REMOVED lines=1920> */
[----:B------:R-:W-:Y:S01]  /*255b0*/  USHF.R.S32.HI UR8, URZ, 0x1f, UR4 ;  /* 0x0000001f3f087899 */ /* 0x000fe20008011404 */
[----:B------:R-:W-:-:S02]  /*255c0*/  SHF.R.S32.HI R0, RZ, 0x1f, R2 ;  /* 0x0000001fff007819 */ /* 0x000fc40000011402 */
[----:B------:R-:W-:Y:S01]  /*255d0*/  SHF.R.S32.HI R3, RZ, 0x1f, R4 ;  /* 0x0000001fff037819 */ /* 0x000fe20000011404 */
[----:B------:R-:W-:Y:S01]  /*255e0*/  ULEA.HI UR8, UR8, UR4, URZ, 0x5 ;  /* 0x0000000408087291 */ /* 0x000fe2000f8f283f */
[C---:B------:R-:W-:Y:S01]  /*255f0*/  SHF.L.U64.HI R0, R2.reuse, 0x2, R0 ;  /* 0x0000000202007819 */ /* 0x040fe20000010200 */
[----:B------:R-:W-:Y:S01]  /*25600*/  IMAD.SHL.U32 R2, R2, 0x4, RZ ;  /* 0x0000000402027824 */ /* 0x000fe200078e00ff */
[C---:B------:R-:W-:Y:S01]  /*25610*/  SHF.L.U64.HI R3, R4.reuse, 0x2, R3 ;  /* 0x0000000204037819 */ /* 0x040fe20000010203 */
[----:B------:R-:W-:Y:S01]  /*25620*/  USHF.R.S32.HI UR46, URZ, 0x5, UR8 ;  /* 0x000000053f2e7899 */ /* 0x000fe20008011408 */
[----:B------:R-:W-:Y:S01]  /*25630*/  IMAD.SHL.U32 R4, R4, 0x4, RZ ;  /* 0x0000000404047824 */ /* 0x000fe200078e00ff */
        /* <DEDUP_REMOVED lines=63> */
[----:B------:R-:W-:Y:S01]  /*25a30*/  CS2R R150, SRZ ;  /* 0x0000000000967805 */ /* 0x000fe2000001ff00 */
[----:B------:R-:W-:Y:S01]  /*25a40*/  UMOV UR5, 0x2 ;  /* 0x0000000200057882 */ /* 0x000fe20000000000 */
[----:B------:R-:W-:Y:S01]  /*25a50*/  UMOV UR44, 0xffffffff ;  /* 0xffffffff002c7882 */ /* 0x000fe20000000000 */
[----:B------:R-:W-:Y:S01]  /*25a60*/  UIADD3 UR47, UR46, -0x3, URZ ;  /* 0xfffffffd2e2f7890 */ /* 0x000fe2000fffe03f */
[----:B---3--:R-:W-:-:S11]  /*25a70*/  UMOV UR4, URZ ;  /* 0x0000003f00047c82 */ /* 0x008fd60008000000 */
.L_x_1:
[----:B-----5:R-:W-:Y:S01]  /*25a80*/  STL.64 [R1+0x2b98], R250 ;  /* 0x002b98fa01007387 */ /* 0x020fe20000100a00 */
[----:B------:R-:W-:Y:S01]  /*25a90*/  UIADD3 UR44, UR44, 0x1, URZ ;  /* 0x000000012c2c7890 */ /* 0x000fe2000fffe03f */
[----:B------:R-:W-:-:S04]  /*25aa0*/  DEPBAR.LE SB0, 0x4 ;  /* 0x000081000000791a */ /* 0x000fc80000000000 */
        /* <DEDUP_REMOVED lines=62> */
[----:B------:R1:W-:Y:S04]  /*25e90*/  STL.64 [R1+0x29a0], R124 ;  /* 0x0029a07c01007387 */ /* 0x0003e80000100a00 */
[----:B-1----:R-:W2:Y:S04]  /*25ea0*/  LDL.LU.64 R124, [R1+0x1800] ;  /* 0x00180000017c7983 */ /* 0x002ea80000300a00 */
[----:B------:R-:W3:Y:S04]  /*25eb0*/  LDL.LU.64 R126, [R1+0x1808] ;  /* 0x00180800017e7983 */ /* 0x000ee80000300a00 */
[----:B------:R-:W4:Y:S04]  /*25ec0*/  LDL.LU.64 R128, [R1+0x1810] ;  /* 0x0018100001807983 */ /* 0x000f280000300a00 */
[----:B------:R-:W2:Y:S04]  /*25ed0*/  LDL.LU.64 R130, [R1+0x1818] ;  /* 0x0018180001827983 */ /* 0x000ea80000300a00 */
        /* <DEDUP_REMOVED lines=9> */
[----:B------:R-:W3:Y:S01]  /*25f70*/  LDL.LU.64 R150, [R1+0x1868] ;  /* 0x0018680001967983 */ /* 0x000ee20000300a00 */
[----:B------:R-:W-:Y:S01]  /*25f80*/  UISETP.GT.AND UP0, UPT, UR44, 0x3, UPT ;  /* 0x000000032c00788c */ /* 0x000fe2000bf04270 */
[----:B------:R-:W-:Y:S01]  /*25f90*/  UMOV UR41, 0x40000040 ;  /* 0x4000004000297882 */ /* 0x000fe20000000000 */
[----:B------:R-:W-:Y:S01]  /*25fa0*/  UMOV UR43, 0x40000040 ;  /* 0x40000040002b7882 */ /* 0x000fe20000000000 */
[----:B------:R-:W-:Y:S06]  /*25fb0*/  BAR.SYNC.DEFER_BLOCKING 0x0 ;  /* 0x0000000000007b1d */ /* 0x000fec0000010000 */
[----:B---3--:R-:W-:Y:S04]  /*25fc0*/  STL.64 [R1+0x3d98], R150 ;  /* 0x003d989601007387 */ /* 0x008fe80000100a00 */
[----:B--2---:R-:W-:Y:S04]  /*25fd0*/  STL.64 [R1+0x3d90], R148 ;  /* 0x003d909401007387 */ /* 0x004fe80000100a00 */
[----:B----4-:R-:W-:Y:S04]  /*25fe0*/  STL.64 [R1+0x3d88], R146 ;  /* 0x003d889201007387 */ /* 0x010fe80000100a00 */
        /* <DEDUP_REMOVED lines=125> */
[----:B--2---:R-:W-:Y:S04]  /*267c0*/  STL.64 [R1+0x3f98], R150 ;  /* 0x003f989601007387 */ /* 0x004fe80000100a00 */
[----:B----4-:R-:W-:Y:S04]  /*267d0*/  STL.64 [R1+0x3f90], R148 ;  /* 0x003f909401007387 */ /* 0x010fe80000100a00 */
[----:B---3--:R-:W-:Y:S04]  /*267e0*/  STL.64 [R1+0x3f88], R146 ;  /* 0x003f889201007387 */ /* 0x008fe80000100a00 */
        /* <DEDUP_REMOVED lines=124> */
[----:B------:R-:W2:Y:S01]  /*26fb0*/  LDL.LU.64 R150, [R1+0x1df8] ;  /* 0x001df80001967983 */ /* 0x000ea20000300a00 */
[----:B------:R-:W-:-:S03]  /*26fc0*/  USEL UR44, UR44, URZ, !UP0 ;  /* 0x0000003f2c2c7287 */ /* 0x000fc6000c000000 */
[----:B------:R-:W3:Y:S01]  /*26fd0*/  LDL.LU.64 R152, [R1+0x1870] ;  /* 0x0018700001987983 */ /* 0x000ee20000300a00 */
[----:B------:R-:W-:-:S03]  /*26fe0*/  ULEA UR8, UR44, UR45, 0x10 ;  /* 0x0000002d2c087291 */ /* 0x000fc6000f8e803f */
[----:B------:R-:W3:Y:S01]  /*26ff0*/  LDL.LU.64 R154, [R1+0x1878] ;  /* 0x00187800019a7983 */ /* 0x000ee20000300a00 */
[----:B------:R-:W-:Y:S02]  /*27000*/  UIADD3 UR9, UR8, 0x40000, URZ ;  /* 0x0004000008097890 */ /* 0x000fe4000fffe03f */
[----:B------:R-:W-:Y:S01]  /*27010*/  USHF.R.U32.HI UR40, URZ, 0x4, UR8 ;  /* 0x000000043f287899 */ /* 0x000fe20008011608 */
[----:B------:R-:W3:Y:S01]  /*27020*/  LDL.LU.64 R156, [R1+0x1880] ;  /* 0x00188000019c7983 */ /* 0x000ee20000300a00 */
[----:B------:R-:W-:Y:S02]  /*27030*/  USHF.R.U32.HI UR9, URZ, 0x4, UR9 ;  /* 0x000000043f097899 */ /* 0x000fe40008011609 */
[----:B------:R-:W-:Y:S01]  /*27040*/  USGXT.U32 UR40, UR40, 0xe ;  /* 0x0000000e2828789a */ /* 0x000fe20008000000 */
[----:B------:R-:W3:Y:S01]  /*27050*/  LDL.LU.64 R158, [R1+0x1888] ;  /* 0x00188800019e7983 */ /* 0x000ee20000300a00 */
[----:B------:R-:W-:Y:S02]  /*27060*/  USGXT.U32 UR42, UR9, 0xe ;  /* 0x0000000e092a789a */ /* 0x000fe40008000000 */
[----:B------:R-:W-:Y:S01]  /*27070*/  UIADD3 UR24, UP0, UR40, 0x2, URZ ;  /* 0x0000000228187890 */ /* 0x000fe2000ff1e03f */
[----:B------:R-:W3:Y:S01]  /*27080*/  LDL.LU.64 R160, [R1+0x1890] ;  /* 0x0018900001a07983 */ /* 0x000ee20000300a00 */
[----:B------:R-:W-:Y:S01]  /*27090*/  UIADD3 UR26, UP1, UR42, 0x2, URZ ;  /* 0x000000022a1a7890 */ /* 0x000fe2000ff3e03f */
[----:B------:R-:W-:Y:S01]  /*270a0*/  UMOV UR8, URZ ;  /* 0x0000003f00087c82 */ /* 0x000fe20008000000 */
[----:B------:R-:W-:Y:S01]  /*270b0*/  UMOV UR9, URZ ;  /* 0x0000003f00097c82 */ /* 0x000fe20008000000 */
[----:B------:R-:W-:Y:S01]  /*270c0*/  UIADD3.X UR25, UR8, 0x40000040, URZ, UP0, !UPT ;  /* 0x4000004008197890 */ /* 0x000fe200087fe43f */
[----:B------:R-:W3:Y:S01]  /*270d0*/  LDL.LU.64 R162, [R1+0x1898] ;  /* 0x0018980001a27983 */ /* 0x000ee20000300a00 */
[----:B------:R-:W-:Y:S01]  /*270e0*/  UIADD3.X UR27, UR9, 0x40000040, URZ, UP1, !UPT ;  /* 0x40000040091b7890 */ /* 0x000fe20008ffe43f */
[----:B--2---:R-:W-:Y:S01]  /*270f0*/  WARPGROUP.ARRIVE ;  /* 0x00000000000079c5 */ /* 0x004fe20000000000 */
[----:B------:R-:W-:Y:S01]  /*27100*/  UIADD3.64 UR36, UR24, 0x2, URZ ;  /* 0x0000000218247897 */ /* 0x000fe2000fffe03f */
[----:B------:R-:W3:Y:S04]  /*27110*/  LDL.LU.64 R164, [R1+0x18a0] ;  /* 0x0018a00001a47983 */ /* 0x000ee80000300a00 */
[----:B------:R-:W-:Y:S01]  /*27120*/  HGMMA.64x256x8.F32.TF32 R24, gdesc[UR40], R24, gsb0 ;  /* 0x07e00000281879f0 */ /* 0x000fe20008002818 */
[----:B------:R-:W-:Y:S01]  /*27130*/  UIADD3.64 UR38, UR26, 0x2, URZ ;  /* 0x000000021a267897 */ /* 0x000fe2000fffe03f */
[----:B------:R-:W3:Y:S01]  /*27140*/  LDL.LU.64 R166, [R1+0x18a8] ;  /* 0x0018a80001a67983 */ /* 0x000ee20000300a00 */
[----:B------:R-:W-:-:S02]  /*27150*/  UIADD3.64 UR32, UR24, 0x4, URZ ;  /* 0x0000000418207897 */ /* 0x000fc4000fffe03f */
[----:B------:R-:W-:Y:S01]  /*27160*/  UIADD3.64 UR34, UR26, 0x4, URZ ;  /* 0x000000041a227897 */ /* 0x000fe2000fffe03f */
[----:B------:R-:W3:Y:S04]  /*27170*/  LDL.LU.64 R168, [R1+0x18b0] ;  /* 0x0018b00001a87983 */ /* 0x000ee80000300a00 */
        /* <DEDUP_REMOVED lines=41> */
[----:B------:R-:W-:Y:S04]  /*27410*/  STL [R1+0x2998], R7 ;  /* 0x0029980701007387 */ /* 0x000fe80000100800 */
[----:B------:R-:W-:Y:S04]  /*27420*/  STL [R1+0x2928], R14 ;  /* 0x0029280e01007387 */ /* 0x000fe80000100800 */
[----:B------:R-:W-:Y:S04]  /*27430*/  STL.64 [R1+0x2890], R12 ;  /* 0x0028900c01007387 */ /* 0x000fe80000100a00 */
[----:B------:R-:W-:Y:S01]  /*27440*/  STL.64 [R1+0x2888], R10 ;  /* 0x0028880a01007387 */ /* 0x000fe20000100a00 */
[----:B------:R-:W-:-:S02]  /*27450*/  WARPGROUP.DEPBAR.LE gsb0, 0x0 ;  /* 0x00008000000079c5 */ /* 0x000fc40000010000 */
[----:B------:R-:W-:-:S06]  /*27460*/  WARPGROUP.ARRIVE ;  /* 0x00000000000079c5 */ /* 0x000fcc0000000000 */
[----:B------:R-:W-:Y:S03]  /*27470*/  HGMMA.64x256x8.F32.TF32 R24, gdesc[UR24], R24, gsb0 ;  /* 0x07e00000181879f0 */ /* 0x000fe60008002818 */
[----:B------:R-:W-:Y:S02]  /*27480*/  WARPGROUP.DEPBAR.LE gsb0, 0x0 ;  /* 0x00008000000079c5 */ /* 0x000fe40000010000 */
[----:B------:R-:W-:-:S15]  /*27490*/  WARPGROUP.ARRIVE ;  /* 0x00000000000079c5 */ /* 0x000fde0000000000 */
[----:B------:R-:W-:-:S08]  /*274a0*/  NOP ;  /* 0x0000000000007918 */ /* 0x000fd00000000000 */
[----:B------:R-:W-:Y:S03]  /*274b0*/  HGMMA.64x256x8.F32.TF32 R24, gdesc[UR36], R24, gsb0 ;  /* 0x07e00000241879f0 */ /* 0x000fe60008002818 */
[----:B------:R-:W-:Y:S02]  /*274c0*/  WARPGROUP.DEPBAR.LE gsb0, 0x0 ;  /* 0x00008000000079c5 */ /* 0x000fe40000010000 */
[----:B------:R-:W-:-:S15]  /*274d0*/  WARPGROUP.ARRIVE ;  /* 0x00000000000079c5 */ /* 0x000fde0000000000 */
[----:B------:R-:W-:-:S08]  /*274e0*/  NOP ;  /* 0x0000000000007918 */ /* 0x000fd00000000000 */
[----:B------:R-:W-:Y:S03]  /*274f0*/  HGMMA.64x256x8.F32.TF32 R24, gdesc[UR32], R24, gsb0 ;  /* 0x07e00000201879f0 */ /* 0x000fe60008002818 */
[----:B------:R-:W-:Y:S02]  /*27500*/  WARPGROUP.DEPBAR.LE gsb0, 0x0 ;  /* 0x00008000000079c5 */ /* 0x000fe40000010000 */
        /* <DEDUP_REMOVED lines=128> */
[----:B------:R-:W-:Y:S01]  /*27d10*/  UIADD3.64 UR22, UR26, 0x7fe, URZ ;  /* 0x000007fe1a167897 */ /* 0x000fe2000fffe03f */
[----:B------:R-:W-:Y:S01]  /*27d20*/  UMOV UR20, UR40 ;  /* 0x0000002800147c82 */ /* 0x000fe20008000000 */
[----:B------:R-:W-:Y:S01]  /*27d30*/  UMOV UR21, UR41 ;  /* 0x0000002900157c82 */ /* 0x000fe20008000000 */
        /* <DEDUP_REMOVED lines=9> */
[----:B--2---:R-:W-:-:S06]  /*27dd0*/  WARPGROUP.ARRIVE ;  /* 0x00000000000079c5 */ /* 0x004fcc0000000000 */
        /* <DEDUP_REMOVED lines=78> */
[----:B-1----:R-:W3:Y:S04]  /*282c0*/  LDL.LU.64 R150, [R1+0x3d98] ;  /* 0x003d980001967983 */ /* 0x002ee80000300a00 */
        /* <DEDUP_REMOVED lines=12> */
[----:B------:R-:W3:Y:S01]  /*28390*/  LDL.LU.64 R124, [R1+0x3d30] ;  /* 0x003d3000017c7983 */ /* 0x000ee20000300a00 */
[----:B------:R-:W-:-:S02]  /*283a0*/  UIADD3.64 UR40, UR24, 0x1fe, URZ ;  /* 0x000001fe18287897 */ /* 0x000fc4000fffe03f */
[----:B------:R-:W-:Y:S01]  /*283b0*/  UIADD3.64 UR28, UR24, 0x200, URZ ;  /* 0x00000200181c7897 */ /* 0x000fe2000fffe03f */
[----:B------:R-:W2:Y:S01]  /*283c0*/  LDL.LU.64 R122, [R1+0x3d28] ;  /* 0x003d2800017a7983 */ /* 0x000ea20000300a00 */
[----:B------:R-:W-:Y:S01]  /*283d0*/  UMOV UR30, UR26 ;  /* 0x0000001a001e7c82 */ /* 0x000fe20008000000 */
[----:B------:R-:W-:Y:S01]  /*283e0*/  UMOV UR31, UR27 ;  /* 0x0000001b001f7c82 */ /* 0x000fe20008000000 */
[----:B------:R-:W-:Y:S01]  /*283f0*/  UIADD3.64 UR36, UR24, 0x202, URZ ;  /* 0x0000020218247897 */ /* 0x000fe2000fffe03f */
[----:B------:R-:W4:Y:S01]  /*28400*/  LDL.LU.64 R120, [R1+0x3d20] ;  /* 0x003d200001787983 */ /* 0x000f220000300a00 */
[----:B------:R-:W-:-:S03]  /*28410*/  UIADD3.64 UR32, UR24, 0x204, URZ ;  /* 0x0000020418207897 */ /* 0x000fc6000fffe03f */
        /* <DEDUP_REMOVED lines=48> */
[----:B---3--:R-:W-:-:S06]  /*28720*/  WARPGROUP.ARRIVE ;  /* 0x00000000000079c5 */ /* 0x008fcc0000000000 */
        /* <DEDUP_REMOVED lines=14> */
[----:B------:R1:W-:Y:S04]  /*28810*/  STL.64 [R1+0x1800], R124 ;  /* 0x0018007c01007387 */ /* 0x0003e80000100a00 */
        /* <DEDUP_REMOVED lines=63> */
[----:B-1----:R-:W4:Y:S04]  /*28c10*/  LDL.LU.64 R124, [R1+0x1200] ;  /* 0x00120000017c7983 */ /* 0x002f280000300a00 */
[----:B---3--:R-:W3:Y:S04]  /*28c20*/  LDL.LU.64 R126, [R1+0x1208] ;  /* 0x00120800017e7983 */ /* 0x008ee80000300a00 */
[----:B--2---:R-:W2:Y:S04]  /*28c30*/  LDL.LU.64 R128, [R1+0x1210] ;  /* 0x0012100001807983 */ /* 0x004ea80000300a00 */
[----:B------:R-:W4:Y:S04]  /*28c40*/  LDL.LU.64 R130, [R1+0x1218] ;  /* 0x0012180001827983 */ /* 0x000f280000300a00 */
[----:B------:R-:W3:Y:S04]  /*28c50*/  LDL.LU.64 R132, [R1+0x1220] ;  /* 0x0012200001847983 */ /* 0x000ee80000300a00 */
[----:B------:R-:W2:Y:S04]  /*28c60*/  LDL.LU.64 R134, [R1+0x1228] ;  /* 0x0012280001867983 */ /* 0x000ea80000300a00 */
        /* <DEDUP_REMOVED lines=8> */
[----:B---3--:R-:W-:Y:S04]  /*28cf0*/  STL.64 [R1+0x3998], R150 ;  /* 0x0039989601007387 */ /* 0x008fe80000100a00 */
[----:B----4-:R-:W-:Y:S04]  /*28d00*/  STL.64 [R1+0x3990], R148 ;  /* 0x0039909401007387 */ /* 0x010fe80000100a00 */
[----:B--2---:R-:W-:Y:S04]  /*28d10*/  STL.64 [R1+0x3988], R146 ;  /* 0x0039889201007387 */ /* 0x004fe80000100a00 */
        /* <DEDUP_REMOVED lines=253> */
[----:B------:R-:W-:Y:S01]  /*29cf0*/  UMOV UR20, UR40 ;  /* 0x0000002800147c82 */ /* 0x000fe20008000000 */
[----:B------:R-:W-:Y:S01]  /*29d00*/  UMOV UR21, UR41 ;  /* 0x0000002900157c82 */ /* 0x000fe20008000000 */
[----:B------:R-:W-:Y:S01]  /*29d10*/  UMOV UR30, UR18 ;  /* 0x00000012001e7c82 */ /* 0x000fe20008000000 */
[----:B------:R-:W-:Y:S01]  /*29d20*/  UMOV UR31, UR19 ;  /* 0x00000013001f7c82 */ /* 0x000fe20008000000 */
[----:B------:R-:W-:Y:S01]  /*29d30*/  UMOV UR12, UR36 ;  /* 0x00000024000c7c82 */ /* 0x000fe20008000000 */
[----:B------:R-:W-:Y:S01]  /*29d40*/  UMOV UR13, UR37 ;  /* 0x00000025000d7c82 */ /* 0x000fe20008000000 */
[----:B------:R-:W-:Y:S01]  /*29d50*/  UMOV UR8, UR32 ;  /* 0x0000002000087c82 */ /* 0x000fe20008000000 */
[----:B------:R-:W-:Y:S01]  /*29d60*/  UMOV UR9, UR33 ;  /* 0x0000002100097c82 */ /* 0x000fe20008000000 */
        /* <DEDUP_REMOVED lines=193> */
[----:B------:R-:W-:-:S02]  /*2a980*/  UIADD3.64 UR40, UR24, 0x3fe, URZ ;  /* 0x000003fe18287897 */ /* 0x000fc4000fffe03f */
[----:B------:R-:W-:Y:S01]  /*2a990*/  UIADD3.64 UR28, UR24, 0x400, URZ ;  /* 0x00000400181c7897 */ /* 0x000fe2000fffe03f */
[----:B------:R-:W-:Y:S01]  /*2a9a0*/  UMOV UR30, UR26 ;  /* 0x0000001a001e7c82 */ /* 0x000fe20008000000 */
[----:B------:R-:W-:Y:S01]  /*2a9b0*/  UMOV UR31, UR27 ;  /* 0x0000001b001f7c82 */ /* 0x000fe20008000000 */
[----:B------:R-:W-:Y:S02]  /*2a9c0*/  UIADD3.64 UR36, UR24, 0x402, URZ ;  /* 0x0000040218247897 */ /* 0x000fe4000fffe03f */
[----:B------:R-:W-:Y:S01]  /*2a9d0*/  UIADD3.64 UR32, UR24, 0x404, URZ ;  /* 0x0000040418207897 */ /* 0x000fe2000fffe03f */
        /* <DEDUP_REMOVED lines=101> */
[----:B------:R-:W2:Y:S04]  /*2b030*/  LDL.LU.64 R122, [R1+0x3928] ;  /* 0x00392800017a7983 */ /* 0x000ea80000300a00 */
        /* <DEDUP_REMOVED lines=400> */
[----:B------:R-:W3:Y:S01]  /*2c940*/  LDL.LU.64 R152, [R1+0xc70] ;  /* 0x000c700001987983 */ /* 0x000ee20000300a00 */
[----:B------:R-:W-:Y:S01]  /*2c950*/  UMOV UR30, UR26 ;  /* 0x0000001a001e7c82 */ /* 0x000fe20008000000 */
[----:B------:R-:W-:Y:S01]  /*2c960*/  UMOV UR31, UR27 ;  /* 0x0000001b001f7c82 */ /* 0x000fe20008000000 */
[----:B------:R-:W-:Y:S01]  /*2c970*/  UIADD3.64 UR36, UR24, 0x602, URZ ;  /* 0x0000060218247897 */ /* 0x000fe2000fffe03f */
[----:B------:R-:W3:Y:S01]  /*2c980*/  LDL.LU.64 R154, [R1+0xc78] ;  /* 0x000c7800019a7983 */ /* 0x000ee20000300a00 */
[----:B------:R-:W-:-:S03]  /*2c990*/  UIADD3.64 UR32, UR24, 0x604, URZ ;  /* 0x0000060418207897 */ /* 0x000fc6000fffe03f */
        /* <DEDUP_REMOVED lines=1134> */
[----:B-1----:R-:W4:Y:S04]  /*31080*/  LDL.LU.64 R124, [R1] ;  /* 0x00000000017c7983 */ /* 0x002f280000300a00 */
        /* <DEDUP_REMOVED lines=574> */
[----:B---3--:R-:W-:Y:S01]  /*33470*/  WARPGROUP.ARRIVE ;  /* 0x00000000000079c5 */ /* 0x008fe20000000000 */
[----:B------:R-:W-:Y:S01]  /*33480*/  UIADD3.64 UR36, UR24, 0xe02, URZ ;  /* 0x00000e0218247897 */ /* 0x000fe2000fffe03f */
[----:B------:R-:W2:Y:S04]  /*33490*/  LDL.LU.64 R120, [R1+0x2d20] ;  /* 0x002d200001787983 */ /* 0x000ea80000300a00 */
[----:B------:R-:W-:Y:S01]  /*334a0*/  HGMMA.64x256x8.F32.TF32 R124, gdesc[UR40], R124, gsb0 ;  /* 0x07e00000287c79f0 */ /* 0x000fe2000800287c */
[----:B------:R-:W-:Y:S01]  /*334b0*/  UIADD3.64 UR24, UR24, 0xe04, URZ ;  /* 0x00000e0418187897 */ /* 0x000fe2000fffe03f */
[----:B------:R-:W2:Y:S01]  /*334c0*/  LDL.LU.64 R118, [R1+0x2d18] ;  /* 0x002d180001767983 */ /* 0x000ea20000300a00 */
[----:B------:R-:W-:Y:S01]  /*334d0*/  UMOV UR26, UR34 ;  /* 0x00000022001a7c82 */ /* 0x000fe20008000000 */
[----:B------:R-:W-:-:S02]  /*334e0*/  UMOV UR27, UR35 ;  /* 0x00000023001b7c82 */ /* 0x000fc40008000000 */
        /* <DEDUP_REMOVED lines=59> */
[----:B------:R-:W-:Y:S04]  /*338a0*/  STL.64 [R1], R124 ;  /* 0x0000007c01007387 */ /* 0x000fe80000100a00 */
        /* <DEDUP_REMOVED lines=133> */
[----:B------:R-:W3:Y:S01]  /*34100*/  LDL.LU R7, [R1+0x1f40] ;  /* 0x001f400001077983 */ /* 0x000ee20000300800 */
[----:B------:R-:W-:Y:S01]  /*34110*/  UISETP.GE.AND UP0, UPT, UR4, UR47, UPT ;  /* 0x0000002f0400728c */ /* 0x000fe2000bf06270 */
[----:B------:R-:W-:Y:S01]  /*34120*/  UMOV UR9, UR25 ;  /* 0x0000001900097c82 */ /* 0x000fe20008000000 */
[----:B------:R-:W-:Y:S01]  /*34130*/  UIADD3 UR5, UR5, 0x1, URZ ;  /* 0x0000000105057890 */ /* 0x000fe2000fffe03f */
[----:B------:R-:W4:Y:S04]  /*34140*/  LDL.LU R12, [R1+0x1f48] ;  /* 0x001f4800010c7983 */ /* 0x000f280000300800 */
[----:B------:R-:W4:Y:S04]  /*34150*/  LDL.LU R13, [R1+0x1f4c] ;  /* 0x001f4c00010d7983 */ /* 0x000f280000300800 */
[----:B------:R-:W4:Y:S04]  /*34160*/  LDL.LU R11, [R1+0x1f50] ;  /* 0x001f5000010b7983 */ /* 0x000f280000300800 */
[----:B------:R-:W4:Y:S04]  /*34170*/  LDL.LU R14, [R1+0x1f58] ;  /* 0x001f5800010e7983 */ /* 0x000f280000300800 */
[----:B------:R-:W4:Y:S01]  /*34180*/  LDL.LU R10, [R1+0x1f68] ;  /* 0x001f6800010a7983 */ /* 0x000f220000300800 */
[----:B--2---:R-:W-:-:S06]  /*34190*/  WARPGROUP.ARRIVE ;  /* 0x00000000000079c5 */ /* 0x004fcc0000000000 */
[----:B------:R-:W-:Y:S01]  /*341a0*/  HGMMA.64x256x8.F32.TF32 R24, gdesc[UR20], R24, gsb0 ;  /* 0x07e00000141879f0 */ /* 0x000fe20008002818 */
[----:B---3--:R-:W-:-:S05]  /*341b0*/  IADD3 R7, P1, R7, R2, RZ ;  /* 0x0000000207077210 */ /* 0x008fca0007f3e0ff */
[----:B------:R-:W-:Y:S01]  /*341c0*/  STL [R1+0x1f40], R7 ;  /* 0x001f400701007387 */ /* 0x000fe20000100800 */
[----:B------:R-:W-:-:S03]  /*341d0*/  IMAD.X R15, R15, 0x1, R0, P1 ;  /* 0x000000010f0f7824 */ /* 0x000fc600008e0600 */
[----:B------:R1:W-:Y:S01]  /*341e0*/  STL [R1+0x292c], R252 ;  /* 0x00292cfc01007387 */ /* 0x0003e20000100800 */
[----:B------:R-:W-:Y:S02]  /*341f0*/  WARPGROUP.DEPBAR.LE gsb0, 0x0 ;  /* 0x00008000000079c5 */ /* 0x000fe40000010000 */
[----:B------:R-:W-:-:S15]  /*34200*/  WARPGROUP.ARRIVE ;  /* 0x00000000000079c5 */ /* 0x000fde0000000000 */
[----:B------:R-:W-:Y:S03]  /*34210*/  HGMMA.64x256x8.F32.TF32 R24, gdesc[UR16], R24, gsb0 ;  /* 0x07e00000101879f0 */ /* 0x000fe60008002818 */
[----:B------:R-:W-:Y:S02]  /*34220*/  WARPGROUP.DEPBAR.LE gsb0, 0x0 ;  /* 0x00008000000079c5 */ /* 0x000fe40000010000 */
[----:B------:R-:W-:-:S15]  /*34230*/  WARPGROUP.ARRIVE ;  /* 0x00000000000079c5 */ /* 0x000fde0000000000 */
[----:B------:R-:W-:-:S08]  /*34240*/  NOP ;  /* 0x0000000000007918 */ /* 0x000fd00000000000 */
[----:B------:R-:W-:Y:S01]  /*34250*/  HGMMA.64x256x8.F32.TF32 R24, gdesc[UR12], R24, gsb0 ;  /* 0x07e000000c1879f0 */ /* 0x000fe20008002818 */
[----:B------:R-:W-:-:S04]  /*34260*/  UIMAD UR12, UR4, -0x20, UR48 ;  /* 0xffffffe0040c78a4 */ /* 0x000fc8000f8e0230 */
[----:B------:R-:W-:-:S04]  /*34270*/  UISETP.GT.AND UP1, UPT, UR12, URZ, UPT ;  /* 0x0000003f0c00728c */ /* 0x000fc8000bf24270 */
[----:B------:R-:W-:Y:S02]  /*34280*/  USEL UR8, URZ, 0x4, !UP1 ;  /* 0x000000043f087887 */ /* 0x000fe4000c800000 */
[----:B------:R-:W-:Y:S02]  /*34290*/  UISETP.GT.AND UP1, UPT, UR5, 0x3, UPT ;  /* 0x000000030500788c */ /* 0x000fe4000bf24270 */
[----:B------:R-:W-:Y:S02]  /*342a0*/  USEL UR8, UR8, URZ, !UP0 ;  /* 0x0000003f08087287 */ /* 0x000fe4000c000000 */
[----:B------:R-:W-:-:S04]  /*342b0*/  USEL UR5, UR5, URZ, !UP1 ;  /* 0x0000003f05057287 */ /* 0x000fc8000c800000 */
[----:B------:R-:W-:Y:S01]  /*342c0*/  ISETP.NE.U32.AND P0, PT, RZ, UR8, PT ;  /* 0x00000008ff007c0c */ /* 0x000fe2000bf05070 */
[----:B------:R-:W-:Y:S01]  /*342d0*/  UMOV UR8, UR24 ;  /* 0x0000001800087c82 */ /* 0x000fe20008000000 */
[----:B------:R-:W-:-:S06]  /*342e0*/  ULEA UR13, UR5, UR45, 0x10 ;  /* 0x0000002d050d7291 */ /* 0x000fcc000f8e803f */
[----:B------:R-:W-:Y:S02]  /*342f0*/  VIADD R5, R252, UR13 ;  /* 0x0000000dfc057c36 */ /* 0x000fe40008000000 */
[----:B-1----:R-:W2:Y:S01]  /*34300*/  LDL.LU R252, [R1+0x1f64] ;  /* 0x001f640001fc7983 */ /* 0x002ea20000300800 */
[----:B------:R-:W-:Y:S02]  /*34310*/  WARPGROUP.DEPBAR.LE gsb0, 0x0 ;  /* 0x00008000000079c5 */ /* 0x000fe40000010000 */
[----:B------:R-:W-:-:S06]  /*34320*/  WARPGROUP.ARRIVE ;  /* 0x00000000000079c5 */ /* 0x000fcc0000000000 */
[----:B------:R-:W-:Y:S03]  /*34330*/  HGMMA.64x256x8.F32.TF32 R24, gdesc[UR8], R24, gsb0 ;  /* 0x07e00000081879f0 */ /* 0x000fe60008002818 */
[----:B------:R-:W-:Y:S02]  /*34340*/  WARPGROUP.DEPBAR.LE gsb0, 0x0 ;  /* 0x00008000000079c5 */ /* 0x000fe40000010000 */
[----:B------:R1:W-:Y:S04]  /*34350*/  STL [R1+0x2994], R90 ;  /* 0x0029945a01007387 */ /* 0x0003e80000100800 */
[----:B-1----:R-:W3:Y:S04]  /*34360*/  LDL.LU R90, [R1+0x1f44] ;  /* 0x001f4400015a7983 */ /* 0x002ee80000300800 */
[----:B------:R1:W-:Y:S04]  /*34370*/  STL [R1+0x2990], R91 ;  /* 0x0029905b01007387 */ /* 0x0003e80000100800 */
[----:B-1----:R-:W2:Y:S04]  /*34380*/  LDL.LU R91, [R1+0x1f54] ;  /* 0x001f5400015b7983 */ /* 0x002ea80000300800 */
[----:B------:R1:W-:Y:S04]  /*34390*/  STL [R1+0x298c], R92 ;  /* 0x00298c5c01007387 */ /* 0x0003e80000100800 */
[----:B-1----:R-:W2:Y:S04]  /*343a0*/  LDL.LU R92, [R1+0x1f60] ;  /* 0x001f6000015c7983 */ /* 0x002ea80000300800 */
[----:B------:R1:W-:Y:S04]  /*343b0*/  STL [R1+0x2988], R93 ;  /* 0x0029885d01007387 */ /* 0x0003e80000100800 */
[----:B-1----:R-:W2:Y:S04]  /*343c0*/  LDL.LU R93, [R1+0x1f5c] ;  /* 0x001f5c00015d7983 */ /* 0x002ea80000300800 */
[----:B------:R1:W-:Y:S04]  /*343d0*/  STL [R1+0x2984], R94 ;  /* 0x0029845e01007387 */ /* 0x0003e80000100800 */
[----:B------:R1:W-:Y:S04]  /*343e0*/  STL [R1+0x2980], R95 ;  /* 0x0029805f01007387 */ /* 0x0003e80000100800 */
        /* <DEDUP_REMOVED lines=20> */
[----:B------:R-:W-:Y:S04]  /*34530*/  STL.64 [R1+0x2920], R116 ;  /* 0x0029207401007387 */ /* 0x000fe80000100a00 */
[----:B------:R-:W-:Y:S04]  /*34540*/  STL.64 [R1+0x2918], R118 ;  /* 0x0029187601007387 */ /* 0x000fe80000100a00 */
[----:B------:R-:W-:Y:S04]  /*34550*/  STL.64 [R1+0x2910], R120 ;  /* 0x0029107801007387 */ /* 0x000fe80000100a00 */
[----:B------:R-:W-:Y:S04]  /*34560*/  STL.64 [R1+0x2908], R122 ;  /* 0x0029087a01007387 */ /* 0x000fe80000100a00 */
[----:B------:R-:W-:Y:S04]  /*34570*/  STL.64 [R1+0x2900], R124 ;  /* 0x0029007c01007387 */ /* 0x000fe80000100a00 */
[----:B------:R-:W-:Y:S04]  /*34580*/  STL.64 [R1+0x28f8], R126 ;  /* 0x0028f87e01007387 */ /* 0x000fe80000100a00 */
[----:B------:R-:W-:Y:S01]  /*34590*/  STL.64 [R1+0x28f0], R128 ;  /* 0x0028f08001007387 */ /* 0x000fe20000100a00 */
[----:B------:R-:W-:Y:S01]  /*345a0*/  BAR.SYNC.DEFER_BLOCKING 0x0 ;  /* 0x0000000000007b1d */ /* 0x000fe20000010000 */
[----:B----4-:R-:W-:-:S05]  /*345b0*/  IADD3 R12, P1, R12, R2, RZ ;  /* 0x000000020c0c7210 */ /* 0x010fca0007f3e0ff */
[----:B------:R-:W-:Y:S04]  /*345c0*/  STL.64 [R1+0x28e8], R130 ;  /* 0x0028e88201007387 */ /* 0x000fe80000100a00 */
[----:B------:R-:W-:Y:S04]  /*345d0*/  STL.64 [R1+0x28e0], R132 ;  /* 0x0028e08401007387 */ /* 0x000fe80000100a00 */
[----:B------:R-:W-:Y:S04]  /*345e0*/  STL.64 [R1+0x28d8], R134 ;  /* 0x0028d88601007387 */ /* 0x000fe80000100a00 */
[----:B------:R-:W-:Y:S01]  /*345f0*/  STL.64 [R1+0x28d0], R136 ;  /* 0x0028d08801007387 */ /* 0x000fe20000100a00 */
[----:B-1----:R-:W-:-:S03]  /*34600*/  IMAD.MOV.U32 R94, RZ, RZ, R7 ;  /* 0x000000ffff5e7224 */ /* 0x002fc600078e0007 */
[----:B------:R-:W-:Y:S01]  /*34610*/  STL.64 [R1+0x28c8], R138 ;  /* 0x0028c88a01007387 */ /* 0x000fe20000100a00 */
[----:B------:R-:W-:-:S03]  /*34620*/  IMAD.MOV.U32 R95, RZ, RZ, R15 ;  /* 0x000000ffff5f7224 */ /* 0x000fc600078e000f */
[----:B------:R-:W-:Y:S01]  /*34630*/  STL.64 [R1+0x28c0], R140 ;  /* 0x0028c08c01007387 */ /* 0x000fe20000100a00 */
[----:B------:R-:W-:-:S03]  /*34640*/  IADD3 R11, P2, R11, R2, RZ ;  /* 0x000000020b0b7210 */ /* 0x000fc60007f5e0ff */
[----:B------:R-:W-:Y:S04]  /*34650*/  STL.64 [R1+0x28b8], R142 ;  /* 0x0028b88e01007387 */ /* 0x000fe80000100a00 */
[----:B------:R-:W-:Y:S04]  /*34660*/  STL.64 [R1+0x28b0], R144 ;  /* 0x0028b09001007387 */ /* 0x000fe80000100a00 */
[----:B------:R-:W-:Y:S04]  /*34670*/  STL.64 [R1+0x28a8], R146 ;  /* 0x0028a89201007387 */ /* 0x000fe80000100a00 */
[----:B------:R-:W-:Y:S04]  /*34680*/  STL.64 [R1+0x28a0], R148 ;  /* 0x0028a09401007387 */ /* 0x000fe80000100a00 */
[----:B------:R-:W-:Y:S01]  /*34690*/  STL.64 [R1+0x2898], R150 ;  /* 0x0028989601007387 */ /* 0x000fe20000100a00 */
[----:B------:R-:W-:-:S03]  /*346a0*/  IMAD.X R13, R13, 0x1, R0, P2 ;  /* 0x000000010d0d7824 */ /* 0x000fc600010e0600 */
[----:B------:R-:W4:Y:S04]  /*346b0*/  LDL.LU R7, [R1+0x2998] ;  /* 0x0029980001077983 */ /* 0x000f280000300800 */
[----:B------:R-:W-:Y:S01]  /*346c0*/  @!PT LDS RZ, [RZ] ;  /* 0x00000000fffff984 */ /* 0x000fe20000000800 */
[----:B------:R-:W-:Y:S01]  /*346d0*/  @!PT LDS RZ, [RZ] ;  /* 0x00000000fffff984 */ /* 0x000fe20000000800 */
[----:B------:R-:W-:Y:S01]  /*346e0*/  @!PT LDS RZ, [RZ] ;  /* 0x00000000fffff984 */ /* 0x000fe20000000800 */
[----:B------:R1:W-:Y:S04]  /*346f0*/  LDGSTS.E [R5], desc[UR6][R94.64], P0 ;  /* 0x000000005e057fae */ /* 0x0003e80008121846 */
[----:B------:R3:W-:Y:S01]  /*34700*/  STL [R1+0x1f48], R12 ;  /* 0x001f480c01007387 */ /* 0x0007e20000100800 */
[----:B-1----:R-:W-:Y:S02]  /*34710*/  IMAD.MOV.U32 R94, RZ, RZ, R12 ;  /* 0x000000ffff5e7224 */ /* 0x002fe400078e000c */
[----:B---3--:R-:W-:-:S04]  /*34720*/  IMAD.X R90, R90, 0x1, R0, P1 ;  /* 0x000000015a5a7824 */ /* 0x008fc800008e0600 */
[----:B------:R-:W-:Y:S01]  /*34730*/  IMAD.MOV.U32 R95, RZ, RZ, R90 ;  /* 0x000000ffff5f7224 */ /* 0x000fe200078e005a */
[----:B------:R-:W-:Y:S04]  /*34740*/  STL [R1+0x1f44], R90 ;  /* 0x001f445a01007387 */ /* 0x000fe80000100800 */
[----:B------:R-:W-:Y:S04]  /*34750*/  STL [R1+0x1f50], R11 ;  /* 0x001f500b01007387 */ /* 0x000fe80000100800 */
[----:B------:R-:W3:Y:S04]  /*34760*/  LDL.LU R12, [R1+0x1f70] ;  /* 0x001f7000010c7983 */ /* 0x000ee80000300800 */
[----:B------:R1:W-:Y:S04]  /*34770*/  LDGSTS.E [R5+0x4000], desc[UR6][R94.64], P0 ;  /* 0x040000005e057fae */ /* 0x0003e80008121846 */
[----:B------:R1:W-:Y:S01]  /*34780*/  STL [R1+0x1f4c], R13 ;  /* 0x001f4c0d01007387 */ /* 0x0003e20000100800 */
[----:B------:R-:W-:Y:S01]  /*34790*/  IADD3 R14, P1, R14, R2, RZ ;  /* 0x000000020e0e7210 */ /* 0x000fe20007f3e0ff */
[----:B-1----:R-:W-:-:S02]  /*347a0*/  IMAD.MOV.U32 R95, RZ, RZ, R13 ;  /* 0x000000ffff5f7224 */ /* 0x002fc400078e000d */
[----:B------:R-:W4:Y:S01]  /*347b0*/  LDL.LU R13, [R1+0x1f6c] ;  /* 0x001f6c00010d7983 */ /* 0x000f220000300800 */
[----:B------:R-:W-:Y:S02]  /*347c0*/  IMAD.MOV.U32 R94, RZ, RZ, R11 ;  /* 0x000000ffff5e7224 */ /* 0x000fe400078e000b */
[----:B--2---:R-:W-:Y:S01]  /*347d0*/  IMAD.X R91, R91, 0x1, R0, P1 ;  /* 0x000000015b5b7824 */ /* 0x004fe200008e0600 */
[----:B------:R-:W2:Y:S04]  /*347e0*/  LDL.LU R90, [R1+0x1f78] ;  /* 0x001f7800015a7983 */ /* 0x000ea80000300800 */
[----:B------:R-:W2:Y:S04]  /*347f0*/  LDL.LU R11, [R1+0x1f80] ;  /* 0x001f8000010b7983 */ /* 0x000ea80000300800 */
[----:B------:R1:W-:Y:S04]  /*34800*/  LDGSTS.E [R5+0x8000], desc[UR6][R94.64], P0 ;  /* 0x080000005e057fae */ /* 0x0003e80008121846 */
[----:B------:R-:W-:Y:S04]  /*34810*/  STL [R1+0x1f58], R14 ;  /* 0x001f580e01007387 */ /* 0x000fe80000100800 */
[----:B------:R1:W-:Y:S02]  /*34820*/  STL [R1+0x1f54], R91 ;  /* 0x001f545b01007387 */ /* 0x0003e40000100800 */
[----:B-1----:R-:W-:-:S02]  /*34830*/  IMAD.MOV.U32 R95, RZ, RZ, R91 ;  /* 0x000000ffff5f7224 */ /* 0x002fc400078e005b */
[----:B------:R-:W-:Y:S01]  /*34840*/  IMAD.MOV.U32 R94, RZ, RZ, R14 ;  /* 0x000000ffff5e7224 */ /* 0x000fe200078e000e */
[----:B------:R-:W2:Y:S04]  /*34850*/  LDL.LU R91, [R1+0x1f74] ;  /* 0x001f7400015b7983 */ /* 0x000ea80000300800 */
[----:B------:R-:W2:Y:S01]  /*34860*/  LDL.LU R14, [R1+0x1f7c] ;  /* 0x001f7c00010e7983 */ /* 0x000ea20000300800 */
[----:B------:R-:W-:Y:S01]  /*34870*/  UISETP.GT.AND UP1, UPT, UR12, 0x1, UPT ;  /* 0x000000010c00788c */ /* 0x000fe2000bf24270 */
[-C--:B------:R-:W-:Y:S02]  /*34880*/  IADD3 R92, P1, R92, R2.reuse, RZ ;  /* 0x000000025c5c7210 */ /* 0x080fe40007f3e0ff */
[----:B------:R-:W-:Y:S01]  /*34890*/  IADD3 R10, P2, R10, R2, RZ ;  /* 0x000000020a0a7210 */ /* 0x000fe20007f5e0ff */
[----:B------:R-:W-:Y:S01]  /*348a0*/  USEL UR8, URZ, 0x4, !UP1 ;  /* 0x000000043f087887 */ /* 0x000fe2000c800000 */
[----:B------:R-:W-:Y:S03]  /*348b0*/  LDGSTS.E [R5+0xc000], desc[UR6][R94.64], P0 ;  /* 0x0c0000005e057fae */ /* 0x000fe60008121846 */
[----:B------:R-:W-:Y:S01]  /*348c0*/  USEL UR8, UR8, URZ, !UP0 ;  /* 0x0000003f08087287 */ /* 0x000fe2000c000000 */
[----:B------:R-:W-:-:S02]  /*348d0*/  IMAD.X R93, R93, 0x1, R0, P1 ;  /* 0x000000015d5d7824 */ /* 0x000fc400008e0600 */
[----:B------:R-:W-:Y:S01]  /*348e0*/  IMAD.X R252, R252, 0x1, R0, P2 ;  /* 0x00000001fcfc7824 */ /* 0x000fe200010e0600 */
[----:B------:R1:W-:Y:S02]  /*348f0*/  STL [R1+0x1f60], R92 ;  /* 0x001f605c01007387 */ /* 0x0003e40000100800 */
[----:B------:R-:W-:Y:S02]  /*34900*/  ISETP.NE.U32.AND P0, PT, RZ, UR8, PT ;  /* 0x00000008ff007c0c */ /* 0x000fe4000bf05070 */
[----:B------:R1:W-:Y:S04]  /*34910*/  STL [R1+0x1f5c], R93 ;  /* 0x001f5c5d01007387 */ /* 0x0003e80000100800 */
[----:B------:R1:W-:Y:S04]  /*34920*/  STL [R1+0x1f68], R10 ;  /* 0x001f680a01007387 */ /* 0x0003e80000100800 */
[----:B------:R-:W-:Y:S04]  /*34930*/  STL [R1+0x1f64], R252 ;  /* 0x001f64fc01007387 */ /* 0x000fe80000100800 */
[----:B------:R-:W2:Y:S04]  /*34940*/  LDL.LU R97, [R1+0x1f88] ;  /* 0x001f880001617983 */ /* 0x000ea80000300800 */
[----:B------:R-:W2:Y:S04]  /*34950*/  LDL.LU R95, [R1+0x1f90] ;  /* 0x001f9000015f7983 */ /* 0x000ea80000300800 */
[----:B------:R-:W2:Y:S04]  /*34960*/  LDL.LU R98, [R1+0x1f84] ;  /* 0x001f840001627983 */ /* 0x000ea80000300800 */
[----:B------:R1:W-:Y:S04]  /*34970*/  LDGSTS.E [R5+0x4], desc[UR6][R92.64], P0 ;  /* 0x000040005c057fae */ /* 0x0003e80008121846 */
[----:B------:R-:W2:Y:S01]  /*34980*/  LDL.LU R96, [R1+0x1f8c] ;  /* 0x001f8c0001607983 */ /* 0x000ea20000300800 */
[----:B-1----:R-:W-:-:S02]  /*34990*/  IMAD.MOV.U32 R92, RZ, RZ, R10 ;  /* 0x000000ffff5c7224 */ /* 0x002fc400078e000a */
[----:B------:R-:W-:Y:S01]  /*349a0*/  IMAD.MOV.U32 R93, RZ, RZ, R252 ;  /* 0x000000ffff5d7224 */ /* 0x000fe200078e00fc */
[----:B------:R-:W2:Y:S04]  /*349b0*/  LDL.LU R10, [R1+0x1f98] ;  /* 0x001f9800010a7983 */ /* 0x000ea80000300800 */
[----:B------:R1:W-:Y:S01]  /*349c0*/  LDGSTS.E [R5+0x4004], desc[UR6][R92.64], P0 ;  /* 0x040040005c057fae */ /* 0x0003e20008121846 */
[----:B---3--:R-:W-:-:S05]  /*349d0*/  IADD3 R12, P1, R12, R2, RZ ;  /* 0x000000020c0c7210 */ /* 0x008fca0007f3e0ff */
[----:B------:R3:W-:Y:S01]  /*349e0*/  STL [R1+0x1f70], R12 ;  /* 0x001f700c01007387 */ /* 0x0007e20000100800 */
[----:B-1----:R-:W-:Y:S02]  /*349f0*/  IMAD.MOV.U32 R92, RZ, RZ, R12 ;  /* 0x000000ffff5c7224 */ /* 0x002fe400078e000c */
[----:B----4-:R-:W-:-:S05]  /*34a00*/  IMAD.X R13, R13, 0x1, R0, P1 ;  /* 0x000000010d0d7824 */ /* 0x010fca00008e0600 */
[----:B------:R1:W-:Y:S01]  /*34a10*/  STL [R1+0x1f6c], R13 ;  /* 0x001f6c0d01007387 */ /* 0x0003e20000100800 */
[----:B--2---:R-:W-:-:S03]  /*34a20*/  IADD3 R90, P2, R90, R2, RZ ;  /* 0x000000025a5a7210 */ /* 0x004fc60007f5e0ff */
[----:B---3--:R-:W2:Y:S01]  /*34a30*/  LDL.LU R12, [R1+0x1f94] ;  /* 0x001f9400010c7983 */ /* 0x008ea20000300800 */
[----:B------:R-:W-:Y:S01]  /*34a40*/  IMAD.MOV.U32 R93, RZ, RZ, R13 ;  /* 0x000000ffff5d7224 */ /* 0x000fe200078e000d */
[----:B------:R-:W-:-:S04]  /*34a50*/  IADD3 R11, P3, R11, R2, RZ ;  /* 0x000000020b0b7210 */ /* 0x000fc80007f7e0ff */
[----:B------:R-:W-:Y:S04]  /*34a60*/  LDGSTS.E [R5+0x8004], desc[UR6][R92.64], P0 ;  /* 0x080040005c057fae */ /* 0x000fe80008121846 */
[----:B-1----:R-:W3:Y:S04]  /*34a70*/  LDL.LU R13, [R1+0x1fa0] ;  /* 0x001fa000010d7983 */ /* 0x002ee80000300800 */
[----:B------:R-:W4:Y:S01]  /*34a80*/  LDL.LU R93, [R1+0x1fa8] ;  /* 0x001fa800015d7983 */ /* 0x000f220000300800 */
[----:B------:R-:W-:-:S03]  /*34a90*/  IMAD.X R91, R91, 0x1, R0, P2 ;  /* 0x000000015b5b7824 */ /* 0x000fc600010e0600 */
[----:B------:R1:W-:Y:S01]  /*34aa0*/  STL [R1+0x1f78], R90 ;  /* 0x001f785a01007387 */ /* 0x0003e20000100800 */
[----:B------:R-:W-:-:S03]  /*34ab0*/  IMAD.X R14, R14, 0x1, R0, P3 ;  /* 0x000000010e0e7824 */ /* 0x000fc600018e0600 */
[----:B------:R-:W-:Y:S04]  /*34ac0*/  STL [R1+0x1f74], R91 ;  /* 0x001f745b01007387 */ /* 0x000fe80000100800 */
[----:B------:R-:W-:Y:S04]  /*34ad0*/  STL [R1+0x1f80], R11 ;  /* 0x001f800b01007387 */ /* 0x000fe80000100800 */
[----:B------:R-:W-:Y:S04]  /*34ae0*/  LDGSTS.E [R5+0xc004], desc[UR6][R90.64], P0 ;  /* 0x0c0040005a057fae */ /* 0x000fe80008121846 */
[----:B------:R1:W-:Y:S04]  /*34af0*/  STL [R1+0x1f7c], R14 ;  /* 0x001f7c0e01007387 */ /* 0x0003e80000100800 */
[----:B-1----:R-:W4:Y:S01]  /*34b00*/  LDL.LU R90, [R1+0x1f9c] ;  /* 0x001f9c00015a7983 */ /* 0x002f220000300800 */
[----:B------:R-:W-:-:S03]  /*34b10*/  IMAD.MOV.U32 R101, RZ, RZ, R14 ;  /* 0x000000ffff657224 */ /* 0x000fc600078e000e */
[----:B------:R-:W4:Y:S04]  /*34b20*/  LDL.LU R94, [R1+0x1fa4] ;  /* 0x001fa400015e7983 */ /* 0x000f280000300800 */
[----:B------:R-:W4:Y:S04]  /*34b30*/  LDL.LU R92, [R1+0x1fac] ;  /* 0x001fac00015c7983 */ /* 0x000f280000300800 */
[----:B------:R-:W4:Y:S01]  /*34b40*/  LDL.LU R14, [R1+0x1fb0] ;  /* 0x001fb000010e7983 */ /* 0x000f220000300800 */
[----:B------:R-:W-:-:S03]  /*34b50*/  IMAD.MOV.U32 R100, RZ, RZ, R11 ;  /* 0x000000ffff647224 */ /* 0x000fc600078e000b */
[----:B------:R-:W4:Y:S04]  /*34b60*/  LDL.LU R91, [R1+0x1fb4] ;  /* 0x001fb400015b7983 */ /* 0x000f280000300800 */
[----:B------:R-:W4:Y:S01]  /*34b70*/  LDL.LU R11, [R1+0x1fb8] ;  /* 0x001fb800010b7983 */ /* 0x000f220000300800 */
[----:B------:R-:W-:-:S04]  /*34b80*/  UISETP.GT.AND UP1, UPT, UR12, 0x2, UPT ;  /* 0x000000020c00788c */ /* 0x000fc8000bf24270 */
[----:B------:R-:W-:Y:S01]  /*34b90*/  USEL UR8, URZ, 0x4, !UP1 ;  /* 0x000000043f087887 */ /* 0x000fe2000c800000 */
[----:B------:R-:W-:-:S03]  /*34ba0*/  IADD3 R97, P0, R97, R2, RZ ;  /* 0x0000000261617210 */ /* 0x000fc60007f1e0ff */
[----:B------:R-:W-:Y:S01]  /*34bb0*/  USEL UR8, UR8, URZ, !UP0 ;  /* 0x0000003f08087287 */ /* 0x000fe2000c000000 */
[----:B------:R-:W-:Y:S01]  /*34bc0*/  IADD3 R95, P2, R95, R2, RZ ;  /* 0x000000025f5f7210 */ /* 0x000fe20007f5e0ff */
[----:B------:R-:W-:-:S04]  /*34bd0*/  IMAD.X R98, R98, 0x1, R0, P0 ;  /* 0x0000000162627824 */ /* 0x000fc800000e0600 */
[----:B------:R-:W-:Y:S01]  /*34be0*/  ISETP.NE.U32.AND P1, PT, RZ, UR8, PT ;  /* 0x00000008ff007c0c */ /* 0x000fe2000bf25070 */
[----:B------:R-:W-:Y:S01]  /*34bf0*/  IMAD.X R96, R96, 0x1, R0, P2 ;  /* 0x0000000160607824 */ /* 0x000fe200010e0600 */
[----:B------:R-:W-:Y:S01]  /*34c00*/  STL [R1+0x1f88], R97 ;  /* 0x001f886101007387 */ /* 0x000fe20000100800 */
[----:B------:R-:W-:Y:S01]  /*34c10*/  IMAD.MOV.U32 R99, RZ, RZ, R98 ;  /* 0x000000ffff637224 */ /* 0x000fe200078e0062 */
[----:B------:R-:W-:Y:S02]  /*34c20*/  IADD3 R10, P0, R10, R2, RZ ;  /* 0x000000020a0a7210 */ /* 0x000fe40007f1e0ff */
[----:B------:R1:W-:Y:S04]  /*34c30*/  STL [R1+0x1f84], R98 ;  /* 0x001f846201007387 */ /* 0x0003e80000100800 */
[----:B------:R-:W-:Y:S04]  /*34c40*/  STL [R1+0x1f90], R95 ;  /* 0x001f905f01007387 */ /* 0x000fe80000100800 */
[----:B------:R1:W-:Y:S02]  /*34c50*/  STL [R1+0x1f8c], R96 ;  /* 0x001f8c6001007387 */ /* 0x0003e40000100800 */
[----:B-1----:R-:W-:-:S02]  /*34c60*/  IMAD.MOV.U32 R98, RZ, RZ, R97 ;  /* 0x000000ffff627224 */ /* 0x002fc400078e0061 */
[----:B------:R-:W-:Y:S01]  /*34c70*/  IMAD.MOV.U32 R97, RZ, RZ, R96 ;  /* 0x000000ffff617224 */ /* 0x000fe200078e0060 */
[----:B------:R-:W-:Y:S04]  /*34c80*/  LDGSTS.E [R5+0x8], desc[UR6][R100.64], P1 ;  /* 0x0000800064057fae */ /* 0x000fe80008921846 */
[----:B------:R-:W-:Y:S01]  /*34c90*/  LDGSTS.E [R5+0x4008], desc[UR6][R98.64], P1 ;  /* 0x0400800062057fae */ /* 0x000fe20008921846 */
[----:B------:R-:W-:Y:S01]  /*34ca0*/  IMAD.MOV.U32 R96, RZ, RZ, R95 ;  /* 0x000000ffff607224 */ /* 0x000fe200078e005f */
[----:B------:R-:W-:-:S04]  /*34cb0*/  UISETP.GT.AND UP1, UPT, UR12, 0x3, UPT ;  /* 0x000000030c00788c */ /* 0x000fc8000bf24270 */
[----:B------:R1:W-:Y:S01]  /*34cc0*/  LDGSTS.E [R5+0x8008], desc[UR6][R96.64], P1 ;  /* 0x0800800060057fae */ /* 0x0003e20008921846 */
[----:B------:R-:W-:-:S03]  /*34cd0*/  USEL UR8, URZ, 0x4, !UP1 ;  /* 0x000000043f087887 */ /* 0x000fc6000c800000 */
[----:B------:R-:W-:Y:S01]  /*34ce0*/  STL [R1+0x1f98], R10 ;  /* 0x001f980a01007387 */ /* 0x000fe20000100800 */
[----:B-1----:R-:W-:Y:S01]  /*34cf0*/  IMAD.MOV.U32 R96, RZ, RZ, R10 ;  /* 0x000000ffff607224 */ /* 0x002fe200078e000a */
[----:B------:R-:W-:Y:S01]  /*34d00*/  USEL UR8, UR8, URZ, !UP0 ;  /* 0x0000003f08087287 */ /* 0x000fe2000c000000 */
[----:B--2---:R-:W-:-:S04]  /*34d10*/  IMAD.X R12, R12, 0x1, R0, P0 ;  /* 0x000000010c0c7824 */ /* 0x004fc800000e0600 */
[----:B------:R-:W-:Y:S01]  /*34d20*/  IMAD.MOV.U32 R97, RZ, RZ, R12 ;  /* 0x000000ffff617224 */ /* 0x000fe200078e000c */
[----:B------:R1:W-:Y:S04]  /*34d30*/  STL [R1+0x1f94], R12 ;  /* 0x001f940c01007387 */ /* 0x0003e80000100800 */
[----:B------:R-:W-:Y:S01]  /*34d40*/  LDGSTS.E [R5+0xc008], desc[UR6][R96.64], P1 ;  /* 0x0c00800060057fae */ /* 0x000fe20008921846 */
[----:B---3--:R-:W-:-:S03]  /*34d50*/  IADD3 R13, P1, R13, R2, RZ ;  /* 0x000000020d0d7210 */ /* 0x008fc60007f3e0ff */
[----:B------:R-:W2:Y:S04]  /*34d60*/  LDL.LU R96, [R1+0x1fbc] ;  /* 0x001fbc0001607983 */ /* 0x000ea80000300800 */
[----:B------:R-:W3:Y:S01]  /*34d70*/  LDL.LU R95, [R1+0x1fc0] ;  /* 0x001fc000015f7983 */ /* 0x000ee20000300800 */
[----:B----4-:R-:W-:-:S03]  /*34d80*/  IADD3 R93, P2, R93, R2, RZ ;  /* 0x000000025d5d7210 */ /* 0x010fc60007f5e0ff */
[----:B-1----:R-:W4:Y:S01]  /*34d90*/  LDL.LU R12, [R1+0x1fc8] ;  /* 0x001fc800010c7983 */ /* 0x002f220000300800 */
[----:B------:R-:W-:-:S03]  /*34da0*/  ISETP.NE.U32.AND P0, PT, RZ, UR8, PT ;  /* 0x00000008ff007c0c */ /* 0x000fc6000bf05070 */
[----:B------:R-:W4:Y:S04]  /*34db0*/  LDL.LU R10, [R1+0x1fd0] ;  /* 0x001fd000010a7983 */ /* 0x000f280000300800 */
[----:B------:R-:W-:Y:S01]  /*34dc0*/  STL [R1+0x1fa0], R13 ;  /* 0x001fa00d01007387 */ /* 0x000fe20000100800 */
[----:B------:R-:W-:-:S04]  /*34dd0*/  IMAD.X R90, R90, 0x1, R0, P1 ;  /* 0x000000015a5a7824 */ /* 0x000fc800008e0600 */
[----:B------:R-:W-:Y:S01]  /*34de0*/  IMAD.MOV.U32 R99, RZ, RZ, R90 ;  /* 0x000000ffff637224 */ /* 0x000fe200078e005a */
[----:B------:R1:W-:Y:S01]  /*34df0*/  STL [R1+0x1f9c], R90 ;  /* 0x001f9c5a01007387 */ /* 0x0003e20000100800 */
[----:B------:R-:W-:-:S03]  /*34e00*/  IMAD.X R94, R94, 0x1, R0, P2 ;  /* 0x000000015e5e7824 */ /* 0x000fc600010e0600 */
[----:B------:R1:W-:Y:S01]  /*34e10*/  STL [R1+0x1fa8], R93 ;  /* 0x001fa85d01007387 */ /* 0x0003e20000100800 */
[----:B------:R-:W-:-:S03]  /*34e20*/  IADD3 R14, P1, R14, R2, RZ ;  /* 0x000000020e0e7210 */ /* 0x000fc60007f3e0ff */
[----:B-1----:R-:W4:Y:S01]  /*34e30*/  LDL.LU R90, [R1+0x1fc4] ;  /* 0x001fc400015a7983 */ /* 0x002f220000300800 */
[----:B------:R-:W-:-:S03]  /*34e40*/  IMAD.MOV.U32 R98, RZ, RZ, R13 ;  /* 0x000000ffff627224 */ /* 0x000fc600078e000d */
[----:B------:R-:W-:Y:S01]  /*34e50*/  STL [R1+0x1fa4], R94 ;  /* 0x001fa45e01007387 */ /* 0x000fe20000100800 */
[----:B------:R-:W-:-:S03]  /*34e60*/  IMAD.X R92, R92, 0x1, R0, P1 ;  /* 0x000000015c5c7824 */ /* 0x000fc600008e0600 */
[----:B------:R-:W4:Y:S01]  /*34e70*/  LDL.LU R13, [R1+0x1fcc] ;  /* 0x001fcc00010d7983 */ /* 0x000f220000300800 */
[----:B------:R-:W-:-:S03]  /*34e80*/  IADD3 R11, P2, R11, R2, RZ ;  /* 0x000000020b0b7210 */ /* 0x000fc60007f5e0ff */
[----:B------:R1:W-:Y:S04]  /*34e90*/  LDGSTS.E [R5+0xc], desc[UR6][R98.64], P0 ;  /* 0x0000c00062057fae */ /* 0x0003e80008121846 */
[----:B------:R-:W-:Y:S01]  /*34ea0*/  STL [R1+0x1fb0], R14 ;  /* 0x001fb00e01007387 */ /* 0x000fe20000100800 */
[----:B------:R-:W-:-:S03]  /*34eb0*/  IMAD.X R91, R91, 0x1, R0, P2 ;  /* 0x000000015b5b7824 */ /* 0x000fc600010e0600 */
[----:B------:R1:W-:Y:S02]  /*34ec0*/  STL [R1+0x1fac], R92 ;  /* 0x001fac5c01007387 */ /* 0x0003e40000100800 */
[----:B-1----:R-:W-:Y:S02]  /*34ed0*/  IMAD.MOV.U32 R98, RZ, RZ, R93 ;  /* 0x000000ffff627224 */ /* 0x002fe400078e005d */
[----:B------:R-:W-:Y:S02]  /*34ee0*/  IMAD.MOV.U32 R99, RZ, RZ, R94 ;  /* 0x000000ffff637224 */ /* 0x000fe400078e005e */
[----:B------:R-:W-:Y:S01]  /*34ef0*/  IMAD.MOV.U32 R93, RZ, RZ, R92 ;  /* 0x000000ffff5d7224 */ /* 0x000fe200078e005c */
[----:B------:R-:W-:Y:S01]  /*34f00*/  STL [R1+0x1fb8], R11 ;  /* 0x001fb80b01007387 */ /* 0x000fe20000100800 */
[----:B------:R-:W-:-:S03]  /*34f10*/  IMAD.MOV.U32 R92, RZ, RZ, R14 ;  /* 0x000000ffff5c7224 */ /* 0x000fc600078e000e */
[----:B------:R-:W4:Y:S04]  /*34f20*/  LDL.LU R14, [R1+0x1fd8] ;  /* 0x001fd800010e7983 */ /* 0x000f280000300800 */
[----:B------:R-:W-:Y:S04]  /*34f30*/  LDGSTS.E [R5+0x400c], desc[UR6][R98.64], P0 ;  /* 0x0400c00062057fae */ /* 0x000fe80008121846 */
[----:B------:R1:W-:Y:S04]  /*34f40*/  LDGSTS.E [R5+0x800c], desc[UR6][R92.64], P0 ;  /* 0x0800c0005c057fae */ /* 0x0003e80008121846 */
[----:B------:R1:W-:Y:S02]  /*34f50*/  STL [R1+0x1fb4], R91 ;  /* 0x001fb45b01007387 */ /* 0x0003e40000100800 */
[----:B-1----:R-:W-:-:S02]  /*34f60*/  IMAD.MOV.U32 R93, RZ, RZ, R91 ;  /* 0x000000ffff5d7224 */ /* 0x002fc400078e005b */
[----:B------:R-:W4:Y:S01]  /*34f70*/  LDL.LU R91, [R1+0x1fd4] ;  /* 0x001fd400015b7983 */ /* 0x000f220000300800 */
[----:B------:R-:W1:Y:S01]  /*34f80*/  S2R R252, SR_TID.X ;  /* 0x0000000000fc7919 */ /* 0x000e620000002100 */
[----:B------:R-:W-:Y:S01]  /*34f90*/  UISETP.GT.AND UP1, UPT, UR12, 0x4, UPT ;  /* 0x000000040c00788c */ /* 0x000fe2000bf24270 */
[----:B------:R-:W-:Y:S01]  /*34fa0*/  IMAD.MOV.U32 R92, RZ, RZ, R11 ;  /* 0x000000ffff5c7224 */ /* 0x000fe200078e000b */
[----:B------:R-:W4:Y:S02]  /*34fb0*/  LDL.LU R94, [R1+0x1fdc] ;  /* 0x001fdc00015e7983 */ /* 0x000f240000300800 */
[----:B------:R-:W-:Y:S02]  /*34fc0*/  USEL UR8, URZ, 0x4, !UP1 ;  /* 0x000000043f087887 */ /* 0x000fe4000c800000 */
[----:B------:R1:W-:Y:S02]  /*34fd0*/  LDGSTS.E [R5+0xc00c], desc[UR6][R92.64], P0 ;  /* 0x0c00c0005c057fae */ /* 0x0003e40008121846 */
[----:B------:R-:W-:-:S06]  /*34fe0*/  USEL UR8, UR8, URZ, !UP0 ;  /* 0x0000003f08087287 */ /* 0x000fcc000c000000 */
[----:B------:R-:W-:Y:S01]  /*34ff0*/  ISETP.NE.U32.AND P0, PT, RZ, UR8, PT ;  /* 0x00000008ff007c0c */ /* 0x000fe2000bf05070 */
[----:B------:R-:W4:Y:S04]  /*35000*/  LDL.LU R93, [R1+0x1fe0] ;  /* 0x001fe000015d7983 */ /* 0x000f280000300800 */
[----:B------:R-:W4:Y:S04]  /*35010*/  LDL.LU R92, [R1+0x1fe4] ;  /* 0x001fe400015c7983 */ /* 0x000f280000300800 */
[----:B------:R-:W4:Y:S01]  /*35020*/  LDL.LU R11, [R1+0x1fe8] ;  /* 0x001fe800010b7983 */ /* 0x000f220000300800 */
[C---:B-1----:R-:W-:Y:S01]  /*35030*/  IMAD.SHL.U32 R97, R252.reuse, 0x10, RZ ;  /* 0x00000010fc617824 */ /* 0x042fe200078e00ff */
[----:B------:R-:W-:-:S04]  /*35040*/  LOP3.LUT R252, R252, 0x7f, RZ, 0xc0, !PT ;  /* 0x0000007ffcfc7812 */ /* 0x000fc800078ec0ff */
[----:B------:R-:W-:-:S05]  /*35050*/  LOP3.LUT R97, R97, 0x70, RZ, 0xc0, !PT ;  /* 0x0000007061617812 */ /* 0x000fca00078ec0ff */
[----:B------:R-:W-:-:S05]  /*35060*/  IMAD R97, R252, 0x80, R97 ;  /* 0x00000080fc617824 */ /* 0x000fca00078e0261 */
[----:B------:R-:W-:-:S05]  /*35070*/  LOP3.LUT R97, R97, 0x10, RZ, 0x3c, !PT ;  /* 0x0000001061617812 */ /* 0x000fca00078e3cff */
[----:B------:R-:W-:Y:S01]  /*35080*/  VIADD R5, R97, UR13 ;  /* 0x0000000d61057c36 */ /* 0x000fe20008000000 */
[----:B---3--:R-:W-:-:S05]  /*35090*/  IADD3 R95, P1, R95, R2, RZ ;  /* 0x000000025f5f7210 */ /* 0x008fca0007f3e0ff */
[----:B--2---:R-:W-:Y:S01]  /*350a0*/  IMAD.X R96, R96, 0x1, R0, P1 ;  /* 0x0000000160607824 */ /* 0x004fe200008e0600 */
[-C--:B----4-:R-:W-:Y:S01]  /*350b0*/  IADD3 R12, P1, R12, R2.reuse, RZ ;  /* 0x000000020c0c7210 */ /* 0x090fe20007f3e0ff */
[----:B------:R-:W-:Y:S02]  /*350c0*/  STL [R1+0x1fc0], R95 ;  /* 0x001fc05f01007387 */ /* 0x000fe40000100800 */
[----:B------:R-:W-:Y:S02]  /*350d0*/  IMAD.MOV.U32 R97, RZ, RZ, R96 ;  /* 0x000000ffff617224 */ /* 0x000fe400078e0060 */
[----:B------:R1:W-:Y:S01]  /*350e0*/  STL [R1+0x1fbc], R96 ;  /* 0x001fbc6001007387 */ /* 0x0003e20000100800 */
[----:B------:R-:W-:-:S03]  /*350f0*/  IADD3 R10, P2, R10, R2, RZ ;  /* 0x000000020a0a7210 */ /* 0x000fc60007f5e0ff */
[----:B------:R2:W-:Y:S01]  /*35100*/  STL [R1+0x1fc8], R12 ;  /* 0x001fc80c01007387 */ /* 0x0005e20000100800 */
[----:B-1----:R-:W-:-:S05]  /*35110*/  IMAD.MOV.U32 R96, RZ, RZ, R95 ;  /* 0x000000ffff607224 */ /* 0x002fca00078e005f */
[----:B------:R1:W-:Y:S01]  /*35120*/  LDGSTS.E [R5], desc[UR6][R96.64], P0 ;  /* 0x0000000060057fae */ /* 0x0003e20008121846 */
[----:B------:R-:W-:Y:S02]  /*35130*/  IMAD.X R90, R90, 0x1, R0, P1 ;  /* 0x000000015a5a7824 */ /* 0x000fe400008e0600 */
[----:B-1----:R-:W-:Y:S02]  /*35140*/  IMAD.MOV.U32 R96, RZ, RZ, R12 ;  /* 0x000000ffff607224 */ /* 0x002fe400078e000c */
[----:B------:R-:W-:Y:S01]  /*35150*/  IMAD.MOV.U32 R97, RZ, RZ, R90 ;  /* 0x000000ffff617224 */ /* 0x000fe200078e005a */
[----:B------:R-:W-:Y:S01]  /*35160*/  STL [R1+0x1fc4], R90 ;  /* 0x001fc45a01007387 */ /* 0x000fe20000100800 */
[----:B------:R-:W-:-:S03]  /*35170*/  IMAD.X R13, R13, 0x1, R0, P2 ;  /* 0x000000010d0d7824 */ /* 0x000fc600010e0600 */
[----:B------:R-:W-:Y:S04]  /*35180*/  STL [R1+0x1fd0], R10 ;  /* 0x001fd00a01007387 */ /* 0x000fe80000100800 */
[----:B--2---:R-:W2:Y:S04]  /*35190*/  LDL.LU R12, [R1+0x1ff0] ;  /* 0x001ff000010c7983 */ /* 0x004ea80000300800 */
[----:B------:R1:W-:Y:S04]  /*351a0*/  LDGSTS.E [R5+0x4000], desc[UR6][R96.64], P0 ;  /* 0x0400000060057fae */ /* 0x0003e80008121846 */
[----:B------:R3:W-:Y:S01]  /*351b0*/  STL [R1+0x1fcc], R13 ;  /* 0x001fcc0d01007387 */ /* 0x0007e20000100800 */
[----:B-1----:R-:W-:-:S03]  /*351c0*/  IMAD.MOV.U32 R97, RZ, RZ, R13 ;  /* 0x000000ffff617224 */ /* 0x002fc600078e000d */
[----:B---3--:R-:W3:Y:S01]  /*351d0*/  LDL.LU R13, [R1+0x1fec] ;  /* 0x001fec00010d7983 */ /* 0x008ee20000300800 */
[----:B------:R-:W-:Y:S01]  /*351e0*/  IADD3 R14, P1, R14, R2, RZ ;  /* 0x000000020e0e7210 */ /* 0x000fe20007f3e0ff */
[----:B------:R-:W-:Y:S02]  /*351f0*/  IMAD.MOV.U32 R96, RZ, RZ, R10 ;  /* 0x000000ffff607224 */ /* 0x000fe400078e000a */
[----:B------:R-:W4:Y:S04]  /*35200*/  LDL.LU R90, [R1+0x1ff8] ;  /* 0x001ff800015a7983 */ /* 0x000f280000300800 */
[----:B------:R-:W4:Y:S04]  /*35210*/  LDL.LU R10, [R1+0x2000] ;  /* 0x00200000010a7983 */ /* 0x000f280000300800 */
[----:B------:R1:W-:Y:S04]  /*35220*/  LDGSTS.E [R5+0x8000], desc[UR6][R96.64], P0 ;  /* 0x0800000060057fae */ /* 0x0003e80008121846 */
[----:B------:R-:W-:Y:S01]  /*35230*/  STL [R1+0x1fd8], R14 ;  /* 0x001fd80e01007387 */ /* 0x000fe20000100800 */
[----:B------:R-:W-:-:S02]  /*35240*/  IMAD.X R91, R91, 0x1, R0, P1 ;  /* 0x000000015b5b7824 */ /* 0x000fc400008e0600 */
[----:B-1----:R-:W-:Y:S02]  /*35250*/  IMAD.MOV.U32 R96, RZ, RZ, R14 ;  /* 0x000000ffff607224 */ /* 0x002fe400078e000e */
[----:B------:R-:W-:Y:S01]  /*35260*/  IMAD.MOV.U32 R97, RZ, RZ, R91 ;  /* 0x000000ffff617224 */ /* 0x000fe200078e005b */
[----:B------:R1:W-:Y:S01]  /*35270*/  STL [R1+0x1fd4], R91 ;  /* 0x001fd45b01007387 */ /* 0x0003e20000100800 */
[----:B------:R-:W-:-:S03]  /*35280*/  UISETP.GT.AND UP1, UPT, UR12, 0x5, UPT ;  /* 0x000000050c00788c */ /* 0x000fc6000bf24270 */
[----:B------:R-:W-:Y:S04]  /*35290*/  LDGSTS.E [R5+0xc000], desc[UR6][R96.64], P0 ;  /* 0x0c00000060057fae */ /* 0x000fe80008121846 */
[----:B-1----:R-:W4:Y:S04]  /*352a0*/  LDL.LU R91, [R1+0x1ff4] ;  /* 0x001ff400015b7983 */ /* 0x002f280000300800 */
[----:B------:R-:W4:Y:S01]  /*352b0*/  LDL.LU R14, [R1+0x1ffc] ;  /* 0x001ffc00010e7983 */ /* 0x000f220000300800 */
[----:B------:R-:W-:-:S04]  /*352c0*/  USEL UR8, URZ, 0x4, !UP1 ;  /* 0x000000043f087887 */ /* 0x000fc8000c800000 */
[----:B------:R-:W-:Y:S01]  /*352d0*/  USEL UR8, UR8, URZ, !UP0 ;  /* 0x0000003f08087287 */ /* 0x000fe2000c000000 */
[----:B------:R-:W-:-:S05]  /*352e0*/  IADD3 R93, P1, R93, R2, RZ ;  /* 0x000000025d5d7210 */ /* 0x000fca0007f3e0ff */
[----:B------:R-:W-:Y:S01]  /*352f0*/  ISETP.NE.U32.AND P0, PT, RZ, UR8, PT ;  /* 0x00000008ff007c0c */ /* 0x000fe2000bf05070 */
[----:B------:R-:W-:Y:S01]  /*35300*/  IMAD.X R94, R94, 0x1, R0, P1 ;  /* 0x000000015e5e7824 */ /* 0x000fe200008e0600 */
[----:B------:R-:W-:Y:S01]  /*35310*/  IADD3 R11, P2, R11, R2, RZ ;  /* 0x000000020b0b7210 */ /* 0x000fe20007f5e0ff */
[----:B------:R-:W-:Y:S02]  /*35320*/  STL [R1+0x1fe0], R93 ;  /* 0x001fe05d01007387 */ /* 0x000fe40000100800 */
[----:B------:R-:W-:Y:S02]  /*35330*/  IMAD.MOV.U32 R95, RZ, RZ, R94 ;  /* 0x000000ffff5f7224 */ /* 0x000fe400078e005e */
[----:B------:R-:W-:Y:S01]  /*35340*/  IMAD.X R92, R92, 0x1, R0, P2 ;  /* 0x000000015c5c7824 */ /* 0x000fe200010e0600 */
[----:B------:R1:W-:Y:S04]  /*35350*/  STL [R1+0x1fdc], R94 ;  /* 0x001fdc5e01007387 */ /* 0x0003e80000100800 */
[----:B------:R-:W-:Y:S01]  /*35360*/  STL [R1+0x1fe8], R11 ;  /* 0x001fe80b01007387 */ /* 0x000fe20000100800 */
[----:B-1----:R-:W-:-:S03]  /*35370*/  IMAD.MOV.U32 R94, RZ, RZ, R93 ;  /* 0x000000ffff5e7224 */ /* 0x002fc600078e005d */
[----:B------:R1:W-:Y:S04]  /*35380*/  STL [R1+0x1fe4], R92 ;  /* 0x001fe45c01007387 */ /* 0x0003e80000100800 */
[----:B------:R-:W4:Y:S04]  /*35390*/  LDL.LU R97, [R1+0x2008] ;  /* 0x0020080001617983 */ /* 0x000f280000300800 */
[----:B------:R-:W-:Y:S01]  /*353a0*/  LDGSTS.E [R5+0x4], desc[UR6][R94.64], P0 ;  /* 0x000040005e057fae */ /* 0x000fe20008121846 */
[----:B------:R-:W-:Y:S02]  /*353b0*/  IMAD.MOV.U32 R93, RZ, RZ, R92 ;  /* 0x000000ffff5d7224 */ /* 0x000fe400078e005c */
[----:B-1----:R-:W-:-:S05]  /*353c0*/  IMAD.MOV.U32 R92, RZ, RZ, R11 ;  /* 0x000000ffff5c7224 */ /* 0x002fca00078e000b */
[----:B------:R1:W-:Y:S04]  /*353d0*/  LDGSTS.E [R5+0x4004], desc[UR6][R92.64], P0 ;  /* 0x040040005c057fae */ /* 0x0003e80008121846 */
[----:B------:R-:W4:Y:S04]  /*353e0*/  LDL.LU R95, [R1+0x2010] ;  /* 0x00201000015f7983 */ /* 0x000f280000300800 */
[----:B------:R-:W4:Y:S04]  /*353f0*/  LDL.LU R98, [R1+0x2004] ;  /* 0x0020040001627983 */ /* 0x000f280000300800 */
[----:B------:R-:W4:Y:S04]  /*35400*/  LDL.LU R96, [R1+0x200c] ;  /* 0x00200c0001607983 */ /* 0x000f280000300800 */
[----:B------:R-:W4:Y:S01]  /*35410*/  LDL.LU R11, [R1+0x2018] ;  /* 0x00201800010b7983 */ /* 0x000f220000300800 */
[----:B--2---:R-:W-:-:S05]  /*35420*/  IADD3 R12, P1, R12, R2, RZ ;  /* 0x000000020c0c7210 */ /* 0x004fca0007f3e0ff */
[----:B------:R2:W-:Y:S01]  /*35430*/  STL [R1+0x1ff0], R12 ;  /* 0x001ff00c01007387 */ /* 0x0005e20000100800 */
[----:B-1----:R-:W-:Y:S02]  /*35440*/  IMAD.MOV.U32 R92, RZ, RZ, R12 ;  /* 0x000000ffff5c7224 */ /* 0x002fe400078e000c */
[----:B---3--:R-:W-:-:S05]  /*35450*/  IMAD.X R13, R13, 0x1, R0, P1 ;  /* 0x000000010d0d7824 */ /* 0x008fca00008e0600 */
[----:B------:R1:W-:Y:S01]  /*35460*/  STL [R1+0x1fec], R13 ;  /* 0x001fec0d01007387 */ /* 0x0003e20000100800 */
[----:B----4-:R-:W-:-:S03]  /*35470*/  IADD3 R90, P2, R90, R2, RZ ;  /* 0x000000025a5a7210 */ /* 0x010fc60007f5e0ff */
[----:B--2---:R-:W2:Y:S01]  /*35480*/  LDL.LU R12, [R1+0x2014] ;  /* 0x00201400010c7983 */ /* 0x004ea20000300800 */
[----:B------:R-:W-:Y:S01]  /*35490*/  IMAD.MOV.U32 R93, RZ, RZ, R13 ;  /* 0x000000ffff5d7224 */ /* 0x000fe200078e000d */
[----:B------:R-:W-:-:S04]  /*354a0*/  IADD3 R10, P3, R10, R2, RZ ;  /* 0x000000020a0a7210 */ /* 0x000fc80007f7e0ff */
[----:B------:R-:W-:Y:S04]  /*354b0*/  LDGSTS.E [R5+0x8004], desc[UR6][R92.64], P0 ;  /* 0x080040005c057fae */ /* 0x000fe80008121846 */
[----:B-1----:R-:W3:Y:S04]  /*354c0*/  LDL.LU R13, [R1+0x2020] ;  /* 0x00202000010d7983 */ /* 0x002ee80000300800 */
[----:B------:R-:W4:Y:S04]  /*354d0*/  LDL.LU R93, [R1+0x2028] ;  /* 0x00202800015d7983 */ /* 0x000f280000300800 */
[----:B------:R1:W-:Y:S01]  /*354e0*/  STL [R1+0x1ff8], R90 ;  /* 0x001ff85a01007387 */ /* 0x0003e20000100800 */
[----:B------:R-:W-:-:S02]  /*354f0*/  IMAD.X R91, R91, 0x1, R0, P2 ;  /* 0x000000015b5b7824 */ /* 0x000fc400010e0600 */
        /* <DEDUP_REMOVED lines=50> */
[----:B------:R-:W-:Y:S02]  /*35820*/  IMAD.MOV.U32 R98, RZ, RZ, R13 ;  /* 0x000000ffff627224 */ /* 0x000fe400078e000d */
[----:B------:R-:W-:-:S04]  /*35830*/  IMAD.X R90, R90, 0x1, R0, P1 ;  /* 0x000000015a5a7824 */ /* 0x000fc800008e0600 */
[----:B------:R-:W-:Y:S01]  /*35840*/  IMAD.MOV.U32 R99, RZ, RZ, R90 ;  /* 0x000000ffff637224 */ /* 0x000fe200078e005a */
[----:B------:R1:W-:Y:S01]  /*35850*/  STL [R1+0x201c], R90 ;  /* 0x00201c5a01007387 */ /* 0x0003e20000100800 */
[----:B------:R-:W-:-:S03]  /*35860*/  IMAD.X R94, R94, 0x1, R0, P2 ;  /* 0x000000015e5e7824 */ /* 0x000fc600010e0600 */
[----:B------:R1:W-:Y:S01]  /*35870*/  STL [R1+0x2028], R93 ;  /* 0x0020285d01007387 */ /* 0x0003e20000100800 */
[----:B------:R-:W-:-:S03]  /*35880*/  IADD3 R14, P1, R14, R2, RZ ;  /* 0x000000020e0e7210 */ /* 0x000fc60007f3e0ff */
[----:B------:R1:W-:Y:S04]  /*35890*/  LDGSTS.E [R5+0xc], desc[UR6][R98.64], P0 ;  /* 0x0000c00062057fae */ /* 0x0003e80008121846 */
[----:B-1----:R-:W4:Y:S01]  /*358a0*/  LDL.LU R90, [R1+0x2044] ;  /* 0x00204400015a7983 */ /* 0x002f220000300800 */
[----:B------:R-:W-:-:S03]  /*358b0*/  IMAD.X R92, R92, 0x1, R0, P1 ;  /* 0x000000015c5c7824 */ /* 0x000fc600008e0600 */
[----:B------:R-:W-:Y:S01]  /*358c0*/  STL [R1+0x2024], R94 ;  /* 0x0020245e01007387 */ /* 0x000fe20000100800 */
[----:B------:R-:W-:-:S03]  /*358d0*/  IADD3 R10, P2, R10, R2, RZ ;  /* 0x000000020a0a7210 */ /* 0x000fc60007f5e0ff */
[----:B------:R-:W4:Y:S01]  /*358e0*/  LDL.LU R13, [R1+0x204c] ;  /* 0x00204c00010d7983 */ /* 0x000f220000300800 */
[----:B------:R-:W-:Y:S02]  /*358f0*/  IMAD.MOV.U32 R98, RZ, RZ, R93 ;  /* 0x000000ffff627224 */ /* 0x000fe400078e005d */
[----:B------:R-:W-:Y:S01]  /*35900*/  IMAD.MOV.U32 R99, RZ, RZ, R94 ;  /* 0x000000ffff637224 */ /* 0x000fe200078e005e */
[----:B------:R-:W-:Y:S01]  /*35910*/  STL [R1+0x2030], R14 ;  /* 0x0020300e01007387 */ /* 0x000fe20000100800 */
[----:B------:R-:W-:-:S03]  /*35920*/  IMAD.MOV.U32 R93, RZ, RZ, R92 ;  /* 0x000000ffff5d7224 */ /* 0x000fc600078e005c */
[----:B------:R1:W-:Y:S01]  /*35930*/  STL [R1+0x202c], R92 ;  /* 0x00202c5c01007387 */ /* 0x0003e20000100800 */
[----:B------:R-:W-:-:S03]  /*35940*/  IMAD.X R91, R91, 0x1, R0, P2 ;  /* 0x000000015b5b7824 */ /* 0x000fc600010e0600 */
[----:B------:R-:W-:Y:S04]  /*35950*/  STL [R1+0x2038], R10 ;  /* 0x0020380a01007387 */ /* 0x000fe80000100800 */
[----:B------:R-:W-:Y:S01]  /*35960*/  LDGSTS.E [R5+0x400c], desc[UR6][R98.64], P0 ;  /* 0x0400c00062057fae */ /* 0x000fe20008121846 */
[----:B-1----:R-:W-:-:S03]  /*35970*/  IMAD.MOV.U32 R92, RZ, RZ, R14 ;  /* 0x000000ffff5c7224 */ /* 0x002fc600078e000e */
[----:B------:R-:W4:Y:S04]  /*35980*/  LDL.LU R14, [R1+0x2058] ;  /* 0x00205800010e7983 */ /* 0x000f280000300800 */
        /* <DEDUP_REMOVED lines=30> */
[----:B------:R1:W-:Y:S02]  /*35b70*/  LDGSTS.E [R5], desc[UR6][R96.64], P0 ;  /* 0x0000000060057fae */ /* 0x0003e40008121846 */
[----:B-1----:R-:W-:Y:S02]  /*35b80*/  IMAD.MOV.U32 R96, RZ, RZ, R12 ;  /* 0x000000ffff607224 */ /* 0x002fe400078e000c */
[----:B------:R-:W-:-:S04]  /*35b90*/  IMAD.X R90, R90, 0x1, R0, P1 ;  /* 0x000000015a5a7824 */ /* 0x000fc800008e0600 */
        /* <DEDUP_REMOVED lines=13> */
[----:B------:R1:W-:Y:S01]  /*35c70*/  LDGSTS.E [R5+0x8000], desc[UR6][R96.64], P0 ;  /* 0x0800000060057fae */ /* 0x0003e20008121846 */
[----:B------:R-:W-:-:S03]  /*35c80*/  IMAD.X R91, R91, 0x1, R0, P1 ;  /* 0x000000015b5b7824 */ /* 0x000fc600008e0600 */
[----:B------:R-:W-:Y:S04]  /*35c90*/  STL [R1+0x2058], R14 ;  /* 0x0020580e01007387 */ /* 0x000fe80000100800 */
[----:B------:R1:W-:Y:S02]  /*35ca0*/  STL [R1+0x2054], R91 ;  /* 0x0020545b01007387 */ /* 0x0003e40000100800 */
[----:B-1----:R-:W-:Y:S02]  /*35cb0*/  IMAD.MOV.U32 R97, RZ, RZ, R91 ;  /* 0x000000ffff617224 */ /* 0x002fe400078e005b */
[----:B------:R-:W-:Y:S01]  /*35cc0*/  IMAD.MOV.U32 R96, RZ, RZ, R14 ;  /* 0x000000ffff607224 */ /* 0x000fe200078e000e */
[----:B------:R-:W4:Y:S04]  /*35cd0*/  LDL.LU R91, [R1+0x2074] ;  /* 0x00207400015b7983 */ /* 0x000f280000300800 */
[----:B------:R-:W4:Y:S01]  /*35ce0*/  LDL.LU R14, [R1+0x207c] ;  /* 0x00207c00010e7983 */ /* 0x000f220000300800 */
[----:B------:R-:W-:-:S03]  /*35cf0*/  UISETP.GT.AND UP1, UPT, UR12, 0x9, UPT ;  /* 0x000000090c00788c */ /* 0x000fc6000bf24270 */
[----:B------:R-:W-:Y:S01]  /*35d00*/  LDGSTS.E [R5+0xc000], desc[UR6][R96.64], P0 ;  /* 0x0c00000060057fae */ /* 0x000fe20008121846 */
[----:B------:R-:W-:Y:S01]  /*35d10*/  USEL UR8, URZ, 0x4, !UP1 ;  /* 0x000000043f087887 */ /* 0x000fe2000c800000 */
[----:B------:R-:W-:-:S03]  /*35d20*/  IADD3 R93, P1, R93, R2, RZ ;  /* 0x000000025d5d7210 */ /* 0x000fc60007f3e0ff */
[----:B------:R-:W-:Y:S02]  /*35d30*/  USEL UR8, UR8, URZ, !UP0 ;  /* 0x0000003f08087287 */ /* 0x000fe4000c000000 */
[----:B------:R-:W-:Y:S01]  /*35d40*/  IMAD.X R94, R94, 0x1, R0, P1 ;  /* 0x000000015e5e7824 */ /* 0x000fe200008e0600 */
[----:B------:R-:W-:-:S03]  /*35d50*/  IADD3 R10, P2, R10, R2, RZ ;  /* 0x000000020a0a7210 */ /* 0x000fc60007f5e0ff */
[----:B------:R-:W-:Y:S01]  /*35d60*/  ISETP.NE.U32.AND P0, PT, RZ, UR8, PT ;  /* 0x00000008ff007c0c */ /* 0x000fe2000bf05070 */
[----:B------:R-:W-:Y:S01]  /*35d70*/  STL [R1+0x2060], R93 ;  /* 0x0020605d01007387 */ /* 0x000fe20000100800 */
        /* <DEDUP_REMOVED lines=46> */
[----:B------:R-:W-:-:S05]  /*36060*/  IADD3 R95, P2, R95, R2, RZ ;  /* 0x000000025f5f7210 */ /* 0x000fca0007f5e0ff */
[----:B------:R-:W-:Y:S01]  /*36070*/  ISETP.NE.U32.AND P1, PT, RZ, UR8, PT ;  /* 0x00000008ff007c0c */ /* 0x000fe2000bf25070 */
[--C-:B------:R-:W-:Y:S02]  /*36080*/  IMAD.X R98, R98, 0x1, R0.reuse, P0 ;  /* 0x0000000162627824 */ /* 0x100fe400000e0600 */
        /* <DEDUP_REMOVED lines=480> */
[----:B-1----:R-:W4:Y:S04]  /*37e90*/  LDL.LU R90, [R1+0x221c] ;  /* 0x00221c00015a7983 */ /* 0x002f280000300800 */
[----:B------:R-:W4:Y:S01]  /*37ea0*/  LDL.LU R94, [R1+0x2224] ;  /* 0x00222400015e7983 */ /* 0x000f220000300800 */
[----:B------:R-:W-:-:S03]  /*37eb0*/  IMAD.MOV.U32 R101, RZ, RZ, R14 ;  /* 0x000000ffff657224 */ /* 0x000fc600078e000e */
        /* <DEDUP_REMOVED lines=23> */
[----:B------:R-:W-:-:S05]  /*38030*/  IMAD.MOV.U32 R96, RZ, RZ, R95 ;  /* 0x000000ffff607224 */ /* 0x000fca00078e005f */
[----:B------:R1:W-:Y:S04]  /*38040*/  LDGSTS.E [R5+0x8008], desc[UR6][R96.64], P1 ;  /* 0x0800800060057fae */ /* 0x0003e80008921846 */
[----:B------:R4:W-:Y:S01]  /*38050*/  STL [R1+0x2218], R11 ;  /* 0x0022180b01007387 */ /* 0x0009e20000100800 */
[----:B-1----:R-:W-:Y:S01]  /*38060*/  IMAD.MOV.U32 R96, RZ, RZ, R11 ;  /* 0x000000ffff607224 */ /* 0x002fe200078e000b */
[----:B------:R-:W-:-:S04]  /*38070*/  UISETP.GT.AND UP1, UPT, UR12, 0x17, UPT ;  /* 0x000000170c00788c */ /* 0x000fc8000bf24270 */
[----:B------:R-:W-:-:S04]  /*38080*/  USEL UR8, URZ, 0x4, !UP1 ;  /* 0x000000043f087887 */ /* 0x000fc8000c800000 */
        /* <DEDUP_REMOVED lines=9> */
[----:B------:R-:W4:Y:S04]  /*38120*/  LDL.LU R11, [R1+0x2248] ;  /* 0x00224800010b7983 */ /* 0x000f280000300800 */
[----:B-1----:R-:W4:Y:S04]  /*38130*/  LDL.LU R12, [R1+0x2250] ;  /* 0x00225000010c7983 */ /* 0x002f280000300800 */
[----:B------:R-:W-:Y:S01]  /*38140*/  STL [R1+0x2220], R13 ;  /* 0x0022200d01007387 */ /* 0x000fe20000100800 */
[----:B------:R-:W-:Y:S02]  /*38150*/  IMAD.MOV.U32 R98, RZ, RZ, R13 ;  /* 0x000000ffff627224 */ /* 0x000fe400078e000d */
[----:B------:R-:W-:-:S04]  /*38160*/  IMAD.X R90, R90, 0x1, R0, P1 ;  /* 0x000000015a5a7824 */ /* 0x000fc800008e0600 */
[----:B------:R-:W-:Y:S01]  /*38170*/  IMAD.MOV.U32 R99, RZ, RZ, R90 ;  /* 0x000000ffff637224 */ /* 0x000fe200078e005a */
[----:B------:R1:W-:Y:S01]  /*38180*/  STL [R1+0x221c], R90 ;  /* 0x00221c5a01007387 */ /* 0x0003e20000100800 */
[----:B------:R-:W-:-:S03]  /*38190*/  IMAD.X R94, R94, 0x1, R0, P2 ;  /* 0x000000015e5e7824 */ /* 0x000fc600010e0600 */
[----:B------:R1:W-:Y:S04]  /*381a0*/  STL [R1+0x2228], R93 ;  /* 0x0022285d01007387 */ /* 0x0003e80000100800 */
[----:B-1----:R-:W4:Y:S04]  /*381b0*/  LDL.LU R90, [R1+0x2244] ;  /* 0x00224400015a7983 */ /* 0x002f280000300800 */
[----:B------:R-:W-:Y:S04]  /*381c0*/  STL [R1+0x2224], R94 ;  /* 0x0022245e01007387 */ /* 0x000fe80000100800 */
[----:B------:R-:W4:Y:S01]  /*381d0*/  LDL.LU R13, [R1+0x224c] ;  /* 0x00224c00010d7983 */ /* 0x000f220000300800 */
[----:B------:R-:W-:-:S02]  /*381e0*/  ISETP.NE.U32.AND P0, PT, RZ, UR8, PT ;  /* 0x00000008ff007c0c */ /* 0x000fc4000bf05070 */
[-C--:B------:R-:W-:Y:S02]  /*381f0*/  IADD3 R14, P1, R14, R2.reuse, RZ ;  /* 0x000000020e0e7210 */ /* 0x080fe40007f3e0ff */
[----:B------:R-:W-:-:S03]  /*38200*/  IADD3 R10, P2, R10, R2, RZ ;  /* 0x000000020a0a7210 */ /* 0x000fc60007f5e0ff */
[--C-:B------:R-:W-:Y:S01]  /*38210*/  IMAD.X R92, R92, 0x1, R0.reuse, P1 ;  /* 0x000000015c5c7824 */ /* 0x100fe200008e0600 */
[----:B------:R-:W-:Y:S01]  /*38220*/  STL [R1+0x2230], R14 ;  /* 0x0022300e01007387 */ /* 0x000fe20000100800 */
[----:B------:R-:W-:-:S04]  /*38230*/  IMAD.X R91, R91, 0x1, R0, P2 ;  /* 0x000000015b5b7824 */ /* 0x000fc800010e0600 */
[----:B------:R1:W-:Y:S04]  /*38240*/  LDGSTS.E [R5+0xc], desc[UR6][R98.64], P0 ;  /* 0x0000c00062057fae */ /* 0x0003e80008121846 */
[----:B------:R1:W-:Y:S04]  /*38250*/  STL [R1+0x222c], R92 ;  /* 0x00222c5c01007387 */ /* 0x0003e80000100800 */
[----:B------:R-:W-:Y:S01]  /*38260*/  STL [R1+0x2238], R10 ;  /* 0x0022380a01007387 */ /* 0x000fe20000100800 */
[----:B-1----:R-:W-:Y:S02]  /*38270*/  IMAD.MOV.U32 R98, RZ, RZ, R93 ;  /* 0x000000ffff627224 */ /* 0x002fe400078e005d */
[----:B------:R-:W-:-:S02]  /*38280*/  IMAD.MOV.U32 R99, RZ, RZ, R94 ;  /* 0x000000ffff637224 */ /* 0x000fc400078e005e */
[----:B------:R-:W-:Y:S02]  /*38290*/  IMAD.MOV.U32 R93, RZ, RZ, R92 ;  /* 0x000000ffff5d7224 */ /* 0x000fe400078e005c */
[----:B------:R-:W-:Y:S01]  /*382a0*/  IMAD.MOV.U32 R92, RZ, RZ, R14 ;  /* 0x000000ffff5c7224 */ /* 0x000fe200078e000e */
[----:B------:R-:W-:Y:S04]  /*382b0*/  LDGSTS.E [R5+0x400c], desc[UR6][R98.64], P0 ;  /* 0x0400c00062057fae */ /* 0x000fe80008121846 */
        /* <DEDUP_REMOVED lines=43> */
[----:B------:R-:W-:-:S03]  /*38570*/  IMAD.MOV.U32 R96, RZ, RZ, R12 ;  /* 0x000000ffff607224 */ /* 0x000fc600078e000c */
[----:B------:R-:W4:Y:S04]  /*38580*/  LDL.LU R90, [R1+0x2278] ;  /* 0x00227800015a7983 */ /* 0x000f280000300800 */
[----:B------:R-:W4:Y:S04]  /*38590*/  LDL.LU R12, [R1+0x2280] ;  /* 0x00228000010c7983 */ /* 0x000f280000300800 */
[----:B------:R1:W-:Y:S01]  /*385a0*/  LDGSTS.E [R5+0x8000], desc[UR6][R96.64], P0 ;  /* 0x0800000060057fae */ /* 0x0003e20008121846 */
[----:B------:R-:W-:-:S05]  /*385b0*/  IADD3 R14, P1, R14, R2, RZ ;  /* 0x000000020e0e7210 */ /* 0x000fca0007f3e0ff */
[----:B------:R-:W-:Y:S01]  /*385c0*/  STL [R1+0x2258], R14 ;  /* 0x0022580e01007387 */ /* 0x000fe20000100800 */
[----:B-1----:R-:W-:Y:S02]  /*385d0*/  IMAD.MOV.U32 R96, RZ, RZ, R14 ;  /* 0x000000ffff607224 */ /* 0x002fe400078e000e */
[----:B------:R-:W-:-:S04]  /*385e0*/  IMAD.X R91, R91, 0x1, R0, P1 ;  /* 0x000000015b5b7824 */ /* 0x000fc800008e0600 */
        /* <DEDUP_REMOVED lines=14> */
[----:B------:R1:W-:Y:S01]  /*386d0*/  STL [R1+0x225c], R94 ;  /* 0x00225c5e01007387 */ /* 0x0003e20000100800 */
[----:B------:R-:W-:-:S03]  /*386e0*/  IMAD.X R92, R92, 0x1, R0, P2 ;  /* 0x000000015c5c7824 */ /* 0x000fc600010e0600 */
[----:B------:R1:W-:Y:S02]  /*386f0*/  STL [R1+0x2268], R10 ;  /* 0x0022680a01007387 */ /* 0x0003e40000100800 */
[----:B-1----:R-:W-:Y:S02]  /*38700*/  IMAD.MOV.U32 R94, RZ, RZ, R93 ;  /* 0x000000ffff5e7224 */ /* 0x002fe400078e005d */
[----:B------:R-:W-:Y:S04]  /*38710*/  STL [R1+0x2264], R92 ;  /* 0x0022645c01007387 */ /* 0x000fe80000100800 */
[----:B------:R1:W-:Y:S04]  /*38720*/  LDGSTS.E [R5+0x4], desc[UR6][R94.64], P0 ;  /* 0x000040005e057fae */ /* 0x0003e80008121846 */
[----:B------:R-:W4:Y:S04]  /*38730*/  LDL.LU R97, [R1+0x2288] ;  /* 0x0022880001617983 */ /* 0x000f280000300800 */
[----:B------:R-:W4:Y:S01]  /*38740*/  LDL.LU R93, [R1+0x2290] ;  /* 0x00229000015d7983 */ /* 0x000f220000300800 */
[----:B-1----:R-:W-:-:S03]  /*38750*/  IMAD.MOV.U32 R94, RZ, RZ, R10 ;  /* 0x000000ffff5e7224 */ /* 0x002fc600078e000a */
[----:B------:R-:W4:Y:S01]  /*38760*/  LDL.LU R98, [R1+0x2284] ;  /* 0x0022840001627983 */ /* 0x000f220000300800 */
[----:B------:R-:W-:-:S05]  /*38770*/  IMAD.MOV.U32 R95, RZ, RZ, R92 ;  /* 0x000000ffff5f7224 */ /* 0x000fca00078e005c */
[----:B------:R-:W-:Y:S04]  /*38780*/  LDGSTS.E [R5+0x4004], desc[UR6][R94.64], P0 ;  /* 0x040040005e057fae */ /* 0x000fe80008121846 */
[----:B------:R-:W4:Y:S04]  /*38790*/  LDL.LU R95, [R1+0x228c] ;  /* 0x00228c00015f7983 */ /* 0x000f280000300800 */
[----:B------:R-:W4:Y:S01]  /*387a0*/  LDL.LU R10, [R1+0x2298] ;  /* 0x00229800010a7983 */ /* 0x000f220000300800 */
[----:B--2---:R-:W-:-:S05]  /*387b0*/  IADD3 R11, P1, R11, R2, RZ ;  /* 0x000000020b0b7210 */ /* 0x004fca0007f3e0ff */
[----:B------:R1:W-:Y:S01]  /*387c0*/  STL [R1+0x2270], R11 ;  /* 0x0022700b01007387 */ /* 0x0003e20000100800 */
[----:B------:R-:W-:Y:S02]  /*387d0*/  IMAD.MOV.U32 R100, RZ, RZ, R11 ;  /* 0x000000ffff647224 */ /* 0x000fe400078e000b */
[----:B---3--:R-:W-:-:S05]  /*387e0*/  IMAD.X R13, R13, 0x1, R0, P1 ;  /* 0x000000010d0d7824 */ /* 0x008fca00008e0600 */
[----:B------:R2:W-:Y:S04]  /*387f0*/  STL [R1+0x226c], R13 ;  /* 0x00226c0d01007387 */ /* 0x0005e80000100800 */
[----:B-1----:R-:W3:Y:S01]  /*38800*/  LDL.LU R11, [R1+0x2294] ;  /* 0x00229400010b7983 */ /* 0x002ee20000300800 */
[-C--:B----4-:R-:W-:Y:S02]  /*38810*/  IADD3 R90, P2, R90, R2.reuse, RZ ;  /* 0x000000025a5a7210 */ /* 0x090fe40007f5e0ff */
[----:B------:R-:W-:Y:S01]  /*38820*/  IADD3 R12, P3, R12, R2, RZ ;  /* 0x000000020c0c7210 */ /* 0x000fe20007f7e0ff */
[----:B------:R-:W-:Y:S02]  /*38830*/  IMAD.MOV.U32 R101, RZ, RZ, R13 ;  /* 0x000000ffff657224 */ /* 0x000fe400078e000d */
[----:B--2---:R-:W2:Y:S04]  /*38840*/  LDL.LU R13, [R1+0x22a0] ;  /* 0x0022a000010d7983 */ /* 0x004ea80000300800 */
[----:B------:R-:W4:Y:S04]  /*38850*/  LDL.LU R94, [R1+0x22a8] ;  /* 0x0022a800015e7983 */ /* 0x000f280000300800 */
[----:B------:R1:W-:Y:S04]  /*38860*/  STL [R1+0x2278], R90 ;  /* 0x0022785a01007387 */ /* 0x0003e80000100800 */
[----:B------:R1:W-:Y:S01]  /*38870*/  LDGSTS.E [R5+0x8004], desc[UR6][R100.64], P0 ;  /* 0x0800400064057fae */ /* 0x0003e20008121846 */
[----:B------:R-:W-:-:S02]  /*38880*/  IMAD.X R91, R91, 0x1, R0, P2 ;  /* 0x000000015b5b7824 */ /* 0x000fc400010e0600 */
[----:B------:R-:W-:-:S03]  /*38890*/  IMAD.X R14, R14, 0x1, R0, P3 ;  /* 0x000000010e0e7824 */ /* 0x000fc600018e0600 */
[----:B------:R1:W-:Y:S04]  /*388a0*/  STL [R1+0x2274], R91 ;  /* 0x0022745b01007387 */ /* 0x0003e80000100800 */
[----:B------:R-:W-:Y:S04]  /*388b0*/  STL [R1+0x2280], R12 ;  /* 0x0022800c01007387 */ /* 0x000fe80000100800 */
[----:B------:R-:W-:Y:S04]  /*388c0*/  LDGSTS.E [R5+0xc004], desc[UR6][R90.64], P0 ;  /* 0x0c0040005a057fae */ /* 0x000fe80008121846 */
[----:B------:R1:W-:Y:S04]  /*388d0*/  STL [R1+0x227c], R14 ;  /* 0x00227c0e01007387 */ /* 0x0003e80000100800 */
[----:B-1----:R-:W4:Y:S04]  /*388e0*/  LDL.LU R90, [R1+0x229c] ;  /* 0x00229c00015a7983 */ /* 0x002f280000300800 */
[----:B------:R-:W4:Y:S04]  /*388f0*/  LDL.LU R96, [R1+0x22a4] ;  /* 0x0022a40001607983 */ /* 0x000f280000300800 */
[----:B------:R-:W4:Y:S04]  /*38900*/  LDL.LU R92, [R1+0x22ac] ;  /* 0x0022ac00015c7983 */ /* 0x000f280000300800 */
[----:B------:R-:W4:Y:S01]  /*38910*/  LDL.LU R91, [R1+0x22b0] ;  /* 0x0022b000015b7983 */ /* 0x000f220000300800 */
[----:B------:R-:W-:-:S02]  /*38920*/  IMAD.MOV.U32 R101, RZ, RZ, R14 ;  /* 0x000000ffff657224 */ /* 0x000fc400078e000e */
[----:B------:R-:W-:Y:S01]  /*38930*/  IMAD.MOV.U32 R100, RZ, RZ, R12 ;  /* 0x000000ffff647224 */ /* 0x000fe200078e000c */
[----:B------:R-:W4:Y:S04]  /*38940*/  LDL.LU R14, [R1+0x22b4] ;  /* 0x0022b400010e7983 */ /* 0x000f280000300800 */
[----:B------:R-:W4:Y:S01]  /*38950*/  LDL.LU R12, [R1+0x22b8] ;  /* 0x0022b800010c7983 */ /* 0x000f220000300800 */
[----:B------:R-:W-:-:S04]  /*38960*/  UISETP.GT.AND UP1, UPT, UR12, 0x1a, UPT ;  /* 0x0000001a0c00788c */ /* 0x000fc8000bf24270 */
[----:B------:R-:W-:-:S04]  /*38970*/  USEL UR8, URZ, 0x4, !UP1 ;  /* 0x000000043f087887 */ /* 0x000fc8000c800000 */
[----:B------:R-:W-:Y:S01]  /*38980*/  USEL UR8, UR8, URZ, !UP0 ;  /* 0x0000003f08087287 */ /* 0x000fe2000c000000 */
[-C--:B------:R-:W-:Y:S02]  /*38990*/  IADD3 R97, P0, R97, R2.reuse, RZ ;  /* 0x0000000261617210 */ /* 0x080fe40007f1e0ff */
[----:B------:R-:W-:-:S03]  /*389a0*/  IADD3 R93, P2, R93, R2, RZ ;  /* 0x000000025d5d7210 */ /* 0x000fc60007f5e0ff */
[----:B------:R-:W-:Y:S01]  /*389b0*/  ISETP.NE.U32.AND P1, PT, RZ, UR8, PT ;  /* 0x00000008ff007c0c */ /* 0x000fe2000bf25070 */
[----:B------:R-:W-:Y:S01]  /*389c0*/  IMAD.X R98, R98, 0x1, R0, P0 ;  /* 0x0000000162627824 */ /* 0x000fe200000e0600 */
[----:B------:R-:W-:Y:S03]  /*389d0*/  STL [R1+0x2288], R97 ;  /* 0x0022886101007387 */ /* 0x000fe60000100800 */
[----:B------:R-:W-:Y:S01]  /*389e0*/  IMAD.MOV.U32 R99, RZ, RZ, R98 ;  /* 0x000000ffff637224 */ /* 0x000fe200078e0062 */
[----:B------:R1:W-:Y:S01]  /*389f0*/  STL [R1+0x2284], R98 ;  /* 0x0022846201007387 */ /* 0x0003e20000100800 */
[----:B------:R-:W-:Y:S01]  /*38a00*/  IMAD.X R95, R95, 0x1, R0, P2 ;  /* 0x000000015f5f7824 */ /* 0x000fe200010e0600 */
[----:B------:R-:W-:Y:S02]  /*38a10*/  IADD3 R10, P0, R10, R2, RZ ;  /* 0x000000020a0a7210 */ /* 0x000fe40007f1e0ff */
[----:B------:R-:W-:Y:S01]  /*38a20*/  STL [R1+0x2290], R93 ;  /* 0x0022905d01007387 */ /* 0x000fe20000100800 */
[----:B-1----:R-:W-:-:S03]  /*38a30*/  IMAD.MOV.U32 R98, RZ, RZ, R97 ;  /* 0x000000ffff627224 */ /* 0x002fc600078e0061 */
[----:B------:R-:W-:Y:S04]  /*38a40*/  LDGSTS.E [R5+0x8], desc[UR6][R100.64], P1 ;  /* 0x0000800064057fae */ /* 0x000fe80008921846 */
[----:B------:R1:W-:Y:S04]  /*38a50*/  STL [R1+0x228c], R95 ;  /* 0x00228c5f01007387 */ /* 0x0003e80000100800 */
[----:B------:R1:W-:Y:S04]  /*38a60*/  LDGSTS.E [R5+0x4008], desc[UR6][R98.64], P1 ;  /* 0x0400800062057fae */ /* 0x0003e80008921846 */
[----:B------:R4:W-:Y:S01]  /*38a70*/  STL [R1+0x2298], R10 ;  /* 0x0022980a01007387 */ /* 0x0009e20000100800 */
[----:B-1----:R-:W-:-:S02]  /*38a80*/  IMAD.MOV.U32 R99, RZ, RZ, R95 ;  /* 0x000000ffff637224 */ /* 0x002fc400078e005f */
[----:B------:R-:W-:Y:S01]  /*38a90*/  IMAD.MOV.U32 R98, RZ, RZ, R93 ;  /* 0x000000ffff627224 */ /* 0x000fe200078e005d */
[----:B------:R-:W-:-:S04]  /*38aa0*/  UISETP.GT.AND UP1, UPT, UR12, 0x1b, UPT ;  /* 0x0000001b0c00788c */ /* 0x000fc8000bf24270 */
[----:B------:R-:W-:Y:S01]  /*38ab0*/  USEL UR8, URZ, 0x4, !UP1 ;  /* 0x000000043f087887 */ /* 0x000fe2000c800000 */
[----:B------:R1:W-:Y:S03]  /*38ac0*/  LDGSTS.E [R5+0x8008], desc[UR6][R98.64], P1 ;  /* 0x0800800062057fae */ /* 0x0003e60008921846 */
[----:B------:R-:W-:Y:S01]  /*38ad0*/  USEL UR8, UR8, URZ, !UP0 ;  /* 0x0000003f08087287 */ /* 0x000fe2000c000000 */
[----:B---3--:R-:W-:-:S05]  /*38ae0*/  IMAD.X R11, R11, 0x1, R0, P0 ;  /* 0x000000010b0b7824 */ /* 0x008fca00000e0600 */
[----:B------:R3:W-:Y:S04]  /*38af0*/  STL [R1+0x2294], R11 ;  /* 0x0022940b01007387 */ /* 0x0007e80000100800 */
[----:B------:R-:W3:Y:S04]  /*38b00*/  LDL.LU R95, [R1+0x22bc] ;  /* 0x0022bc00015f7983 */ /* 0x000ee80000300800 */
[----:B------:R-:W3:Y:S04]  /*38b10*/  LDL.LU R93, [R1+0x22c0] ;  /* 0x0022c000015d7983 */ /* 0x000ee80000300800 */
[----:B------:R-:W-:Y:S01]  /*38b20*/  LDGSTS.E [R5+0xc008], desc[UR6][R10.64], P1 ;  /* 0x0c0080000a057fae */ /* 0x000fe20008921846 */
[----:B--2---:R-:W-:-:S02]  /*38b30*/  IADD3 R13, P1, R13, R2, RZ ;  /* 0x000000020d0d7210 */ /* 0x004fc40007f3e0ff */
[----:B----4-:R-:W-:Y:S02]  /*38b40*/  IADD3 R94, P2, R94, R2, RZ ;  /* 0x000000025e5e7210 */ /* 0x010fe40007f5e0ff */
[----:B------:R-:W-:Y:S01]  /*38b50*/  ISETP.NE.U32.AND P0, PT, RZ, UR8, PT ;  /* 0x00000008ff007c0c */ /* 0x000fe2000bf05070 */
[----:B------:R-:W2:Y:S04]  /*38b60*/  LDL.LU R10, [R1+0x22c8] ;  /* 0x0022c800010a7983 */ /* 0x000ea80000300800 */
[----:B---3--:R-:W3:Y:S04]  /*38b70*/  LDL.LU R11, [R1+0x22d0] ;  /* 0x0022d000010b7983 */ /* 0x008ee80000300800 */
[----:B------:R-:W-:Y:S01]  /*38b80*/  STL [R1+0x22a0], R13 ;  /* 0x0022a00d01007387 */ /* 0x000fe20000100800 */
[----:B-1----:R-:W-:-:S02]  /*38b90*/  IMAD.MOV.U32 R98, RZ, RZ, R13 ;  /* 0x000000ffff627224 */ /* 0x002fc400078e000d */
[--C-:B------:R-:W-:Y:S02]  /*38ba0*/  IMAD.X R90, R90, 0x1, R0.reuse, P1 ;  /* 0x000000015a5a7824 */ /* 0x100fe400008e0600 */
[----:B------:R-:W-:-:S03]  /*38bb0*/  IMAD.X R96, R96, 0x1, R0, P2 ;  /* 0x0000000160607824 */ /* 0x000fc600010e0600 */
[----:B------:R1:W-:Y:S01]  /*38bc0*/  STL [R1+0x229c], R90 ;  /* 0x00229c5a01007387 */ /* 0x0003e20000100800 */
[----:B------:R-:W-:-:S03]  /*38bd0*/  IMAD.MOV.U32 R99, RZ, RZ, R90 ;  /* 0x000000ffff637224 */ /* 0x000fc600078e005a */
[----:B------:R-:W-:Y:S01]  /*38be0*/  STL [R1+0x22a8], R94 ;  /* 0x0022a85e01007387 */ /* 0x000fe20000100800 */
[-C--:B------:R-:W-:Y:S01]  /*38bf0*/  IADD3 R91, P1, R91, R2.reuse, RZ ;  /* 0x000000025b5b7210 */ /* 0x080fe20007f3e0ff */
[----:B------:R-:W-:Y:S02]  /*38c00*/  IMAD.MOV.U32 R97, RZ, RZ, R96 ;  /* 0x000000ffff617224 */ /* 0x000fe400078e0060 */
[----:B------:R-:W-:Y:S04]  /*38c10*/  LDGSTS.E [R5+0xc], desc[UR6][R98.64], P0 ;  /* 0x0000c00062057fae */ /* 0x000fe80008121846 */
[----:B-1----:R-:W4:Y:S01]  /*38c20*/  LDL.LU R90, [R1+0x22c4] ;  /* 0x0022c400015a7983 */ /* 0x002f220000300800 */
[----:B------:R-:W-:Y:S01]  /*38c30*/  IMAD.X R92, R92, 0x1, R0, P1 ;  /* 0x000000015c5c7824 */ /* 0x000fe200008e0600 */
[----:B------:R-:W-:-:S02]  /*38c40*/  IADD3 R12, P2, R12, R2, RZ ;  /* 0x000000020c0c7210 */ /* 0x000fc40007f5e0ff */
[----:B------:R1:W-:Y:S04]  /*38c50*/  STL [R1+0x22a4], R96 ;  /* 0x0022a46001007387 */ /* 0x0003e80000100800 */
[----:B------:R-:W4:Y:S01]  /*38c60*/  LDL.LU R13, [R1+0x22cc] ;  /* 0x0022cc00010d7983 */ /* 0x000f220000300800 */
[----:B-1----:R-:W-:-:S03]  /*38c70*/  IMAD.MOV.U32 R96, RZ, RZ, R94 ;  /* 0x000000ffff607224 */ /* 0x002fc600078e005e */
[----:B------:R1:W-:Y:S01]  /*38c80*/  STL [R1+0x22b0], R91 ;  /* 0x0022b05b01007387 */ /* 0x0003e20000100800 */
[----:B------:R-:W-:-:S03]  /*38c90*/  IMAD.X R14, R14, 0x1, R0, P2 ;  /* 0x000000010e0e7824 */ /* 0x000fc600010e0600 */
[----:B------:R1:W-:Y:S04]  /*38ca0*/  LDGSTS.E [R5+0x400c], desc[UR6][R96.64], P0 ;  /* 0x0400c00060057fae */ /* 0x0003e80008121846 */
[----:B------:R1:W-:Y:S04]  /*38cb0*/  STL [R1+0x22ac], R92 ;  /* 0x0022ac5c01007387 */ /* 0x0003e80000100800 */
[----:B------:R1:W-:Y:S02]  /*38cc0*/  STL [R1+0x22b8], R12 ;  /* 0x0022b80c01007387 */ /* 0x0003e40000100800 */
[----:B-1----:R-:W-:-:S02]  /*38cd0*/  IMAD.MOV.U32 R96, RZ, RZ, R91 ;  /* 0x000000ffff607224 */ /* 0x002fc400078e005b */
[----:B------:R-:W4:Y:S01]  /*38ce0*/  LDL.LU R91, [R1+0x22d8] ;  /* 0x0022d800015b7983 */ /* 0x000f220000300800 */
[----:B------:R-:W-:-:S03]  /*38cf0*/  IMAD.MOV.U32 R97, RZ, RZ, R92 ;  /* 0x000000ffff617224 */ /* 0x000fc600078e005c */
[----:B------:R1:W-:Y:S04]  /*38d00*/  STL [R1+0x22b4], R14 ;  /* 0x0022b40e01007387 */ /* 0x0003e80000100800 */
[----:B------:R-:W4:Y:S01]  /*38d10*/  LDL.LU R92, [R1+0x22d4] ;  /* 0x0022d400015c7983 */ /* 0x000f220000300800 */
[----:B------:R-:W1:Y:S03]  /*38d20*/  S2R R252, SR_TID.X ;  /* 0x0000000000fc7919 */ /* 0x000e660000002100 */
[----:B------:R1:W-:Y:S04]  /*38d30*/  LDGSTS.E [R5+0x800c], desc[UR6][R96.64], P0 ;  /* 0x0800c00060057fae */ /* 0x0003e80008121846 */
[----:B------:R-:W4:Y:S01]  /*38d40*/  LDL.LU R94, [R1+0x22e0] ;  /* 0x0022e000015e7983 */ /* 0x000f220000300800 */
[----:B-1----:R-:W-:-:S02]  /*38d50*/  IMAD.MOV.U32 R97, RZ, RZ, R14 ;  /* 0x000000ffff617224 */ /* 0x002fc400078e000e */
[----:B------:R-:W-:Y:S02]  /*38d60*/  IMAD.MOV.U32 R96, RZ, RZ, R12 ;  /* 0x000000ffff607224 */ /* 0x000fe400078e000c */
[----:B------:R-:W4:Y:S04]  /*38d70*/  LDL.LU R12, [R1+0x22e8] ;  /* 0x0022e800010c7983 */ /* 0x000f280000300800 */
[----:B------:R1:W-:Y:S01]  /*38d80*/  LDGSTS.E [R5+0xc00c], desc[UR6][R96.64], P0 ;  /* 0x0c00c00060057fae */ /* 0x0003e20008121846 */
[C---:B------:R-:W-:Y:S01]  /*38d90*/  IMAD.SHL.U32 R14, R252.reuse, 0x10, RZ ;  /* 0x00000010fc0e7824 */ /* 0x040fe200078e00ff */
[----:B------:R-:W-:Y:S02]  /*38da0*/  LOP3.LUT R252, R252, 0x7f, RZ, 0xc0, !PT ;  /* 0x0000007ffcfc7812 */ /* 0x000fe400078ec0ff */
[----:B------:R-:W4:Y:S02]  /*38db0*/  LDL.LU R96, [R1+0x22dc] ;  /* 0x0022dc0001607983 */ /* 0x000f240000300800 */
[----:B------:R-:W-:-:S05]  /*38dc0*/  LOP3.LUT R14, R14, 0x70, RZ, 0xc0, !PT ;  /* 0x000000700e0e7812 */ /* 0x000fca00078ec0ff */
[----:B------:R-:W-:-:S05]  /*38dd0*/  IMAD R14, R252, 0x80, R14 ;  /* 0x00000080fc0e7824 */ /* 0x000fca00078e020e */
[----:B------:R-:W-:-:S05]  /*38de0*/  LOP3.LUT R14, R14, 0x70, RZ, 0x3c, !PT ;  /* 0x000000700e0e7812 */ /* 0x000fca00078e3cff */
[----:B-1----:R-:W-:Y:S01]  /*38df0*/  VIADD R5, R14, UR13 ;  /* 0x0000000d0e057c36 */ /* 0x002fe20008000000 */
[----:B------:R-:W-:-:S04]  /*38e00*/  UISETP.GT.AND UP1, UPT, UR12, 0x1c, UPT ;  /* 0x0000001c0c00788c */ /* 0x000fc8000bf24270 */
[----:B------:R-:W-:-:S04]  /*38e10*/  USEL UR8, URZ, 0x4, !UP1 ;  /* 0x000000043f087887 */ /* 0x000fc8000c800000 */
[----:B------:R-:W-:-:S06]  /*38e20*/  USEL UR8, UR8, URZ, !UP0 ;  /* 0x0000003f08087287 */ /* 0x000fcc000c000000 */
[----:B------:R-:W-:Y:S02]  /*38e30*/  ISETP.NE.U32.AND P0, PT, RZ, UR8, PT ;  /* 0x00000008ff007c0c */ /* 0x000fe4000bf05070 */
[----:B------:R-:W-:-:S05]  /*38e40*/  IADD3 R93, P1, R93, R2, RZ ;  /* 0x000000025d5d7210 */ /* 0x000fca0007f3e0ff */
[----:B------:R-:W-:Y:S01]  /*38e50*/  IMAD.X R95, R95, 0x1, R0, P1 ;  /* 0x000000015f5f7824 */ /* 0x000fe200008e0600 */
[----:B------:R-:W-:Y:S04]  /*38e60*/  STL [R1+0x22c0], R93 ;  /* 0x0022c05d01007387 */ /* 0x000fe80000100800 */
[----:B------:R-:W-:Y:S04]  /*38e70*/  STL [R1+0x22bc], R95 ;  /* 0x0022bc5f01007387 */ /* 0x000fe80000100800 */
[----:B------:R-:W4:Y:S01]  /*38e80*/  LDL.LU R14, [R1+0x22e4] ;  /* 0x0022e400010e7983 */ /* 0x000f220000300800 */
[----:B--2---:R-:W-:Y:S01]  /*38e90*/  IADD3 R10, P1, R10, R2, RZ ;  /* 0x000000020a0a7210 */ /* 0x004fe20007f3e0ff */
[----:B------:R-:W-:-:S02]  /*38ea0*/  IMAD.MOV.U32 R98, RZ, RZ, R93 ;  /* 0x000000ffff627224 */ /* 0x000fc400078e005d */
[----:B------:R-:W-:Y:S01]  /*38eb0*/  IMAD.MOV.U32 R99, RZ, RZ, R95 ;  /* 0x000000ffff637224 */ /* 0x000fe200078e005f */
[----:B---3--:R-:W-:Y:S01]  /*38ec0*/  IADD3 R11, P2, R11, R2, RZ ;  /* 0x000000020b0b7210 */ /* 0x008fe20007f5e0ff */
[----:B------:R1:W-:Y:S04]  /*38ed0*/  STL [R1+0x22c8], R10 ;  /* 0x0022c80a01007387 */ /* 0x0003e80000100800 */
[----:B------:R2:W-:Y:S02]  /*38ee0*/  LDGSTS.E [R5], desc[UR6][R98.64], P0 ;  /* 0x0000000062057fae */ /* 0x0005e40008121846 */
[----:B--2---:R-:W-:Y:S02]  /*38ef0*/  IMAD.MOV.U32 R98, RZ, RZ, R10 ;  /* 0x000000ffff627224 */ /* 0x004fe400078e000a */
[----:B----4-:R-:W-:-:S04]  /*38f00*/  IMAD.X R90, R90, 0x1, R0, P1 ;  /* 0x000000015a5a7824 */ /* 0x010fc800008e0600 */
[----:B------:R-:W-:Y:S01]  /*38f10*/  IMAD.MOV.U32 R99, RZ, RZ, R90 ;  /* 0x000000ffff637224 */ /* 0x000fe200078e005a */
[----:B------:R-:W-:Y:S01]  /*38f20*/  STL [R1+0x22c4], R90 ;  /* 0x0022c45a01007387 */ /* 0x000fe20000100800 */
[----:B------:R-:W-:-:S03]  /*38f30*/  IMAD.X R13, R13, 0x1, R0, P2 ;  /* 0x000000010d0d7824 */ /* 0x000fc600010e0600 */
[----:B------:R-:W-:Y:S04]  /*38f40*/  STL [R1+0x22d0], R11 ;  /* 0x0022d00b01007387 */ /* 0x000fe80000100800 */
[----:B-1----:R-:W2:Y:S04]  /*38f50*/  LDL.LU R10, [R1+0x22f0] ;  /* 0x0022f000010a7983 */ /* 0x002ea80000300800 */
[----:B------:R1:W-:Y:S04]  /*38f60*/  LDGSTS.E [R5+0x4000], desc[UR6][R98.64], P0 ;  /* 0x0400000062057fae */ /* 0x0003e80008121846 */
[----:B------:R3:W-:Y:S01]  /*38f70*/  STL [R1+0x22cc], R13 ;  /* 0x0022cc0d01007387 */ /* 0x0007e20000100800 */
[----:B-1----:R-:W-:-:S03]  /*38f80*/  IMAD.MOV.U32 R99, RZ, RZ, R13 ;  /* 0x000000ffff637224 */ /* 0x002fc600078e000d */
[----:B---3--:R-:W3:Y:S01]  /*38f90*/  LDL.LU R13, [R1+0x22ec] ;  /* 0x0022ec00010d7983 */ /* 0x008ee20000300800 */
[----:B------:R-:W-:Y:S01]  /*38fa0*/  IADD3 R91, P1, R91, R2, RZ ;  /* 0x000000025b5b7210 */ /* 0x000fe20007f3e0ff */
[----:B------:R-:W-:Y:S02]  /*38fb0*/  IMAD.MOV.U32 R98, RZ, RZ, R11 ;  /* 0x000000ffff627224 */ /* 0x000fe400078e000b */
[----:B------:R-:W4:Y:S04]  /*38fc0*/  LDL.LU R11, [R1+0x22f8] ;  /* 0x0022f800010b7983 */ /* 0x000f280000300800 */
[----:B------:R-:W4:Y:S01]  /*38fd0*/  LDL.LU R90, [R1+0x2300] ;  /* 0x00230000015a7983 */ /* 0x000f220000300800 */
[----:B------:R-:W-:-:S03]  /*38fe0*/  IMAD.X R92, R92, 0x1, R0, P1 ;  /* 0x000000015c5c7824 */ /* 0x000fc600008e0600 */
[----:B------:R-:W-:Y:S04]  /*38ff0*/  STL [R1+0x22d8], R91 ;  /* 0x0022d85b01007387 */ /* 0x000fe80000100800 */
[----:B------:R1:W-:Y:S04]  /*39000*/  STL [R1+0x22d4], R92 ;  /* 0x0022d45c01007387 */ /* 0x0003e80000100800 */
[----:B------:R-:W4:Y:S04]  /*39010*/  LDL.LU R95, [R1+0x22f4] ;  /* 0x0022f400015f7983 */ /* 0x000f280000300800 */
[----:B------:R1:W-:Y:S02]  /*39020*/  LDGSTS.E [R5+0x8000], desc[UR6][R98.64], P0 ;  /* 0x0800000062057fae */ /* 0x0003e40008121846 */
[----:B-1----:R-:W-:-:S02]  /*39030*/  IMAD.MOV.U32 R99, RZ, RZ, R92 ;  /* 0x000000ffff637224 */ /* 0x002fc400078e005c */
[----:B------:R-:W4:Y:S01]  /*39040*/  LDL.LU R92, [R1+0x22fc] ;  /* 0x0022fc00015c7983 */ /* 0x000f220000300800 */
[----:B------:R-:W-:-:S04]  /*39050*/  UISETP.GT.AND UP1, UPT, UR12, 0x1d, UPT ;  /* 0x0000001d0c00788c */ /* 0x000fc8000bf24270 */
[----:B------:R-:W-:Y:S01]  /*39060*/  USEL UR8, URZ, 0x4, !UP1 ;  /* 0x000000043f087887 */ /* 0x000fe2000c800000 */
[----:B------:R-:W-:Y:S01]  /*39070*/  IMAD.MOV.U32 R98, RZ, RZ, R91 ;  /* 0x000000ffff627224 */ /* 0x000fe200078e005b */
[-C--:B------:R-:W-:Y:S01]  /*39080*/  IADD3 R94, P1, R94, R2.reuse, RZ ;  /* 0x000000025e5e7210 */ /* 0x080fe20007f3e0ff */
[----:B------:R-:W4:Y:S01]  /*39090*/  LDL.LU R91, [R1+0x2308] ;  /* 0x00230800015b7983 */ /* 0x000f220000300800 */
[----:B------:R-:W-:Y:S01]  /*390a0*/  USEL UR8, UR8, URZ, !UP0 ;  /* 0x0000003f08087287 */ /* 0x000fe2000c000000 */
[----:B------:R-:W-:Y:S02]  /*390b0*/  IADD3 R12, P2, R12, R2, RZ ;  /* 0x000000020c0c7210 */ /* 0x000fe40007f5e0ff */
[----:B------:R1:W-:Y:S01]  /*390c0*/  LDGSTS.E [R5+0xc000], desc[UR6][R98.64], P0 ;  /* 0x0c00000062057fae */ /* 0x0003e20008121846 */
[----:B------:R-:W-:Y:S02]  /*390d0*/  IMAD.X R96, R96, 0x1, R0, P1 ;  /* 0x0000000160607824 */ /* 0x000fe400008e0600 */
[----:B------:R-:W-:Y:S01]  /*390e0*/  ISETP.NE.U32.AND P0, PT, RZ, UR8, PT ;  /* 0x00000008ff007c0c */ /* 0x000fe2000bf05070 */
[----:B------:R-:W4:Y:S01]  /*390f0*/  LDL.LU R93, [R1+0x2310] ;  /* 0x00231000015d7983 */ /* 0x000f220000300800 */
[----:B------:R-:W-:-:S03]  /*39100*/  IMAD.MOV.U32 R97, RZ, RZ, R96 ;  /* 0x000000ffff617224 */ /* 0x000fc600078e0060 */
[----:B------:R-:W-:Y:S04]  /*39110*/  STL [R1+0x22e0], R94 ;  /* 0x0022e05e01007387 */ /* 0x000fe80000100800 */
[----:B------:R1:W-:Y:S04]  /*39120*/  STL [R1+0x22dc], R96 ;  /* 0x0022dc6001007387 */ /* 0x0003e80000100800 */
[----:B------:R1:W-:Y:S02]  /*39130*/  STL [R1+0x22e8], R12 ;  /* 0x0022e80c01007387 */ /* 0x0003e40000100800 */
[----:B-1----:R-:W-:-:S05]  /*39140*/  IMAD.MOV.U32 R96, RZ, RZ, R94 ;  /* 0x000000ffff607224 */ /* 0x002fca00078e005e */
[----:B------:R-:W-:Y:S01]  /*39150*/  LDGSTS.E [R5+0x4], desc[UR6][R96.64], P0 ;  /* 0x0000400060057fae */ /* 0x000fe20008121846 */
[----:B------:R-:W-:Y:S02]  /*39160*/  IMAD.MOV.U32 R98, RZ, RZ, R12 ;  /* 0x000000ffff627224 */ /* 0x000fe400078e000c */
[----:B------:R-:W-:-:S05]  /*39170*/  IMAD.X R14, R14, 0x1, R0, P2 ;  /* 0x000000010e0e7824 */ /* 0x000fca00010e0600 */
[----:B------:R-:W-:Y:S04]  /*39180*/  STL [R1+0x22e4], R14 ;  /* 0x0022e40e01007387 */ /* 0x000fe80000100800 */
[----:B------:R-:W4:Y:S04]  /*39190*/  LDL.LU R94, [R1+0x2304] ;  /* 0x00230400015e7983 */ /* 0x000f280000300800 */
[----:B------:R-:W4:Y:S01]  /*391a0*/  LDL.LU R96, [R1+0x230c] ;  /* 0x00230c0001607983 */ /* 0x000f220000300800 */
[----:B------:R-:W-:-:S03]  /*391b0*/  IMAD.MOV.U32 R99, RZ, RZ, R14 ;  /* 0x000000ffff637224 */ /* 0x000fc600078e000e */
[----:B------:R-:W4:Y:S04]  /*391c0*/  LDL.LU R12, [R1+0x2318] ;  /* 0x00231800010c7983 */ /* 0x000f280000300800 */
[----:B------:R1:W-:Y:S01]  /*391d0*/  LDGSTS.E [R5+0x4004], desc[UR6][R98.64], P0 ;  /* 0x0400400062057fae */ /* 0x0003e20008121846 */
[----:B--2---:R-:W-:-:S05]  /*391e0*/  IADD3 R10, P1, R10, R2, RZ ;  /* 0x000000020a0a7210 */ /* 0x004fca0007f3e0ff */
[----:B------:R-:W-:Y:S01]  /*391f0*/  STL [R1+0x22f0], R10 ;  /* 0x0022f00a01007387 */ /* 0x000fe20000100800 */
[----:B-1----:R-:W-:Y:S02]  /*39200*/  IMAD.MOV.U32 R98, RZ, RZ, R10 ;  /* 0x000000ffff627224 */ /* 0x002fe400078e000a */
[----:B---3--:R-:W-:-:S04]  /*39210*/  IMAD.X R13, R13, 0x1, R0, P1 ;  /* 0x000000010d0d7824 */ /* 0x008fc800008e0600 */
[----:B------:R-:W-:Y:S01]  /*39220*/  IMAD.MOV.U32 R99, RZ, RZ, R13 ;  /* 0x000000ffff637224 */ /* 0x000fe200078e000d */
[----:B------:R1:W-:Y:S01]  /*39230*/  STL [R1+0x22ec], R13 ;  /* 0x0022ec0d01007387 */ /* 0x0003e20000100800 */
[-C--:B----4-:R-:W-:Y:S02]  /*39240*/  IADD3 R11, P2, R11, R2.reuse, RZ ;  /* 0x000000020b0b7210 */ /* 0x090fe40007f5e0ff */
[----:B------:R-:W-:Y:S01]  /*39250*/  IADD3 R90, P3, R90, R2, RZ ;  /* 0x000000025a5a7210 */ /* 0x000fe20007f7e0ff */
[----:B------:R2:W-:Y:S04]  /*39260*/  LDGSTS.E [R5+0x8004], desc[UR6][R98.64], P0 ;  /* 0x0800400062057fae */ /* 0x0005e80008121846 */
[----:B-1----:R-:W3:Y:S04]  /*39270*/  LDL.LU R13, [R1+0x2314] ;  /* 0x00231400010d7983 */ /* 0x002ee80000300800 */
[----:B------:R-:W4:Y:S01]  /*39280*/  LDL.LU R14, [R1+0x2320] ;  /* 0x00232000010e7983 */ /* 0x000f220000300800 */
[----:B------:R-:W-:-:S03]  /*39290*/  IMAD.X R95, R95, 0x1, R0, P2 ;  /* 0x000000015f5f7824 */ /* 0x000fc600010e0600 */
[----:B------:R-:W4:Y:S01]  /*392a0*/  LDL.LU R10, [R1+0x2328] ;  /* 0x00232800010a7983 */ /* 0x000f220000300800 */
[----:B--2---:R-:W-:-:S03]  /*392b0*/  IMAD.MOV.U32 R99, RZ, RZ, R95 ;  /* 0x000000ffff637224 */ /* 0x004fc600078e005f */
[----:B------:R-:W-:Y:S04]  /*392c0*/  STL [R1+0x22f8], R11 ;  /* 0x0022f80b01007387 */ /* 0x000fe80000100800 */
[----:B------:R1:W-:Y:S04]  /*392d0*/  STL [R1+0x22f4], R95 ;  /* 0x0022f45f01007387 */ /* 0x0003e80000100800 */
[----:B------:R-:W-:Y:S01]  /*392e0*/  STL [R1+0x2300], R90 ;  /* 0x0023005a01007387 */ /* 0x000fe20000100800 */
[----:B------:R-:W-:-:S03]  /*392f0*/  IMAD.X R92, R92, 0x1, R0, P3 ;  /* 0x000000015c5c7824 */ /* 0x000fc600018e0600 */
[----:B-1----:R-:W2:Y:S01]  /*39300*/  LDL.LU R95, [R1+0x231c] ;  /* 0x00231c00015f7983 */ /* 0x002ea20000300800 */
[----:B------:R-:W-:-:S03]  /*39310*/  IMAD.MOV.U32 R98, RZ, RZ, R11 ;  /* 0x000000ffff627224 */ /* 0x000fc600078e000b */
[----:B------:R1:W-:Y:S04]  /*39320*/  STL [R1+0x22fc], R92 ;  /* 0x0022fc5c01007387 */ /* 0x0003e80000100800 */
[----:B------:R-:W2:Y:S01]  /*39330*/  LDL.LU R11, [R1+0x2324] ;  /* 0x00232400010b7983 */ /* 0x000ea20000300800 */
[----:B------:R-:W-:-:S03]  /*39340*/  UISETP.GT.AND UP1, UPT, UR12, 0x1e, UPT ;  /* 0x0000001e0c00788c */ /* 0x000fc6000bf24270 */
[----:B------:R1:W-:Y:S01]  /*39350*/  LDGSTS.E [R5+0xc004], desc[UR6][R98.64], P0 ;  /* 0x0c00400062057fae */ /* 0x0003e20008121846 */
[----:B------:R-:W-:-:S04]  /*39360*/  USEL UR8, URZ, 0x4, !UP1 ;  /* 0x000000043f087887 */ /* 0x000fc8000c800000 */
[----:B------:R-:W-:Y:S01]  /*39370*/  USEL UR8, UR8, URZ, !UP0 ;  /* 0x0000003f08087287 */ /* 0x000fe2000c000000 */
[----:B------:R-:W-:-:S05]  /*39380*/  IADD3 R91, P0, R91, R2, RZ ;  /* 0x000000025b5b7210 */ /* 0x000fca0007f1e0ff */
[----:B------:R-:W-:Y:S01]  /*39390*/  ISETP.NE.U32.AND P1, PT, RZ, UR8, PT ;  /* 0x00000008ff007c0c */ /* 0x000fe2000bf25070 */
[----:B-1----:R-:W-:Y:S01]  /*393a0*/  IMAD.MOV.U32 R98, RZ, RZ, R90 ;  /* 0x000000ffff627224 */ /* 0x002fe200078e005a */
[----:B------:R-:W-:Y:S01]  /*393b0*/  IADD3 R93, P2, R93, R2, RZ ;  /* 0x000000025d5d7210 */ /* 0x000fe20007f5e0ff */
[----:B------:R-:W-:Y:S02]  /*393c0*/  IMAD.MOV.U32 R99, RZ, RZ, R92 ;  /* 0x000000ffff637224 */ /* 0x000fe400078e005c */
[----:B------:R-:W2:Y:S04]  /*393d0*/  LDL.LU R92, [R1+0x2330] ;  /* 0x00233000015c7983 */ /* 0x000ea80000300800 */
[----:B------:R-:W2:Y:S04]  /*393e0*/  LDL.LU R90, [R1+0x2338] ;  /* 0x00233800015a7983 */ /* 0x000ea80000300800 */
[----:B------:R-:W-:Y:S04]  /*393f0*/  STL [R1+0x2308], R91 ;  /* 0x0023085b01007387 */ /* 0x000fe80000100800 */
[----:B------:R1:W-:Y:S02]  /*39400*/  LDGSTS.E [R5+0x8], desc[UR6][R98.64], P1 ;  /* 0x0000800062057fae */ /* 0x0003e40008921846 */
[----:B-1----:R-:W-:Y:S01]  /*39410*/  IMAD.MOV.U32 R98, RZ, RZ, R91 ;  /* 0x000000ffff627224 */ /* 0x002fe200078e005b */
[----:B------:R-:W-:-:S04]  /*39420*/  UISETP.GT.AND UP1, UPT, UR12, 0x1f, UPT ;  /* 0x0000001f0c00788c */ /* 0x000fc8000bf24270 */
[----:B------:R-:W-:-:S04]  /*39430*/  USEL UR8, URZ, 0x4, !UP1 ;  /* 0x000000043f087887 */ /* 0x000fc8000c800000 */
[----:B------:R-:W-:Y:S01]  /*39440*/  USEL UR8, UR8, URZ, !UP0 ;  /* 0x0000003f08087287 */ /* 0x000fe2000c000000 */
[--C-:B------:R-:W-:Y:S02]  /*39450*/  IMAD.X R94, R94, 0x1, R0.reuse, P0 ;  /* 0x000000015e5e7824 */ /* 0x100fe400000e0600 */
[----:B------:R-:W-:-:S03]  /*39460*/  IMAD.X R96, R96, 0x1, R0, P2 ;  /* 0x0000000160607824 */ /* 0x000fc600010e0600 */
[----:B------:R1:W-:Y:S01]  /*39470*/  STL [R1+0x2304], R94 ;  /* 0x0023045e01007387 */ /* 0x0003e20000100800 */
[----:B------:R-:W-:-:S03]  /*39480*/  IMAD.MOV.U32 R99, RZ, RZ, R94 ;  /* 0x000000ffff637224 */ /* 0x000fc600078e005e */
[----:B------:R-:W-:Y:S01]  /*39490*/  STL [R1+0x2310], R93 ;  /* 0x0023105d01007387 */ /* 0x000fe20000100800 */
[----:B------:R-:W-:Y:S01]  /*394a0*/  IADD3 R12, P0, R12, R2, RZ ;  /* 0x000000020c0c7210 */ /* 0x000fe20007f1e0ff */
[----:B------:R-:W-:Y:S02]  /*394b0*/  IMAD.MOV.U32 R97, RZ, RZ, R96 ;  /* 0x000000ffff617224 */ /* 0x000fe400078e0060 */
[----:B------:R-:W-:Y:S04]  /*394c0*/  LDGSTS.E [R5+0x4008], desc[UR6][R98.64], P1 ;  /* 0x0400800062057fae */ /* 0x000fe80008921846 */
[----:B-1----:R-:W2:Y:S04]  /*394d0*/  LDL.LU R94, [R1+0x232c] ;  /* 0x00232c00015e7983 */ /* 0x002ea80000300800 */
[----:B------:R1:W-:Y:S04]  /*394e0*/  STL [R1+0x230c], R96 ;  /* 0x00230c6001007387 */ /* 0x0003e80000100800 */
[----:B------:R-:W2:Y:S01]  /*394f0*/  LDL.LU R91, [R1+0x2334] ;  /* 0x00233400015b7983 */ /* 0x000ea20000300800 */
[----:B-1----:R-:W-:-:S05]  /*39500*/  IMAD.MOV.U32 R96, RZ, RZ, R93 ;  /* 0x000000ffff607224 */ /* 0x002fca00078e005d */
[----:B------:R1:W-:Y:S04]  /*39510*/  LDGSTS.E [R5+0x8008], desc[UR6][R96.64], P1 ;  /* 0x0800800060057fae */ /* 0x0003e80008921846 */
[----:B------:R1:W-:Y:S01]  /*39520*/  STL [R1+0x2318], R12 ;  /* 0x0023180c01007387 */ /* 0x0003e20000100800 */
[----:B---3--:R-:W-:Y:S01]  /*39530*/  IMAD.X R13, R13, 0x1, R0, P0 ;  /* 0x000000010d0d7824 */ /* 0x008fe200000e0600 */
[----:B------:R-:W-:-:S04]  /*39540*/  ISETP.NE.U32.AND P0, PT, RZ, UR8, PT ;  /* 0x00000008ff007c0c */ /* 0x000fc8000bf05070 */
[----:B------:R-:W-:Y:S01]  /*39550*/  LDGSTS.E [R5+0xc008], desc[UR6][R12.64], P1 ;  /* 0x0c0080000c057fae */ /* 0x000fe20008921846 */
[-C--:B----4-:R-:W-:Y:S02]  /*39560*/  IADD3 R14, P1, R14, R2.reuse, RZ ;  /* 0x000000020e0e7210 */ /* 0x090fe40007f3e0ff */
[----:B------:R-:W-:Y:S01]  /*39570*/  IADD3 R10, P2, R10, R2, RZ ;  /* 0x000000020a0a7210 */ /* 0x000fe20007f5e0ff */
[----:B------:R3:W-:Y:S02]  /*39580*/  STL [R1+0x2314], R13 ;  /* 0x0023140d01007387 */ /* 0x0007e40000100800 */
[----:B-1----:R-:W-:Y:S02]  /*39590*/  IMAD.MOV.U32 R96, RZ, RZ, R14 ;  /* 0x000000ffff607224 */ /* 0x002fe400078e000e */
[----:B------:R-:W4:Y:S04]  /*395a0*/  LDL R12, [R1+0x2444] ;  /* 0x00244400010c7983 */ /* 0x000f280000100800 */
[----:B------:R-:W4:Y:S04]  /*395b0*/  LDL.LU R93, [R1+0x233c] ;  /* 0x00233c00015d7983 */ /* 0x000f280000300800 */
[----:B---3--:R-:W3:Y:S01]  /*395c0*/  LDL.LU R13, [R1+0x2340] ;  /* 0x00234000010d7983 */ /* 0x008ee20000300800 */
[----:B--2---:R-:W-:-:S04]  /*395d0*/  IMAD.X R95, R95, 0x1, R0, P1 ;  /* 0x000000015f5f7824 */ /* 0x004fc800008e0600 */
[----:B------:R-:W-:Y:S01]  /*395e0*/  IMAD.MOV.U32 R97, RZ, RZ, R95 ;  /* 0x000000ffff617224 */ /* 0x000fe200078e005f */
[----:B------:R-:W-:Y:S01]  /*395f0*/  STL [R1+0x2320], R14 ;  /* 0x0023200e01007387 */ /* 0x000fe20000100800 */
[----:B------:R-:W-:-:S03]  /*39600*/  IMAD.X R11, R11, 0x1, R0, P2 ;  /* 0x000000010b0b7824 */ /* 0x000fc600010e0600 */
[----:B------:R-:W-:Y:S04]  /*39610*/  STL [R1+0x231c], R95 ;  /* 0x00231c5f01007387 */ /* 0x000fe80000100800 */
[----:B------:R1:W-:Y:S04]  /*39620*/  STL [R1+0x2328], R10 ;  /* 0x0023280a01007387 */ /* 0x0003e80000100800 */
[----:B------:R2:W-:Y:S04]  /*39630*/  LDGSTS.E [R5+0xc], desc[UR6][R96.64], P0 ;  /* 0x0000c00060057fae */ /* 0x0005e80008121846 */
[----:B------:R1:W-:Y:S01]  /*39640*/  STL [R1+0x2324], R11 ;  /* 0x0023240b01007387 */ /* 0x0003e20000100800 */
[----:B--2---:R-:W-:-:S03]  /*39650*/  IMAD.MOV.U32 R96, RZ, RZ, R10 ;  /* 0x000000ffff607224 */ /* 0x004fc600078e000a */
[----:B-1----:R-:W2:Y:S01]  /*39660*/  LDL.LU R10, [R1+0x2350] ;  /* 0x00235000010a7983 */ /* 0x002ea20000300800 */
[----:B------:R-:W-:-:S03]  /*39670*/  IMAD.MOV.U32 R97, RZ, RZ, R11 ;  /* 0x000000ffff617224 */ /* 0x000fc600078e000b */
[----:B------:R-:W2:Y:S04]  /*39680*/  LDL.LU R11, [R1+0x2360] ;  /* 0x00236000010b7983 */ /* 0x000ea80000300800 */
[----:B------:R-:W2:Y:S04]  /*39690*/  LDL.LU R95, [R1+0x234c] ;  /* 0x00234c00015f7983 */ /* 0x000ea80000300800 */
[----:B------:R-:W-:Y:S04]  /*396a0*/  LDGSTS.E [R5+0x400c], desc[UR6][R96.64], P0 ;  /* 0x0400c00060057fae */ /* 0x000fe80008121846 */
[----:B------:R-:W2:Y:S01]  /*396b0*/  LDL.LU R96, [R1+0x235c] ;  /* 0x00235c0001607983 */ /* 0x000ea20000300800 */
[----:B------:R-:W1:Y:S01]  /*396c0*/  S2R R14, SR_TID.X ;  /* 0x00000000000e7919 */ /* 0x000e620000002100 */
[----:B------:R-:W-:-:S02]  /*396d0*/  IADD3 R92, P1, R92, R2, RZ ;  /* 0x000000025c5c7210 */ /* 0x000fc40007f3e0ff */
[----:B------:R-:W-:-:S03]  /*396e0*/  IADD3 R90, P2, R90, R2, RZ ;  /* 0x000000025a5a7210 */ /* 0x000fc60007f5e0ff */
[----:B------:R-:W-:Y:S01]  /*396f0*/  IMAD.MOV.U32 R98, RZ, RZ, R92 ;  /* 0x000000ffff627224 */ /* 0x000fe200078e005c */
[----:B------:R-:W-:Y:S01]  /*39700*/  STL [R1+0x2330], R92 ;  /* 0x0023305c01007387 */ /* 0x000fe20000100800 */
[----:B------:R-:W-:-:S04]  /*39710*/  IMAD.X R94, R94, 0x1, R0, P1 ;  /* 0x000000015e5e7824 */ /* 0x000fc800008e0600 */
[----:B------:R-:W-:Y:S01]  /*39720*/  IMAD.MOV.U32 R99, RZ, RZ, R94 ;  /* 0x000000ffff637224 */ /* 0x000fe200078e005e */
[----:B------:R-:W-:Y:S01]  /*39730*/  STL [R1+0x232c], R94 ;  /* 0x00232c5e01007387 */ /* 0x000fe20000100800 */
[----:B------:R-:W-:-:S03]  /*39740*/  IMAD.X R91, R91, 0x1, R0, P2 ;  /* 0x000000015b5b7824 */ /* 0x000fc600010e0600 */
[----:B------:R-:W-:Y:S04]  /*39750*/  STL [R1+0x2338], R90 ;  /* 0x0023385a01007387 */ /* 0x000fe80000100800 */
[----:B------:R1:W-:Y:S04]  /*39760*/  LDGSTS.E [R5+0x800c], desc[UR6][R98.64], P0 ;  /* 0x0800c00062057fae */ /* 0x0003e80008121846 */
[----:B------:R1:W-:Y:S02]  /*39770*/  STL [R1+0x2334], R91 ;  /* 0x0023345b01007387 */ /* 0x0003e40000100800 */
[----:B-1----:R-:W-:Y:S01]  /*39780*/  IMAD.MOV.U32 R99, RZ, RZ, R91 ;  /* 0x000000ffff637224 */ /* 0x002fe200078e005b */
[----:B------:R-:W-:Y:S01]  /*39790*/  LOP3.LUT R91, R14, 0x1f, RZ, 0xc0, !PT ;  /* 0x0000001f0e5b7812 */ /* 0x000fe200078ec0ff */
[----:B------:R-:W-:Y:S01]  /*397a0*/  IMAD.MOV.U32 R98, RZ, RZ, R90 ;  /* 0x000000ffff627224 */ /* 0x000fe200078e005a */
[----:B------:R-:W2:Y:S04]  /*397b0*/  LDL.LU R14, [R1+0x2370] ;  /* 0x00237000010e7983 */ /* 0x000ea80000300800 */
[----:B------:R-:W2:Y:S04]  /*397c0*/  LDL.LU R90, [R1+0x2380] ;  /* 0x00238000015a7983 */ /* 0x000ea80000300800 */
[----:B------:R-:W2:Y:S04]  /*397d0*/  LDL.LU R94, [R1+0x236c] ;  /* 0x00236c00015e7983 */ /* 0x000ea80000300800 */
[----:B------:R-:W2:Y:S04]  /*397e0*/  LDL.LU R92, [R1+0x237c] ;  /* 0x00237c00015c7983 */ /* 0x000ea80000300800 */
[----:B------:R1:W-:Y:S01]  /*397f0*/  LDGSTS.E [R5+0xc00c], desc[UR6][R98.64], P0 ;  /* 0x0c00c00062057fae */ /* 0x0003e20008121846 */
[----:B------:R-:W-:-:S02]  /*39800*/  ISETP.GE.AND P0, PT, R91, UR12, PT ;  /* 0x0000000c5b007c0c */ /* 0x000fc4000bf06270 */
[----:B------:R-:W-:Y:S01]  /*39810*/  PLOP3.LUT P1, PT, PT, PT, UP0, 0x80, 0x0 ;  /* 0x000000000000781c */ /* 0x000fe20003f2f008 */
[----:B------:R-:W2:Y:S04]  /*39820*/  LDL.LU R91, [R1+0x2390] ;  /* 0x00239000015b7983 */ /* 0x000ea80000300800 */
[----:B------:R-:W0:Y:S01]  /*39830*/  LDGDEPBAR ;  /* 0x00000000000079af */ /* 0x000e220000000000 */
[----:B-1----:R-:W-:-:S04]  /*39840*/  SEL R5, RZ, 0x4, P0 ;  /* 0x00000004ff057807 */ /* 0x002fc80000000000 */
[----:B------:R-:W-:-:S04]  /*39850*/  SEL R5, R5, RZ, !P1 ;  /* 0x000000ff05057207 */ /* 0x000fc80004800000 */
[----:B------:R-:W-:Y:S02]  /*39860*/  ISETP.NE.U32.AND P0, PT, R5, RZ, PT ;  /* 0x000000ff0500720c */ /* 0x000fe40003f05070 */
[----:B---3--:R-:W-:-:S05]  /*39870*/  IADD3 R13, P1, R13, R4, RZ ;  /* 0x000000040d0d7210 */ /* 0x008fca0007f3e0ff */
[----:B----4-:R-:W-:Y:S01]  /*39880*/  IMAD.X R93, R93, 0x1, R3, P1 ;  /* 0x000000015d5d7824 */ /* 0x010fe200008e0603 */
[----:B------:R-:W-:Y:S01]  /*39890*/  STL [R1+0x2340], R13 ;  /* 0x0023400d01007387 */ /* 0x000fe20000100800 */
[----:B------:R-:W-:-:S03]  /*398a0*/  VIADD R5, R12, UR13 ;  /* 0x0000000d0c057c36 */ /* 0x000fc60008000000 */
[----:B------:R1:W-:Y:S01]  /*398b0*/  STL [R1+0x233c], R93 ;  /* 0x00233c5d01007387 */ /* 0x0003e20000100800 */
[----:B------:R-:W-:-:S03]  /*398c0*/  IMAD.MOV.U32 R98, RZ, RZ, R13 ;  /* 0x000000ffff627224 */ /* 0x000fc600078e000d */
[----:B------:R-:W3:Y:S01]  /*398d0*/  LDL.LU R12, [R1+0x23a0] ;  /* 0x0023a000010c7983 */ /* 0x000ee20000300800 */
[----:B------:R-:W-:-:S03]  /*398e0*/  IMAD.MOV.U32 R99, RZ, RZ, R93 ;  /* 0x000000ffff637224 */ /* 0x000fc600078e005d */
[----:B-1----:R-:W4:Y:S04]  /*398f0*/  LDL.LU R93, [R1+0x238c] ;  /* 0x00238c00015d7983 */ /* 0x002f280000300800 */
[----:B------:R-:W4:Y:S04]  /*39900*/  LDL.LU R13, [R1+0x239c] ;  /* 0x00239c00010d7983 */ /* 0x000f280000300800 */
[----:B------:R1:W-:Y:S01]  /*39910*/  LDGSTS.E [R5+0x40000], desc[UR6][R98.64], P0 ;  /* 0x4000000062057fae */ /* 0x0003e20008121846 */
[-C--:B--2---:R-:W-:Y:S02]  /*39920*/  IADD3 R10, P1, R10, R4.reuse, RZ ;  /* 0x000000040a0a7210 */ /* 0x084fe40007f3e0ff */
[----:B------:R-:W-:-:S03]  /*39930*/  IADD3 R11, P2, R11, R4, RZ ;  /* 0x000000040b0b7210 */ /* 0x000fc60007f5e0ff */
[----:B------:R-:W-:Y:S01]  /*39940*/  IMAD.X R95, R95, 0x1, R3, P1 ;  /* 0x000000015f5f7824 */ /* 0x000fe200008e0603 */
[----:B------:R2:W-:Y:S01]  /*39950*/  STL [R1+0x2350], R10 ;  /* 0x0023500a01007387 */ /* 0x0005e20000100800 */
[----:B-1----:R-:W-:Y:S02]  /*39960*/  IMAD.MOV.U32 R98, RZ, RZ, R10 ;  /* 0x000000ffff627224 */ /* 0x002fe400078e000a */
[----:B------:R-:W-:Y:S01]  /*39970*/  IMAD.MOV.U32 R99, RZ, RZ, R95 ;  /* 0x000000ffff637224 */ /* 0x000fe200078e005f */
[----:B------:R1:W-:Y:S04]  /*39980*/  STL [R1+0x234c], R95 ;  /* 0x00234c5f01007387 */ /* 0x0003e80000100800 */
[----:B------:R1:W-:Y:S04]  /*39990*/  STL [R1+0x2360], R11 ;  /* 0x0023600b01007387 */ /* 0x0003e80000100800 */
[----:B--2---:R-:W2:Y:S01]  /*399a0*/  LDL.LU R10, [R1+0x23b0] ;  /* 0x0023b000010a7983 */ /* 0x004ea20000300800 */
[----:B------:R-:W-:-:S03]  /*399b0*/  IMAD.X R96, R96, 0x1, R3, P2 ;  /* 0x0000000160607824 */ /* 0x000fc600010e0603 */
[----:B------:R1:W-:Y:S04]  /*399c0*/  LDGSTS.E [R5+0x40400], desc[UR6][R98.64], P0 ;  /* 0x4040000062057fae */ /* 0x0003e80008121846 */
[----:B------:R1:W-:Y:S04]  /*399d0*/  STL [R1+0x235c], R96 ;  /* 0x00235c6001007387 */ /* 0x0003e80000100800 */
[----:B-1----:R-:W2:Y:S01]  /*399e0*/  LDL.LU R95, [R1+0x23c0] ;  /* 0x0023c000015f7983 */ /* 0x002ea20000300800 */
[----:B------:R-:W-:-:S03]  /*399f0*/  IMAD.MOV.U32 R98, RZ, RZ, R11 ;  /* 0x000000ffff627224 */ /* 0x000fc600078e000b */
[----:B------:R-:W2:Y:S01]  /*39a00*/  LDL.LU R11, [R1+0x23ac] ;  /* 0x0023ac00010b7983 */ /* 0x000ea20000300800 */
[----:B------:R-:W-:-:S03]  /*39a10*/  IMAD.MOV.U32 R99, RZ, RZ, R96 ;  /* 0x000000ffff637224 */ /* 0x000fc600078e0060 */
[----:B------:R-:W2:Y:S04]  /*39a20*/  LDL.LU R96, [R1+0x23bc] ;  /* 0x0023bc0001607983 */ /* 0x000ea80000300800 */
[----:B------:R1:W-:Y:S01]  /*39a30*/  LDGSTS.E [R5+0x40800], desc[UR6][R98.64], P0 ;  /* 0x4080000062057fae */ /* 0x0003e20008121846 */
[-C--:B------:R-:W-:Y:S02]  /*39a40*/  IADD3 R14, P1, R14, R4.reuse, RZ ;  /* 0x000000040e0e7210 */ /* 0x080fe40007f3e0ff */
[----:B------:R-:W-:-:S03]  /*39a50*/  IADD3 R90, P2, R90, R4, RZ ;  /* 0x000000045a5a7210 */ /* 0x000fc60007f5e0ff */
[--C-:B------:R-:W-:Y:S01]  /*39a60*/  IMAD.X R94, R94, 0x1, R3.reuse, P1 ;  /* 0x000000015e5e7824 */ /* 0x100fe200008e0603 */
[----:B------:R1:W-:Y:S02]  /*39a70*/  STL [R1+0x2370], R14 ;  /* 0x0023700e01007387 */ /* 0x0003e40000100800 */
[----:B-1----:R-:W-:Y:S02]  /*39a80*/  IMAD.MOV.U32 R98, RZ, RZ, R14 ;  /* 0x000000ffff627224 */ /* 0x002fe400078e000e */
[----:B------:R-:W-:Y:S01]  /*39a90*/  IMAD.X R92, R92, 0x1, R3, P2 ;  /* 0x000000015c5c7824 */ /* 0x000fe200010e0603 */
[----:B------:R1:W-:Y:S01]  /*39aa0*/  STL [R1+0x236c], R94 ;  /* 0x00236c5e01007387 */ /* 0x0003e20000100800 */
[----:B------:R-:W-:-:S03]  /*39ab0*/  IMAD.MOV.U32 R99, RZ, RZ, R94 ;  /* 0x000000ffff637224 */ /* 0x000fc600078e005e */
[----:B------:R-:W-:Y:S04]  /*39ac0*/  STL [R1+0x2380], R90 ;  /* 0x0023805a01007387 */ /* 0x000fe80000100800 */
[----:B------:R1:W-:Y:S04]  /*39ad0*/  STL [R1+0x237c], R92 ;  /* 0x00237c5c01007387 */ /* 0x0003e80000100800 */
[----:B------:R-:W2:Y:S04]  /*39ae0*/  LDL.LU R14, [R1+0x23d0] ;  /* 0x0023d000010e7983 */ /* 0x000ea80000300800 */
[----:B------:R1:W-:Y:S04]  /*39af0*/  LDGSTS.E [R5+0x40c00], desc[UR6][R98.64], P0 ;  /* 0x40c0000062057fae */ /* 0x0003e80008121846 */
[----:B------:R-:W2:Y:S04]  /*39b00*/  LDL.LU R97, [R1+0x23e0] ;  /* 0x0023e00001617983 */ /* 0x000ea80000300800 */
[----:B-1----:R-:W2:Y:S01]  /*39b10*/  LDL.LU R94, [R1+0x23cc] ;  /* 0x0023cc00015e7983 */ /* 0x002ea20000300800 */
[----:B------:R-:W-:-:S02]  /*39b20*/  IMAD.MOV.U32 R98, RZ, RZ, R90 ;  /* 0x000000ffff627224 */ /* 0x000fc400078e005a */
[----:B------:R-:W-:-:S05]  /*39b30*/  IMAD.MOV.U32 R99, RZ, RZ, R92 ;  /* 0x000000ffff637224 */ /* 0x000fca00078e005c */
[----:B------:R-:W-:Y:S04]  /*39b40*/  LDGSTS.E [R5+0x41000], desc[UR6][R98.64], P0 ;  /* 0x4100000062057fae */ /* 0x000fe80008121846 */
[----:B------:R-:W2:Y:S01]  /*39b50*/  LDL.LU R98, [R1+0x23dc] ;  /* 0x0023dc0001627983 */ /* 0x000ea20000300800 */
[----:B------:R-:W-:-:S03]  /*39b60*/  IADD3 R91, P1, R91, R4, RZ ;  /* 0x000000045b5b7210 */ /* 0x000fc60007f3e0ff */
[----:B------:R-:W2:Y:S04]  /*39b70*/  LDL.LU R92, [R1+0x23f0] ;  /* 0x0023f000015c7983 */ /* 0x000ea80000300800 */
[----:B------:R-:W2:Y:S04]  /*39b80*/  LDL.LU R90, [R1+0x2400] ;  /* 0x00240000015a7983 */ /* 0x000ea80000300800 */
[----:B------:R-:W-:Y:S01]  /*39b90*/  STL [R1+0x2390], R91 ;  /* 0x0023905b01007387 */ /* 0x000fe20000100800 */
[----:B------:R-:W-:Y:S01]  /*39ba0*/  IMAD.MOV.U32 R100, RZ, RZ, R91 ;  /* 0x000000ffff647224 */ /* 0x000fe200078e005b */
[----:B---3--:R-:W-:Y:S01]  /*39bb0*/  IADD3 R12, P2, R12, R4, RZ ;  /* 0x000000040c0c7210 */ /* 0x008fe20007f5e0ff */
[----:B----4-:R-:W-:-:S04]  /*39bc0*/  IMAD.X R93, R93, 0x1, R3, P1 ;  /* 0x000000015d5d7824 */ /* 0x010fc800008e0603 */
[----:B------:R-:W-:Y:S01]  /*39bd0*/  IMAD.X R13, R13, 0x1, R3, P2 ;  /* 0x000000010d0d7824 */ /* 0x000fe200010e0603 */
[----:B------:R1:W-:Y:S01]  /*39be0*/  STL [R1+0x238c], R93 ;  /* 0x00238c5d01007387 */ /* 0x0003e20000100800 */
[----:B------:R-:W-:-:S03]  /*39bf0*/  IMAD.MOV.U32 R101, RZ, RZ, R93 ;  /* 0x000000ffff657224 */ /* 0x000fc600078e005d */
[----:B------:R3:W-:Y:S04]  /*39c00*/  STL [R1+0x23a0], R12 ;  /* 0x0023a00c01007387 */ /* 0x0007e80000100800 */
[----:B------:R4:W-:Y:S04]  /*39c10*/  STL [R1+0x239c], R13 ;  /* 0x00239c0d01007387 */ /* 0x0009e80000100800 */
[----:B-1----:R-:W4:Y:S04]  /*39c20*/  LDL.LU R93, [R1+0x23ec] ;  /* 0x0023ec00015d7983 */ /* 0x002f280000300800 */
[----:B------:R-:W4:Y:S04]  /*39c30*/  LDL.LU R91, [R1+0x23fc] ;  /* 0x0023fc00015b7983 */ /* 0x000f280000300800 */
[----:B------:R1:W-:Y:S04]  /*39c40*/  LDGSTS.E [R5+0x41400], desc[UR6][R100.64], P0 ;  /* 0x4140000064057fae */ /* 0x0003e80008121846 */
[----:B------:R-:W-:Y:S01]  /*39c50*/  LDGSTS.E [R5+0x41800], desc[UR6][R12.64], P0 ;  /* 0x418000000c057fae */ /* 0x000fe20008121846 */
[----:B--2---:R-:W-:-:S03]  /*39c60*/  IADD3 R10, P1, R10, R4, RZ ;  /* 0x000000040a0a7210 */ /* 0x004fc60007f3e0ff */
[----:B---3--:R-:W2:Y:S01]  /*39c70*/  LDL.LU R12, [R1+0x2410] ;  /* 0x00241000010c7983 */ /* 0x008ea20000300800 */
[----:B------:R-:W-:-:S03]  /*39c80*/  IADD3 R95, P2, R95, R4, RZ ;  /* 0x000000045f5f7210 */ /* 0x000fc60007f5e0ff */
[----:B------:R-:W-:Y:S01]  /*39c90*/  STL [R1+0x23b0], R10 ;  /* 0x0023b00a01007387 */ /* 0x000fe20000100800 */
[--C-:B------:R-:W-:Y:S02]  /*39ca0*/  IMAD.X R11, R11, 0x1, R3.reuse, P1 ;  /* 0x000000010b0b7824 */ /* 0x100fe400008e0603 */
[----:B------:R-:W-:-:S03]  /*39cb0*/  IMAD.X R96, R96, 0x1, R3, P2 ;  /* 0x0000000160607824 */ /* 0x000fc600010e0603 */
[----:B------:R3:W-:Y:S01]  /*39cc0*/  STL [R1+0x23ac], R11 ;  /* 0x0023ac0b01007387 */ /* 0x0007e20000100800 */
[----:B-1----:R-:W-:-:S03]  /*39cd0*/  IMAD.MOV.U32 R101, RZ, RZ, R11 ;  /* 0x000000ffff657224 */ /* 0x002fc600078e000b */
[----:B------:R-:W-:Y:S01]  /*39ce0*/  STL [R1+0x23c0], R95 ;  /* 0x0023c05f01007387 */ /* 0x000fe20000100800 */
[----:B------:R-:W-:-:S03]  /*39cf0*/  IMAD.MOV.U32 R100, RZ, RZ, R10 ;  /* 0x000000ffff647224 */ /* 0x000fc600078e000a */
[----:B----4-:R-:W4:Y:S04]  /*39d00*/  LDL.LU R13, [R1+0x240c] ;  /* 0x00240c00010d7983 */ /* 0x010f280000300800 */
[----:B------:R1:W-:Y:S04]  /*39d10*/  STL [R1+0x23bc], R96 ;  /* 0x0023bc6001007387 */ /* 0x0003e80000100800 */
[----:B---3--:R-:W3:Y:S04]  /*39d20*/  LDL.LU R11, [R1+0x241c] ;  /* 0x00241c00010b7983 */ /* 0x008ee80000300800 */
[----:B------:R-:W3:Y:S04]  /*39d30*/  LDL.LU R10, [R1+0x2420] ;  /* 0x00242000010a7983 */ /* 0x000ee80000300800 */
[----:B------:R1:W-:Y:S02]  /*39d40*/  LDGSTS.E [R5+0x41c00], desc[UR6][R100.64], P0 ;  /* 0x41c0000064057fae */ /* 0x0003e40008121846 */
[----:B-1----:R-:W-:-:S02]  /*39d50*/  IMAD.MOV.U32 R100, RZ, RZ, R95 ;  /* 0x000000ffff647224 */ /* 0x002fc400078e005f */
[----:B------:R-:W-:Y:S02]  /*39d60*/  IMAD.MOV.U32 R101, RZ, RZ, R96 ;  /* 0x000000ffff657224 */ /* 0x000fe400078e0060 */
[----:B------:R-:W3:Y:S04]  /*39d70*/  LDL.LU R96, [R1+0x242c] ;  /* 0x00242c0001607983 */ /* 0x000ee80000300800 */
[----:B------:R-:W3:Y:S04]  /*39d80*/  LDL.LU R95, [R1+0x2430] ;  /* 0x00243000015f7983 */ /* 0x000ee80000300800 */
[----:B------:R1:W-:Y:S01]  /*39d90*/  LDGSTS.E [R5+0x42000], desc[UR6][R100.64], P0 ;  /* 0x4200000064057fae */ /* 0x0003e20008121846 */
[----:B------:R-:W-:-:S02]  /*39da0*/  IADD3 R14, P1, R14, R4, RZ ;  /* 0x000000040e0e7210 */ /* 0x000fc40007f3e0ff */
[----:B------:R-:W-:-:S03]  /*39db0*/  IADD3 R97, P2, R97, R4, RZ ;  /* 0x0000000461617210 */ /* 0x000fc60007f5e0ff */
[--C-:B------:R-:W-:Y:S01]  /*39dc0*/  IMAD.X R94, R94, 0x1, R3.reuse, P1 ;  /* 0x000000015e5e7824 */ /* 0x100fe200008e0603 */
[----:B------:R-:W-:Y:S01]  /*39dd0*/  STL [R1+0x23d0], R14 ;  /* 0x0023d00e01007387 */ /* 0x000fe20000100800 */
[----:B-1----:R-:W-:Y:S02]  /*39de0*/  IMAD.MOV.U32 R100, RZ, RZ, R14 ;  /* 0x000000ffff647224 */ /* 0x002fe400078e000e */
[----:B------:R-:W-:Y:S01]  /*39df0*/  IMAD.MOV.U32 R101, RZ, RZ, R94 ;  /* 0x000000ffff657224 */ /* 0x000fe200078e005e */
[----:B------:R1:W-:Y:S04]  /*39e00*/  STL [R1+0x23cc], R94 ;  /* 0x0023cc5e01007387 */ /* 0x0003e80000100800 */
[----:B------:R-:W-:Y:S04]  /*39e10*/  STL [R1+0x23e0], R97 ;  /* 0x0023e06101007387 */ /* 0x000fe80000100800 */
[----:B------:R-:W-:Y:S04]  /*39e20*/  LDGSTS.E [R5+0x42400], desc[UR6][R100.64], P0 ;  /* 0x4240000064057fae */ /* 0x000fe80008121846 */
[----:B-1----:R-:W3:Y:S01]  /*39e30*/  LDL.LU R94, [R1+0x243c] ;  /* 0x00243c00015e7983 */ /* 0x002ee20000300800 */
[----:B------:R-:W-:-:S05]  /*39e40*/  IMAD.X R98, R98, 0x1, R3, P2 ;  /* 0x0000000162627824 */ /* 0x000fca00010e0603 */
[----:B------:R1:W-:Y:S04]  /*39e50*/  STL [R1+0x23dc], R98 ;  /* 0x0023dc6201007387 */ /* 0x0003e80000100800 */
[----:B------:R-:W3:Y:S01]  /*39e60*/  LDL.LU R14, [R1+0x2440] ;  /* 0x00244000010e7983 */ /* 0x000ee20000300800 */
[-C--:B------:R-:W-:Y:S02]  /*39e70*/  IADD3 R92, P1, R92, R4.reuse, RZ ;  /* 0x000000045c5c7210 */ /* 0x080fe40007f3e0ff */
[----:B------:R-:W-:Y:S01]  /*39e80*/  IADD3 R90, P2, R90, R4, RZ ;  /* 0x000000045a5a7210 */ /* 0x000fe20007f5e0ff */
[----:B------:R-:W-:Y:S02]  /*39e90*/  IMAD.MOV.U32 R99, RZ, RZ, R98 ;  /* 0x000000ffff637224 */ /* 0x000fe400078e0062 */
[----:B-1----:R-:W-:Y:S01]  /*39ea0*/  IMAD.MOV.U32 R98, RZ, RZ, R97 ;  /* 0x000000ffff627224 */ /* 0x002fe200078e0061 */
[----:B------:R-:W-:Y:S04]  /*39eb0*/  STL [R1+0x23f0], R92 ;  /* 0x0023f05c01007387 */ /* 0x000fe80000100800 */
[----:B------:R1:W-:Y:S01]  /*39ec0*/  LDGSTS.E [R5+0x42800], desc[UR6][R98.64], P0 ;  /* 0x4280000062057fae */ /* 0x0003e20008121846 */
[----:B------:R-:W-:-:S02]  /*39ed0*/  IMAD.X R93, R93, 0x1, R3, P1 ;  /* 0x000000015d5d7824 */ /* 0x000fc400008e0603 */
[----:B------:R-:W-:-:S03]  /*39ee0*/  IMAD.X R91, R91, 0x1, R3, P2 ;  /* 0x000000015b5b7824 */ /* 0x000fc600010e0603 */
[----:B------:R1:W-:Y:S04]  /*39ef0*/  STL [R1+0x23ec], R93 ;  /* 0x0023ec5d01007387 */ /* 0x0003e80000100800 */
[----:B------:R-:W-:Y:S04]  /*39f00*/  STL [R1+0x2400], R90 ;  /* 0x0024005a01007387 */ /* 0x000fe80000100800 */
[----:B------:R-:W-:Y:S04]  /*39f10*/  LDGSTS.E [R5+0x42c00], desc[UR6][R92.64], P0 ;  /* 0x42c000005c057fae */ /* 0x000fe80008121846 */
[----:B------:R1:W-:Y:S04]  /*39f20*/  STL [R1+0x23fc], R91 ;  /* 0x0023fc5b01007387 */ /* 0x0003e80000100800 */
[----:B------:R-:W-:Y:S01]  /*39f30*/  LDGSTS.E [R5+0x43000], desc[UR6][R90.64], P0 ;  /* 0x430000005a057fae */ /* 0x000fe20008121846 */
[----:B--2---:R-:W-:-:S03]  /*39f40*/  IADD3 R12, P1, R12, R4, RZ ;  /* 0x000000040c0c7210 */ /* 0x004fc60007f3e0ff */
[----:B-1----:R-:W2:Y:S04]  /*39f50*/  LDL.LU.64 R92, [R1+0x1f28] ;  /* 0x001f2800015c7983 */ /* 0x002ea80000300a00 */
[----:B------:R-:W2:Y:S01]  /*39f60*/  LDL.LU.64 R90, [R1+0x1f18] ;  /* 0x001f1800015a7983 */ /* 0x000ea20000300a00 */
[----:B------:R-:W-:-:S03]  /*39f70*/  IMAD.MOV.U32 R98, RZ, RZ, R12 ;  /* 0x000000ffff627224 */ /* 0x000fc600078e000c */
[----:B------:R-:W-:Y:S01]  /*39f80*/  STL [R1+0x2410], R12 ;  /* 0x0024100c01007387 */ /* 0x000fe20000100800 */
[----:B----4-:R-:W-:-:S04]  /*39f90*/  IMAD.X R13, R13, 0x1, R3, P1 ;  /* 0x000000010d0d7824 */ /* 0x010fc800008e0603 */
[----:B------:R-:W-:Y:S01]  /*39fa0*/  IMAD.MOV.U32 R99, RZ, RZ, R13 ;  /* 0x000000ffff637224 */ /* 0x000fe200078e000d */
[----:B------:R1:W-:Y:S04]  /*39fb0*/  STL [R1+0x240c], R13 ;  /* 0x00240c0d01007387 */ /* 0x0003e80000100800 */
[----:B------:R4:W-:Y:S01]  /*39fc0*/  LDGSTS.E [R5+0x43400], desc[UR6][R98.64], P0 ;  /* 0x4340000062057fae */ /* 0x0009e20008121846 */
[----:B---3--:R-:W-:-:S05]  /*39fd0*/  IADD3 R10, P2, R10, R4, RZ ;  /* 0x000000040a0a7210 */ /* 0x008fca0007f5e0ff */
[----:B------:R-:W-:Y:S01]  /*39fe0*/  STL [R1+0x2420], R10 ;  /* 0x0024200a01007387 */ /* 0x000fe20000100800 */
[----:B------:R-:W-:-:S03]  /*39ff0*/  IMAD.X R11, R11, 0x1, R3, P2 ;  /* 0x000000010b0b7824 */ /* 0x000fc600010e0603 */
[----:B-1----:R-:W3:Y:S01]  /*3a000*/  LDL.LU.64 R12, [R1+0x1f08] ;  /* 0x001f0800010c7983 */ /* 0x002ee20000300a00 */
[----:B----4-:R-:W-:Y:S02]  /*3a010*/  IMAD.MOV.U32 R98, RZ, RZ, R10 ;  /* 0x000000ffff627224 */ /* 0x010fe400078e000a */
[----:B------:R-:W-:Y:S01]  /*3a020*/  IMAD.MOV.U32 R99, RZ, RZ, R11 ;  /* 0x000000ffff637224 */ /* 0x000fe200078e000b */
[----:B------:R1:W-:Y:S04]  /*3a030*/  STL [R1+0x241c], R11 ;  /* 0x00241c0b01007387 */ /* 0x0003e80000100800 */
[----:B------:R4:W-:Y:S04]  /*3a040*/  LDGSTS.E [R5+0x43800], desc[UR6][R98.64], P0 ;  /* 0x4380000062057fae */ /* 0x0009e80008121846 */
[----:B-1----:R-:W4:Y:S01]  /*3a050*/  LDL.LU.64 R10, [R1+0x1ef8] ;  /* 0x001ef800010a7983 */ /* 0x002f220000300a00 */
[----:B------:R-:W-:-:S03]  /*3a060*/  IADD3 R95, P1, R95, R4, RZ ;  /* 0x000000045f5f7210 */ /* 0x000fc60007f3e0ff */
[----:B------:R-:W4:Y:S02]  /*3a070*/  LDL.LU.64 R112, [R1+0x1ee8] ;  /* 0x001ee80001707983 */ /* 0x000f240000300a00 */
[----:B------:R-:W-:Y:S02]  /*3a080*/  IMAD.X R96, R96, 0x1, R3, P1 ;  /* 0x0000000160607824 */ /* 0x000fe400008e0603 */
[----:B------:R-:W-:Y:S04]  /*3a090*/  STL [R1+0x2430], R95 ;  /* 0x0024305f01007387 */ /* 0x000fe80000100800 */
[----:B------:R1:W-:Y:S01]  /*3a0a0*/  STL [R1+0x242c], R96 ;  /* 0x00242c6001007387 */ /* 0x0003e20000100800 */
[----:B------:R-:W-:Y:S02]  /*3a0b0*/  IMAD.MOV.U32 R97, RZ, RZ, R96 ;  /* 0x000000ffff617224 */ /* 0x000fe400078e0060 */
[----:B-1----:R-:W-:-:S05]  /*3a0c0*/  IMAD.MOV.U32 R96, RZ, RZ, R95 ;  /* 0x000000ffff607224 */ /* 0x002fca00078e005f */
[----:B------:R1:W-:Y:S01]  /*3a0d0*/  LDGSTS.E [R5+0x43c00], desc[UR6][R96.64], P0 ;  /* 0x43c0000060057fae */ /* 0x0003e20008121846 */
[----:B------:R-:W-:-:S05]  /*3a0e0*/  IADD3 R14, P2, R14, R4, RZ ;  /* 0x000000040e0e7210 */ /* 0x000fca0007f5e0ff */
[----:B------:R-:W-:Y:S01]  /*3a0f0*/  STL [R1+0x2440], R14 ;  /* 0x0024400e01007387 */ /* 0x000fe20000100800 */
[----:B------:R-:W-:-:S03]  /*3a100*/  IMAD.X R94, R94, 0x1, R3, P2 ;  /* 0x000000015e5e7824 */ /* 0x000fc600010e0603 */
[----:B------:R-:W4:Y:S04]  /*3a110*/  LDL.LU.64 R110, [R1+0x1ed8] ;  /* 0x001ed800016e7983 */ /* 0x000f280000300a00 */
[----:B------:R1:W-:Y:S04]  /*3a120*/  STL [R1+0x243c], R94 ;  /* 0x00243c5e01007387 */ /* 0x0003e80000100800 */
[----:B------:R-:W4:Y:S04]  /*3a130*/  LDL.LU.64 R108, [R1+0x1ec8] ;  /* 0x001ec800016c7983 */ /* 0x000f280000300a00 */
[----:B------:R-:W4:Y:S04]  /*3a140*/  LDL.LU.64 R106, [R1+0x1eb8] ;  /* 0x001eb800016a7983 */ /* 0x000f280000300a00 */
[----:B------:R-:W4:Y:S04]  /*3a150*/  LDL.LU.64 R104, [R1+0x1ea8] ;  /* 0x001ea80001687983 */ /* 0x000f280000300a00 */
[----:B------:R-:W4:Y:S04]  /*3a160*/  LDL.LU.64 R102, [R1+0x1e98] ;  /* 0x001e980001667983 */ /* 0x000f280000300a00 */
[----:B------:R-:W4:Y:S04]  /*3a170*/  LDL.LU.64 R100, [R1+0x1e88] ;  /* 0x001e880001647983 */ /* 0x000f280000300a00 */
[----:B------:R-:W4:Y:S01]  /*3a180*/  LDL.LU.64 R98, [R1+0x1e78] ;  /* 0x001e780001627983 */ /* 0x000f220000300a00 */
[----:B------:R-:W-:-:S02]  /*3a190*/  IMAD.MOV.U32 R95, RZ, RZ, R94 ;  /* 0x000000ffff5f7224 */ /* 0x000fc400078e005e */
[----:B-1----:R-:W-:Y:S01]  /*3a1a0*/  IMAD.MOV.U32 R94, RZ, RZ, R14 ;  /* 0x000000ffff5e7224 */ /* 0x002fe200078e000e */
[----:B------:R-:W4:Y:S04]  /*3a1b0*/  LDL.LU.64 R96, [R1+0x1e68] ;  /* 0x001e680001607983 */ /* 0x000f280000300a00 */
[----:B------:R1:W-:Y:S04]  /*3a1c0*/  LDGSTS.E [R5+0x44000], desc[UR6][R94.64], P0 ;  /* 0x440000005e057fae */ /* 0x0003e80008121846 */
[----:B------:R-:W4:Y:S01]  /*3a1d0*/  LDL.LU.64 R94, [R1+0x1e58] ;  /* 0x001e5800015e7983 */ /* 0x000f220000300a00 */
[----:B--2---:R-:W-:-:S05]  /*3a1e0*/  IADD3 R122, P1, R92, R4, RZ ;  /* 0x000000045c7a7210 */ /* 0x004fca0007f3e0ff */
[----:B------:R-:W-:Y:S02]  /*3a1f0*/  IMAD.X R123, R93, 0x1, R3, P1 ;  /* 0x000000015d7b7824 */ /* 0x000fe400008e0603 */
[----:B------:R-:W1:Y:S01]  /*3a200*/  LDL.LU.64 R92, [R1+0x1e48] ;  /* 0x001e4800015c7983 */ /* 0x000e620000300a00 */
[----:B------:R-:W-:-:S03]  /*3a210*/  IADD3 R120, P1, R90, R4, RZ ;  /* 0x000000045a787210 */ /* 0x000fc60007f3e0ff */
[----:B------:R-:W-:Y:S02]  /*3a220*/  LDGSTS.E [R5+0x44400], desc[UR6][R122.64], P0 ;  /* 0x444000007a057fae */ /* 0x000fe40008121846 */
[----:B------:R-:W-:Y:S02]  /*3a230*/  IMAD.X R121, R91, 0x1, R3, P1 ;  /* 0x000000015b797824 */ /* 0x000fe400008e0603 */
[----:B------:R-:W2:Y:S04]  /*3a240*/  LDL.LU.64 R90, [R1+0x1e38] ;  /* 0x001e3800015a7983 */ /* 0x000ea80000300a00 */
[----:B------:R-:W-:Y:S01]  /*3a250*/  LDGSTS.E [R5+0x44800], desc[UR6][R120.64], P0 ;  /* 0x4480000078057fae */ /* 0x000fe20008121846 */
[----:B---3--:R-:W-:-:S05]  /*3a260*/  IADD3 R118, P1, R12, R4, RZ ;  /* 0x000000040c767210 */ /* 0x008fca0007f3e0ff */
[----:B------:R-:W-:Y:S02]  /*3a270*/  IMAD.X R119, R13, 0x1, R3, P1 ;  /* 0x000000010d777824 */ /* 0x000fe400008e0603 */
[----:B------:R-:W3:Y:S04]  /*3a280*/  LDL.LU.64 R12, [R1+0x1e28] ;  /* 0x001e2800010c7983 */ /* 0x000ee80000300a00 */
[----:B------:R-:W-:Y:S01]  /*3a290*/  LDGSTS.E [R5+0x44c00], desc[UR6][R118.64], P0 ;  /* 0x44c0000076057fae */ /* 0x000fe20008121846 */
[----:B----4-:R-:W-:-:S05]  /*3a2a0*/  IADD3 R116, P1, R10, R4, RZ ;  /* 0x000000040a747210 */ /* 0x010fca0007f3e0ff */
[----:B------:R-:W-:Y:S02]  /*3a2b0*/  IMAD.X R117, R11, 0x1, R3, P1 ;  /* 0x000000010b757824 */ /* 0x000fe400008e0603 */
[----:B------:R-:W4:Y:S04]  /*3a2c0*/  LDL.LU.64 R10, [R1+0x1e18] ;  /* 0x001e1800010a7983 */ /* 0x000f280000300a00 */
[----:B------:R-:W4:Y:S01]  /*3a2d0*/  LDL.LU.64 R124, [R1+0x1e08] ;  /* 0x001e0800017c7983 */ /* 0x000f220000300a00 */
[----:B------:R-:W-:-:S03]  /*3a2e0*/  IADD3 R114, P1, R112, R4, RZ ;  /* 0x0000000470727210 */ /* 0x000fc60007f3e0ff */
[----:B------:R-:W-:Y:S02]  /*3a2f0*/  LDGSTS.E [R5+0x45000], desc[UR6][R116.64], P0 ;  /* 0x4500000074057fae */ /* 0x000fe40008121846 */
[----:B------:R-:W-:Y:S02]  /*3a300*/  IMAD.X R115, R113, 0x1, R3, P1 ;  /* 0x0000000171737824 */ /* 0x000fe400008e0603 */
[----:B------:R-:W-:Y:S01]  /*3a310*/  STL.64 [R1+0x1f28], R122 ;  /* 0x001f287a01007387 */ /* 0x000fe20000100a00 */
[----:B------:R-:W-:-:S03]  /*3a320*/  IADD3 R112, P1, R110, R4, RZ ;  /* 0x000000046e707210 */ /* 0x000fc60007f3e0ff */
[----:B------:R-:W-:Y:S02]  /*3a330*/  LDGSTS.E [R5+0x45400], desc[UR6][R114.64], P0 ;  /* 0x4540000072057fae */ /* 0x000fe40008121846 */
[--C-:B------:R-:W-:Y:S01]  /*3a340*/  IMAD.X R113, R111, 0x1, R3.reuse, P1 ;  /* 0x000000016f717824 */ /* 0x100fe200008e0603 */
[-C--:B------:R-:W-:Y:S01]  /*3a350*/  IADD3 R110, P1, R108, R4.reuse, RZ ;  /* 0x000000046c6e7210 */ /* 0x080fe20007f3e0ff */
[----:B------:R-:W-:Y:S04]  /*3a360*/  STL.64 [R1+0x1f18], R120 ;  /* 0x001f187801007387 */ /* 0x000fe80000100a00 */
[--C-:B------:R-:W-:Y:S01]  /*3a370*/  IMAD.X R111, R109, 0x1, R3.reuse, P1 ;  /* 0x000000016d6f7824 */ /* 0x100fe200008e0603 */
[-C--:B------:R-:W-:Y:S01]  /*3a380*/  IADD3 R108, P1, R106, R4.reuse, RZ ;  /* 0x000000046a6c7210 */ /* 0x080fe20007f3e0ff */
[----:B------:R-:W-:Y:S04]  /*3a390*/  LDGSTS.E [R5+0x45800], desc[UR6][R112.64], P0 ;  /* 0x4580000070057fae */ /* 0x000fe80008121846 */
        /* <DEDUP_REMOVED lines=18> */
[----:B------:R-:W-:Y:S01]  /*3a4c0*/  IMAD.X R97, R95, 0x1, R3, P1 ;  /* 0x000000015f617824 */ /* 0x000fe200008e0603 */
[----:B------:R-:W-:Y:S04]  /*3a4d0*/  STL.64 [R1+0x1ed8], R112 ;  /* 0x001ed87001007387 */ /* 0x000fe80000100a00 */
[----:B------:R-:W-:Y:S01]  /*3a4e0*/  LDGSTS.E [R5+0x46800], desc[UR6][R104.64], P0 ;  /* 0x4680000068057fae */ /* 0x000fe20008121846 */
[----:B-1----:R-:W-:-:S03]  /*3a4f0*/  IADD3 R94, P1, R92, R4, RZ ;  /* 0x000000045c5e7210 */ /* 0x002fc60007f3e0ff */
[----:B------:R-:W-:Y:S02]  /*3a500*/  STL.64 [R1+0x1ec8], R110 ;  /* 0x001ec86e01007387 */ /* 0x000fe40000100a00 */
[----:B------:R-:W-:Y:S02]  /*3a510*/  IMAD.X R95, R93, 0x1, R3, P1 ;  /* 0x000000015d5f7824 */ /* 0x000fe400008e0603 */
[----:B------:R-:W-:Y:S01]  /*3a520*/  LDGSTS.E [R5+0x46c00], desc[UR6][R102.64], P0 ;  /* 0x46c0000066057fae */ /* 0x000fe20008121846 */
[----:B--2---:R-:W-:-:S03]  /*3a530*/  IADD3 R92, P1, R90, R4, RZ ;  /* 0x000000045a5c7210 */ /* 0x004fc60007f3e0ff */
[----:B------:R-:W-:Y:S02]  /*3a540*/  STL.64 [R1+0x1eb8], R108 ;  /* 0x001eb86c01007387 */ /* 0x000fe40000100a00 */
[----:B------:R-:W-:Y:S02]  /*3a550*/  IMAD.X R93, R91, 0x1, R3, P1 ;  /* 0x000000015b5d7824 */ /* 0x000fe400008e0603 */
[----:B------:R-:W-:Y:S04]  /*3a560*/  LDGSTS.E [R5+0x47000], desc[UR6][R100.64], P0 ;  /* 0x4700000064057fae */ /* 0x000fe80008121846 */
[----:B------:R-:W-:Y:S01]  /*3a570*/  STL.64 [R1+0x1ea8], R106 ;  /* 0x001ea86a01007387 */ /* 0x000fe20000100a00 */
[----:B---3--:R-:W-:-:S03]  /*3a580*/  IADD3 R90, P1, R12, R4, RZ ;  /* 0x000000040c5a7210 */ /* 0x008fc60007f3e0ff */
[----:B------:R-:W-:Y:S02]  /*3a590*/  LDGSTS.E [R5+0x47400], desc[UR6][R98.64], P0 ;  /* 0x4740000062057fae */ /* 0x000fe40008121846 */
[----:B------:R-:W-:Y:S02]  /*3a5a0*/  IMAD.X R91, R13, 0x1, R3, P1 ;  /* 0x000000010d5b7824 */ /* 0x000fe400008e0603 */
[----:B------:R-:W-:Y:S04]  /*3a5b0*/  STL.64 [R1+0x1e98], R104 ;  /* 0x001e986801007387 */ /* 0x000fe80000100a00 */
[----:B------:R-:W-:Y:S01]  /*3a5c0*/  LDGSTS.E [R5+0x47800], desc[UR6][R96.64], P0 ;  /* 0x4780000060057fae */ /* 0x000fe20008121846 */
[----:B----4-:R-:W-:-:S03]  /*3a5d0*/  IADD3 R12, P1, R10, R4, RZ ;  /* 0x000000040a0c7210 */ /* 0x010fc60007f3e0ff */
[----:B------:R-:W-:Y:S02]  /*3a5e0*/  STL.64 [R1+0x1e88], R102 ;  /* 0x001e886601007387 */ /* 0x000fe40000100a00 */
        /* <DEDUP_REMOVED lines=17> */
[----:B------:R1:W-:Y:S04]  /*3a700*/  STL.64 [R1+0x1e58], R96 ;  /* 0x001e586001007387 */ /* 0x0003e80000100a00 */
        /* <DEDUP_REMOVED lines=8> */
[----:B------:R2:W-:Y:S04]  /*3a790*/  LDGSTS.E [R5+0x48c00], desc[UR6][R10.64], P0 ;  /* 0x48c000000a057fae */ /* 0x0005e80008121846 */
[----:B------:R-:W-:Y:S01]  /*3a7a0*/  IMAD.X R222, R223, 0x1, R3, P1 ;  /* 0x00000001dfde7824 */ /* 0x000fe200008e0603 */
[----:B------:R-:W-:-:S05]  /*3a7b0*/  IADD3 R142, P1, R218, R4, RZ ;  /* 0x00000004da8e7210 */ /* 0x000fca0007f3e0ff */
        /* <DEDUP_REMOVED lines=30> */
[--C-:B------:R-:W-:Y:S01]  /*3a9a0*/  IMAD.X R158, R159, 0x1, R3.reuse, P1 ;  /* 0x000000019f9e7824 */ /* 0x100fe200008e0603 */
[-C--:B------:R-:W-:Y:S01]  /*3a9b0*/  IADD3 R126, P1, R154, R4.reuse, RZ ;  /* 0x000000049a7e7210 */ /* 0x080fe20007f3e0ff */
[----:B------:R-:W-:Y:S04]  /*3a9c0*/  STL.64 [R1+0x1e38], R92 ;  /* 0x001e385c01007387 */ /* 0x000fe80000100a00 */
[--C-:B------:R-:W-:Y:S01]  /*3a9d0*/  IMAD.X R154, R155, 0x1, R3.reuse, P1 ;  /* 0x000000019b9a7824 */ /* 0x100fe200008e0603 */
[----:B------:R-:W-:Y:S01]  /*3a9e0*/  IADD3 R125, P1, R22, R4, RZ ;  /* 0x00000004167d7210 */ /* 0x000fe20007f3e0ff */
[----:B------:R-:W-:Y:S04]  /*3a9f0*/  STL.64 [R1+0x1e28], R90 ;  /* 0x001e285a01007387 */ /* 0x000fe80000100a00 */
[----:B------:R3:W-:Y:S01]  /*3aa00*/  STL.64 [R1+0x1e18], R12 ;  /* 0x001e180c01007387 */ /* 0x0007e20000100a00 */
[----:B------:R-:W-:-:S03]  /*3aa10*/  IMAD.X R22, R23, 0x1, R3, P1 ;  /* 0x0000000117167824 */ /* 0x000fc600008e0603 */
[----:B------:R4:W-:Y:S01]  /*3aa20*/  STL.64 [R1+0x1e08], R10 ;  /* 0x001e080a01007387 */ /* 0x0009e20000100a00 */
[----:B------:R-:W-:-:S03]  /*3aa30*/  IADD3 R124, P1, R18, R4, RZ ;  /* 0x00000004127c7210 */ /* 0x000fc60007f3e0ff */
[----:B-1----:R-:W2:Y:S04]  /*3aa40*/  LDL R97, [R1+0x2500] ;  /* 0x0025000001617983 */ /* 0x002ea80000100800 */
[----:B---3--:R-:W3:Y:S04]  /*3aa50*/  LDL.LU R12, [R1+0x2344] ;  /* 0x00234400010c7983 */ /* 0x008ee80000300800 */
[----:B----4-:R-:W2:Y:S04]  /*3aa60*/  LDL.LU R10, [R1+0x2348] ;  /* 0x00234800010a7983 */ /* 0x010ea80000300800 */
[----:B------:R-:W4:Y:S04]  /*3aa70*/  LDL.LU R13, [R1+0x2354] ;  /* 0x00235400010d7983 */ /* 0x000f280000300800 */
[----:B------:R-:W4:Y:S01]  /*3aa80*/  LDL.LU R11, [R1+0x2358] ;  /* 0x00235800010b7983 */ /* 0x000f220000300800 */
[----:B------:R-:W-:Y:S01]  /*3aa90*/  IMAD.X R18, R19, 0x1, R3, P1 ;  /* 0x0000000113127824 */ /* 0x000fe200008e0603 */
[----:B------:R-:W-:-:S02]  /*3aaa0*/  IADD3 R14, P1, R8, R4, RZ ;  /* 0x00000004080e7210 */ /* 0x000fc40007f3e0ff */
[----:B------:R-:W4:Y:S03]  /*3aab0*/  LDL.LU R96, [R1+0x2364] ;  /* 0x0023640001607983 */ /* 0x000f260000300800 */
[----:B------:R-:W-:-:S04]  /*3aac0*/  IMAD.X R8, R9, 0x1, R3, P1 ;  /* 0x0000000109087824 */ /* 0x000fc800008e0603 */
[----:B------:R-:W-:Y:S02]  /*3aad0*/  IMAD.MOV.U32 R9, RZ, RZ, R8 ;  /* 0x000000ffff097224 */ /* 0x000fe400078e0008 */
[----:B------:R-:W-:Y:S02]  /*3aae0*/  IMAD.MOV.U32 R8, RZ, RZ, R14 ;  /* 0x000000ffff087224 */ /* 0x000fe400078e000e */
[----:B------:R-:W4:Y:S04]  /*3aaf0*/  LDL.LU R14, [R1+0x2368] ;  /* 0x00236800010e7983 */ /* 0x000f280000300800 */
[----:B------:R-:W4:Y:S04]  /*3ab00*/  LDL.LU R95, [R1+0x2374] ;  /* 0x00237400015f7983 */ /* 0x000f280000300800 */
[----:B------:R-:W4:Y:S01]  /*3ab10*/  LDL.LU R90, [R1+0x2378] ;  /* 0x00237800015a7983 */ /* 0x000f220000300800 */
[----:B------:R-:W-:-:S02]  /*3ab20*/  IMAD.MOV.U32 R251, RZ, RZ, R250 ;  /* 0x000000fffffb7224 */ /* 0x000fc400078e00fa */
[----:B------:R-:W-:Y:S01]  /*3ab30*/  IMAD.MOV.U32 R250, RZ, RZ, R150 ;  /* 0x000000fffffa7224 */ /* 0x000fe200078e0096 */
[----:B------:R-:W4:Y:S01]  /*3ab40*/  LDL.LU R94, [R1+0x2384] ;  /* 0x00238400015e7983 */ /* 0x000f220000300800 */
[----:B------:R-:W-:Y:S02]  /*3ab50*/  IMAD.MOV.U32 R247, RZ, RZ, R246 ;  /* 0x000000fffff77224 */ /* 0x000fe400078e00f6 */
[----:B------:R-:W-:Y:S01]  /*3ab60*/  IMAD.MOV.U32 R246, RZ, RZ, R149 ;  /* 0x000000fffff67224 */ /* 0x000fe200078e0095 */
[----:B------:R-:W-:Y:S01]  /*3ab70*/  LDGSTS.E [R5+0x49000], desc[UR6][R250.64], P0 ;  /* 0x49000000fa057fae */ /* 0x000fe20008121846 */
[----:B------:R-:W-:Y:S02]  /*3ab80*/  IMAD.MOV.U32 R243, RZ, RZ, R242 ;  /* 0x000000fffff37224 */ /* 0x000fe400078e00f2 */
[----:B------:R-:W-:Y:S01]  /*3ab90*/  IMAD.MOV.U32 R242, RZ, RZ, R148 ;  /* 0x000000fffff27224 */ /* 0x000fe200078e0094 */
[----:B------:R-:W-:Y:S01]  /*3aba0*/  LDGSTS.E [R5+0x49400], desc[UR6][R246.64], P0 ;  /* 0x49400000f6057fae */ /* 0x000fe20008121846 */
[----:B------:R-:W-:-:S02]  /*3abb0*/  IMAD.MOV.U32 R239, RZ, RZ, R238 ;  /* 0x000000ffffef7224 */ /* 0x000fc400078e00ee */
[----:B------:R-:W-:Y:S01]  /*3abc0*/  IMAD.MOV.U32 R238, RZ, RZ, R147 ;  /* 0x000000ffffee7224 */ /* 0x000fe200078e0093 */
[----:B------:R-:W-:Y:S01]  /*3abd0*/  LDGSTS.E [R5+0x49800], desc[UR6][R242.64], P0 ;  /* 0x49800000f2057fae */ /* 0x000fe20008121846 */
        /* <DEDUP_REMOVED lines=50> */
[----:B------:R-:W4:Y:S01]  /*3af00*/  LDL.LU R91, [R1+0x2398] ;  /* 0x00239800015b7983 */ /* 0x000f220000300800 */
        /* <DEDUP_REMOVED lines=17> */
[----:B------:R-:W-:Y:S04]  /*3b020*/  LDGSTS.E [R5+0x4e800], desc[UR6][R162.64], P0 ;  /* 0x4e800000a2057fae */ /* 0x000fe80008121846 */
[----:B------:R-:W-:Y:S04]  /*3b030*/  LDGSTS.E [R5+0x4ec00], desc[UR6][R158.64], P0 ;  /* 0x4ec000009e057fae */ /* 0x000fe80008121846 */
[----:B------:R-:W-:Y:S04]  /*3b040*/  LDGSTS.E [R5+0x4f000], desc[UR6][R154.64], P0 ;  /* 0x4f0000009a057fae */ /* 0x000fe80008121846 */
[----:B------:R-:W-:Y:S04]  /*3b050*/  LDGSTS.E [R5+0x4f400], desc[UR6][R22.64], P0 ;  /* 0x4f40000016057fae */ /* 0x000fe80008121846 */
[----:B------:R-:W-:Y:S04]  /*3b060*/  LDGSTS.E [R5+0x4f800], desc[UR6][R18.64], P0 ;  /* 0x4f80000012057fae */ /* 0x000fe80008121846 */
[----:B------:R1:W-:Y:S01]  /*3b070*/  LDGSTS.E [R5+0x4fc00], desc[UR6][R8.64], P0 ;  /* 0x4fc0000008057fae */ /* 0x0003e20008121846 */
[----:B--2---:R-:W-:-:S05]  /*3b080*/  IADD3 R10, P1, R10, R4, RZ ;  /* 0x000000040a0a7210 */ /* 0x004fca0007f3e0ff */
[--C-:B---3--:R-:W-:Y:S01]  /*3b090*/  IMAD.X R12, R12, 0x1, R3.reuse, P1 ;  /* 0x000000010c0c7824 */ /* 0x108fe200008e0603 */
[----:B----4-:R-:W-:Y:S01]  /*3b0a0*/  IADD3 R11, P2, R11, R4, RZ ;  /* 0x000000040b0b7210 */ /* 0x010fe20007f5e0ff */
[----:B------:R-:W-:Y:S04]  /*3b0b0*/  STL [R1+0x2348], R10 ;  /* 0x0023480a01007387 */ /* 0x000fe80000100800 */
[----:B------:R-:W-:Y:S01]  /*3b0c0*/  IMAD.X R13, R13, 0x1, R3, P2 ;  /* 0x000000010d0d7824 */ /* 0x000fe200010e0603 */
[----:B------:R2:W-:Y:S01]  /*3b0d0*/  STL [R1+0x2344], R12 ;  /* 0x0023440c01007387 */ /* 0x0005e20000100800 */
[----:B-1----:R-:W-:Y:S02]  /*3b0e0*/  VIADD R5, R97, UR13 ;  /* 0x0000000d61057c36 */ /* 0x002fe40008000000 */
[----:B------:R-:W-:Y:S01]  /*3b0f0*/  IMAD.MOV.U32 R98, RZ, RZ, R10 ;  /* 0x000000ffff627224 */ /* 0x000fe200078e000a */
[----:B------:R-:W-:Y:S01]  /*3b100*/  STL [R1+0x2358], R11 ;  /* 0x0023580b01007387 */ /* 0x000fe20000100800 */
[----:B------:R-:W-:-:S03]  /*3b110*/  IMAD.MOV.U32 R99, RZ, RZ, R12 ;  /* 0x000000ffff637224 */ /* 0x000fc600078e000c */
[----:B------:R1:W-:Y:S04]  /*3b120*/  STL [R1+0x2354], R13 ;  /* 0x0023540d01007387 */ /* 0x0003e80000100800 */
[----:B--2---:R-:W2:Y:S01]  /*3b130*/  LDL.LU R12, [R1+0x23a8] ;  /* 0x0023a800010c7983 */ /* 0x004ea20000300800 */
[----:B------:R-:W-:-:S03]  /*3b140*/  IADD3 R14, P1, R14, R4, RZ ;  /* 0x000000040e0e7210 */ /* 0x000fc60007f3e0ff */
[----:B------:R-:W3:Y:S04]  /*3b150*/  LDL.LU R10, [R1+0x23b8] ;  /* 0x0023b800010a7983 */ /* 0x000ee80000300800 */
[----:B------:R4:W-:Y:S01]  /*3b160*/  LDGSTS.E [R5+0x40200], desc[UR6][R98.64], P0 ;  /* 0x4020000062057fae */ /* 0x0009e20008121846 */
[----:B------:R-:W-:Y:S01]  /*3b170*/  IADD3 R90, P2, R90, R4, RZ ;  /* 0x000000045a5a7210 */ /* 0x000fe20007f5e0ff */
[----:B------:R-:W-:Y:S02]  /*3b180*/  IMAD.X R96, R96, 0x1, R3, P1 ;  /* 0x0000000160607824 */ /* 0x000fe400008e0603 */
[----:B----4-:R-:W-:Y:S02]  /*3b190*/  IMAD.MOV.U32 R99, RZ, RZ, R13 ;  /* 0x000000ffff637224 */ /* 0x010fe400078e000d */
[----:B-1----:R-:W4:Y:S01]  /*3b1a0*/  LDL.LU R13, [R1+0x23a4] ;  /* 0x0023a400010d7983 */ /* 0x002f220000300800 */
[----:B------:R-:W-:-:S03]  /*3b1b0*/  IMAD.MOV.U32 R98, RZ, RZ, R11 ;  /* 0x000000ffff627224 */ /* 0x000fc600078e000b */
[----:B------:R-:W4:Y:S01]  /*3b1c0*/  LDL.LU R11, [R1+0x23b4] ;  /* 0x0023b400010b7983 */ /* 0x000f220000300800 */
[----:B------:R-:W-:Y:S02]  /*3b1d0*/  IMAD.X R95, R95, 0x1, R3, P2 ;  /* 0x000000015f5f7824 */ /* 0x000fe400010e0603 */
[----:B------:R-:W-:Y:S01]  /*3b1e0*/  IMAD.MOV.U32 R97, RZ, RZ, R96 ;  /* 0x000000ffff617224 */ /* 0x000fe200078e0060 */
[----:B------:R-:W-:Y:S04]  /*3b1f0*/  STL [R1+0x2368], R14 ;  /* 0x0023680e01007387 */ /* 0x000fe80000100800 */
[----:B------:R1:W-:Y:S04]  /*3b200*/  STL [R1+0x2364], R96 ;  /* 0x0023646001007387 */ /* 0x0003e80000100800 */
[----:B------:R1:W-:Y:S04]  /*3b210*/  STL [R1+0x2378], R90 ;  /* 0x0023785a01007387 */ /* 0x0003e80000100800 */
[----:B------:R1:W-:Y:S02]  /*3b220*/  STL [R1+0x2374], R95 ;  /* 0x0023745f01007387 */ /* 0x0003e40000100800 */
[----:B-1----:R-:W-:-:S02]  /*3b230*/  IMAD.MOV.U32 R96, RZ, RZ, R14 ;  /* 0x000000ffff607224 */ /* 0x002fc400078e000e */
[----:B------:R-:W4:Y:S04]  /*3b240*/  LDL.LU R14, [R1+0x23c8] ;  /* 0x0023c800010e7983 */ /* 0x000f280000300800 */
[----:B------:R1:W-:Y:S04]  /*3b250*/  LDGSTS.E [R5+0x40600], desc[UR6][R98.64], P0 ;  /* 0x4060000062057fae */ /* 0x0003e80008121846 */
[----:B------:R-:W-:Y:S01]  /*3b260*/  LDGSTS.E [R5+0x40a00], desc[UR6][R96.64], P0 ;  /* 0x40a0000060057fae */ /* 0x000fe20008121846 */
[----:B-1----:R-:W-:Y:S02]  /*3b270*/  IMAD.MOV.U32 R98, RZ, RZ, R90 ;  /* 0x000000ffff627224 */ /* 0x002fe400078e005a */
[----:B------:R-:W-:Y:S01]  /*3b280*/  IMAD.MOV.U32 R99, RZ, RZ, R95 ;  /* 0x000000ffff637224 */ /* 0x000fe200078e005f */
[----:B------:R-:W4:Y:S04]  /*3b290*/  LDL.LU R97, [R1+0x23d8] ;  /* 0x0023d80001617983 */ /* 0x000f280000300800 */
[----:B------:R-:W4:Y:S04]  /*3b2a0*/  LDL.LU R90, [R1+0x23c4] ;  /* 0x0023c400015a7983 */ /* 0x000f280000300800 */
[----:B------:R-:W-:Y:S04]  /*3b2b0*/  LDGSTS.E [R5+0x40e00], desc[UR6][R98.64], P0 ;  /* 0x40e0000062057fae */ /* 0x000fe80008121846 */
[----:B------:R-:W4:Y:S01]  /*3b2c0*/  LDL.LU R98, [R1+0x23d4] ;  /* 0x0023d40001627983 */ /* 0x000f220000300800 */
[----:B------:R-:W-:-:S02]  /*3b2d0*/  IADD3 R93, P1, R93, R4, RZ ;  /* 0x000000045d5d7210 */ /* 0x000fc40007f3e0ff */
[----:B------:R-:W-:-:S03]  /*3b2e0*/  IADD3 R91, P2, R91, R4, RZ ;  /* 0x000000045b5b7210 */ /* 0x000fc60007f5e0ff */
[--C-:B------:R-:W-:Y:S01]  /*3b2f0*/  IMAD.X R94, R94, 0x1, R3.reuse, P1 ;  /* 0x000000015e5e7824 */ /* 0x100fe200008e0603 */
[----:B------:R1:W-:Y:S01]  /*3b300*/  STL [R1+0x2388], R93 ;  /* 0x0023885d01007387 */ /* 0x0003e20000100800 */
[----:B------:R-:W-:-:S03]  /*3b310*/  IMAD.X R92, R92, 0x1, R3, P2 ;  /* 0x000000015c5c7824 */ /* 0x000fc600010e0603 */
[----:B------:R1:W-:Y:S01]  /*3b320*/  STL [R1+0x2384], R94 ;  /* 0x0023845e01007387 */ /* 0x0003e20000100800 */
[----:B------:R-:W-:-:S03]  /*3b330*/  IMAD.MOV.U32 R100, RZ, RZ, R93 ;  /* 0x000000ffff647224 */ /* 0x000fc600078e005d */
[----:B------:R1:W-:Y:S04]  /*3b340*/  STL [R1+0x2398], R91 ;  /* 0x0023985b01007387 */ /* 0x0003e80000100800 */
[----:B------:R-:W4:Y:S04]  /*3b350*/  LDL.LU R95, [R1+0x23e8] ;  /* 0x0023e800015f7983 */ /* 0x000f280000300800 */
[----:B------:R4:W-:Y:S01]  /*3b360*/  STL [R1+0x2394], R92 ;  /* 0x0023945c01007387 */ /* 0x0009e20000100800 */
[----:B------:R-:W-:-:S03]  /*3b370*/  IMAD.MOV.U32 R101, RZ, RZ, R94 ;  /* 0x000000ffff657224 */ /* 0x000fc600078e005e */
[----:B-1----:R-:W4:Y:S04]  /*3b380*/  LDL.LU R93, [R1+0x23f8] ;  /* 0x0023f800015d7983 */ /* 0x002f280000300800 */
[----:B------:R-:W4:Y:S04]  /*3b390*/  LDL.LU R96, [R1+0x23e4] ;  /* 0x0023e40001607983 */ /* 0x000f280000300800 */
[----:B------:R-:W4:Y:S04]  /*3b3a0*/  LDL.LU R94, [R1+0x23f4] ;  /* 0x0023f400015e7983 */ /* 0x000f280000300800 */
[----:B------:R1:W-:Y:S02]  /*3b3b0*/  LDGSTS.E [R5+0x41200], desc[UR6][R100.64], P0 ;  /* 0x4120000064057fae */ /* 0x0003e40008121846 */
[----:B-1----:R-:W-:-:S02]  /*3b3c0*/  IMAD.MOV.U32 R100, RZ, RZ, R91 ;  /* 0x000000ffff647224 */ /* 0x002fc400078e005b */
[----:B------:R-:W-:Y:S01]  /*3b3d0*/  IMAD.MOV.U32 R101, RZ, RZ, R92 ;  /* 0x000000ffff657224 */ /* 0x000fe200078e005c */
[----:B------:R-:W4:Y:S04]  /*3b3e0*/  LDL.LU R91, [R1+0x2408] ;  /* 0x00240800015b7983 */ /* 0x000f280000300800 */
[----:B------:R1:W-:Y:S01]  /*3b3f0*/  LDGSTS.E [R5+0x41600], desc[UR6][R100.64], P0 ;  /* 0x4160000064057fae */ /* 0x0003e20008121846 */
[-C--:B--2---:R-:W-:Y:S02]  /*3b400*/  IADD3 R12, P1, R12, R4.reuse, RZ ;  /* 0x000000040c0c7210 */ /* 0x084fe40007f3e0ff */
[----:B---3--:R-:W-:-:S03]  /*3b410*/  IADD3 R10, P2, R10, R4, RZ ;  /* 0x000000040a0a7210 */ /* 0x008fc60007f5e0ff */
[----:B------:R-:W-:Y:S01]  /*3b420*/  STL [R1+0x23a8], R12 ;  /* 0x0023a80c01007387 */ /* 0x000fe20000100800 */
[----:B-1----:R-:W-:Y:S02]  /*3b430*/  IMAD.MOV.U32 R100, RZ, RZ, R12 ;  /* 0x000000ffff647224 */ /* 0x002fe400078e000c */
[--C-:B----4-:R-:W-:Y:S02]  /*3b440*/  IMAD.X R13, R13, 0x1, R3.reuse, P1 ;  /* 0x000000010d0d7824 */ /* 0x110fe400008e0603 */
[----:B------:R-:W-:-:S03]  /*3b450*/  IMAD.X R11, R11, 0x1, R3, P2 ;  /* 0x000000010b0b7824 */ /* 0x000fc600010e0603 */
[----:B------:R1:W-:Y:S01]  /*3b460*/  STL [R1+0x23a4], R13 ;  /* 0x0023a40d01007387 */ /* 0x0003e20000100800 */
[----:B------:R-:W-:-:S03]  /*3b470*/  IMAD.MOV.U32 R101, RZ, RZ, R13 ;  /* 0x000000ffff657224 */ /* 0x000fc600078e000d */
[----:B------:R-:W-:Y:S04]  /*3b480*/  STL [R1+0x23b8], R10 ;  /* 0x0023b80a01007387 */ /* 0x000fe80000100800 */
[----:B------:R-:W2:Y:S04]  /*3b490*/  LDL.LU R92, [R1+0x2404] ;  /* 0x00240400015c7983 */ /* 0x000ea80000300800 */
[----:B------:R3:W-:Y:S04]  /*3b4a0*/  STL [R1+0x23b4], R11 ;  /* 0x0023b40b01007387 */ /* 0x0007e80000100800 */
[----:B-1----:R-:W4:Y:S04]  /*3b4b0*/  LDL.LU R13, [R1+0x2414] ;  /* 0x00241400010d7983 */ /* 0x002f280000300800 */
[----:B------:R-:W4:Y:S01]  /*3b4c0*/  LDL.LU R12, [R1+0x2418] ;  /* 0x00241800010c7983 */ /* 0x000f220000300800 */
[----:B------:R-:W-:-:S03]  /*3b4d0*/  IADD3 R14, P1, R14, R4, RZ ;  /* 0x000000040e0e7210 */ /* 0x000fc60007f3e0ff */
[----:B------:R1:W-:Y:S04]  /*3b4e0*/  LDGSTS.E [R5+0x41a00], desc[UR6][R100.64], P0 ;  /* 0x41a0000064057fae */ /* 0x0003e80008121846 */
[----:B------:R-:W-:Y:S01]  /*3b4f0*/  LDGSTS.E [R5+0x41e00], desc[UR6][R10.64], P0 ;  /* 0x41e000000a057fae */ /* 0x000fe20008121846 */
[----:B------:R-:W-:-:S03]  /*3b500*/  IADD3 R97, P2, R97, R4, RZ ;  /* 0x0000000461617210 */ /* 0x000fc60007f5e0ff */
[----:B---3--:R-:W3:Y:S01]  /*3b510*/  LDL.LU R11, [R1+0x2424] ;  /* 0x00242400010b7983 */ /* 0x008ee20000300800 */
[----:B------:R-:W-:-:S03]  /*3b520*/  IMAD.X R90, R90, 0x1, R3, P1 ;  /* 0x000000015a5a7824 */ /* 0x000fc600008e0603 */
[----:B------:R-:W3:Y:S04]  /*3b530*/  LDL.LU R10, [R1+0x2428] ;  /* 0x00242800010a7983 */ /* 0x000ee80000300800 */
[----:B------:R-:W-:Y:S01]  /*3b540*/  STL [R1+0x23c8], R14 ;  /* 0x0023c80e01007387 */ /* 0x000fe20000100800 */
[----:B-1----:R-:W-:-:S03]  /*3b550*/  IMAD.MOV.U32 R101, RZ, RZ, R90 ;  /* 0x000000ffff657224 */ /* 0x002fc600078e005a */
[----:B------:R1:W-:Y:S01]  /*3b560*/  STL [R1+0x23c4], R90 ;  /* 0x0023c45a01007387 */ /* 0x0003e20000100800 */
[----:B------:R-:W-:-:S03]  /*3b570*/  IMAD.MOV.U32 R100, RZ, RZ, R14 ;  /* 0x000000ffff647224 */ /* 0x000fc600078e000e */
[----:B------:R-:W-:Y:S01]  /*3b580*/  STL [R1+0x23d8], R97 ;  /* 0x0023d86101007387 */ /* 0x000fe20000100800 */
[----:B------:R-:W-:-:S03]  /*3b590*/  IMAD.X R98, R98, 0x1, R3, P2 ;  /* 0x0000000162627824 */ /* 0x000fc600010e0603 */
[----:B------:R1:W-:Y:S04]  /*3b5a0*/  LDGSTS.E [R5+0x42200], desc[UR6][R100.64], P0 ;  /* 0x4220000064057fae */ /* 0x0003e80008121846 */
[----:B-1----:R-:W3:Y:S04]  /*3b5b0*/  LDL.LU R90, [R1+0x2434] ;  /* 0x00243400015a7983 */ /* 0x002ee80000300800 */
[----:B------:R1:W-:Y:S04]  /*3b5c0*/  STL [R1+0x23d4], R98 ;  /* 0x0023d46201007387 */ /* 0x0003e80000100800 */
[----:B------:R-:W3:Y:S01]  /*3b5d0*/  LDL.LU R14, [R1+0x2438] ;  /* 0x00243800010e7983 */ /* 0x000ee20000300800 */
[----:B------:R-:W-:Y:S01]  /*3b5e0*/  IADD3 R95, P1, R95, R4, RZ ;  /* 0x000000045f5f7210 */ /* 0x000fe20007f3e0ff */
[----:B------:R-:W-:-:S02]  /*3b5f0*/  IMAD.MOV.U32 R99, RZ, RZ, R98 ;  /* 0x000000ffff637224 */ /* 0x000fc400078e0062 */
[----:B-1----:R-:W-:Y:S01]  /*3b600*/  IMAD.MOV.U32 R98, RZ, RZ, R97 ;  /* 0x000000ffff627224 */ /* 0x002fe200078e0061 */
[----:B------:R-:W-:Y:S01]  /*3b610*/  IADD3 R93, P2, R93, R4, RZ ;  /* 0x000000045d5d7210 */ /* 0x000fe20007f5e0ff */
[----:B------:R-:W-:Y:S01]  /*3b620*/  STL [R1+0x23e8], R95 ;  /* 0x0023e85f01007387 */ /* 0x000fe20000100800 */
[----:B------:R-:W-:-:S03]  /*3b630*/  IMAD.X R96, R96, 0x1, R3, P1 ;  /* 0x0000000160607824 */ /* 0x000fc600008e0603 */
[----:B------:R-:W-:Y:S01]  /*3b640*/  LDGSTS.E [R5+0x42600], desc[UR6][R98.64], P0 ;  /* 0x4260000062057fae */ /* 0x000fe20008121846 */
[----:B------:R-:W-:-:S03]  /*3b650*/  IMAD.X R94, R94, 0x1, R3, P2 ;  /* 0x000000015e5e7824 */ /* 0x000fc600010e0603 */
[----:B------:R1:W-:Y:S01]  /*3b660*/  STL [R1+0x23e4], R96 ;  /* 0x0023e46001007387 */ /* 0x0003e20000100800 */
[----:B------:R-:W-:-:S03]  /*3b670*/  IMAD.MOV.U32 R97, RZ, RZ, R96 ;  /* 0x000000ffff617224 */ /* 0x000fc600078e0060 */
[----:B------:R-:W-:Y:S04]  /*3b680*/  STL [R1+0x23f8], R93 ;  /* 0x0023f85d01007387 */ /* 0x000fe80000100800 */
[----:B------:R1:W-:Y:S02]  /*3b690*/  STL [R1+0x23f4], R94 ;  /* 0x0023f45e01007387 */ /* 0x0003e40000100800 */
[----:B-1----:R-:W-:Y:S02]  /*3b6a0*/  IMAD.MOV.U32 R96, RZ, RZ, R95 ;  /* 0x000000ffff607224 */ /* 0x002fe400078e005f */
[----:B------:R-:W3:Y:S01]  /*3b6b0*/  LDL.LU.64 R98, [R1+0x1f30] ;  /* 0x001f300001627983 */ /* 0x000ee20000300a00 */
[----:B------:R-:W-:-:S03]  /*3b6c0*/  IMAD.MOV.U32 R95, RZ, RZ, R94 ;  /* 0x000000ffff5f7224 */ /* 0x000fc600078e005e */
[----:B------:R-:W-:Y:S01]  /*3b6d0*/  LDGSTS.E [R5+0x42a00], desc[UR6][R96.64], P0 ;  /* 0x42a0000060057fae */ /* 0x000fe20008121846 */
[----:B------:R-:W-:Y:S01]  /*3b6e0*/  IADD3 R91, P1, R91, R4, RZ ;  /* 0x000000045b5b7210 */ /* 0x000fe20007f3e0ff */
[----:B------:R-:W-:-:S05]  /*3b6f0*/  IMAD.MOV.U32 R94, RZ, RZ, R93 ;  /* 0x000000ffff5e7224 */ /* 0x000fca00078e005d */
[----:B------:R-:W-:Y:S04]  /*3b700*/  LDGSTS.E [R5+0x42e00], desc[UR6][R94.64], P0 ;  /* 0x42e000005e057fae */ /* 0x000fe80008121846 */
[----:B------:R-:W3:Y:S04]  /*3b710*/  LDL.LU.64 R96, [R1+0x1f20] ;  /* 0x001f200001607983 */ /* 0x000ee80000300a00 */
[----:B------:R-:W-:Y:S01]  /*3b720*/  STL [R1+0x2408], R91 ;  /* 0x0024085b01007387 */ /* 0x000fe20000100800 */
[----:B------:R-:W-:Y:S02]  /*3b730*/  IMAD.MOV.U32 R100, RZ, RZ, R91 ;  /* 0x000000ffff647224 */ /* 0x000fe400078e005b */
[----:B--2---:R-:W-:-:S05]  /*3b740*/  IMAD.X R92, R92, 0x1, R3, P1 ;  /* 0x000000015c5c7824 */ /* 0x004fca00008e0603 */
[----:B------:R1:W-:Y:S01]  /*3b750*/  STL [R1+0x2404], R92 ;  /* 0x0024045c01007387 */ /* 0x0003e20000100800 */
[----:B----4-:R-:W-:-:S05]  /*3b760*/  IADD3 R12, P2, R12, R4, RZ ;  /* 0x000000040c0c7210 */ /* 0x010fca0007f5e0ff */
[----:B------:R-:W-:Y:S01]  /*3b770*/  STL [R1+0x2418], R12 ;  /* 0x0024180c01007387 */ /* 0x000fe20000100800 */
[----:B------:R-:W-:-:S03]  /*3b780*/  IMAD.X R13, R13, 0x1, R3, P2 ;  /* 0x000000010d0d7824 */ /* 0x000fc600010e0603 */
[----:B------:R-:W2:Y:S01]  /*3b790*/  LDL.LU.64 R94, [R1+0x1f10] ;  /* 0x001f1000015e7983 */ /* 0x000ea20000300a00 */
[----:B------:R-:W-:-:S03]  /*3b7a0*/  IMAD.MOV.U32 R101, RZ, RZ, R92 ;  /* 0x000000ffff657224 */ /* 0x000fc600078e005c */
[----:B------:R4:W-:Y:S04]  /*3b7b0*/  STL [R1+0x2414], R13 ;  /* 0x0024140d01007387 */ /* 0x0009e80000100800 */
[----:B-1----:R-:W2:Y:S04]  /*3b7c0*/  LDL.LU.64 R92, [R1+0x1f00] ;  /* 0x001f0000015c7983 */ /* 0x002ea80000300a00 */
[----:B------:R1:W-:Y:S01]  /*3b7d0*/  LDGSTS.E [R5+0x43200], desc[UR6][R100.64], P0 ;  /* 0x4320000064057fae */ /* 0x0003e20008121846 */
[----:B---3--:R-:W-:-:S05]  /*3b7e0*/  IADD3 R10, P1, R10, R4, RZ ;  /* 0x000000040a0a7210 */ /* 0x008fca0007f3e0ff */
[----:B------:R-:W-:Y:S02]  /*3b7f0*/  IMAD.X R11, R11, 0x1, R3, P1 ;  /* 0x000000010b0b7824 */ /* 0x000fe400008e0603 */
[----:B-1----:R-:W-:Y:S02]  /*3b800*/  IMAD.MOV.U32 R100, RZ, RZ, R12 ;  /* 0x000000ffff647224 */ /* 0x002fe400078e000c */
[----:B------:R-:W-:Y:S02]  /*3b810*/  IMAD.MOV.U32 R101, RZ, RZ, R13 ;  /* 0x000000ffff657224 */ /* 0x000fe400078e000d */
[----:B----4-:R-:W3:Y:S04]  /*3b820*/  LDL.LU.64 R12, [R1+0x1ef0] ;  /* 0x001ef000010c7983 */ /* 0x010ee80000300a00 */
[----:B------:R-:W-:Y:S04]  /*3b830*/  STL [R1+0x2428], R10 ;  /* 0x0024280a01007387 */ /* 0x000fe80000100800 */
[----:B------:R1:W-:Y:S01]  /*3b840*/  LDGSTS.E [R5+0x43600], desc[UR6][R100.64], P0 ;  /* 0x4360000064057fae */ /* 0x0003e20008121846 */
[----:B------:R-:W-:-:S03]  /*3b850*/  IADD3 R14, P2, R14, R4, RZ ;  /* 0x000000040e0e7210 */ /* 0x000fc60007f5e0ff */
[----:B------:R4:W-:Y:S01]  /*3b860*/  STL [R1+0x2424], R11 ;  /* 0x0024240b01007387 */ /* 0x0009e20000100800 */
[----:B-1----:R-:W-:-:S03]  /*3b870*/  IMAD.MOV.U32 R100, RZ, RZ, R10 ;  /* 0x000000ffff647224 */ /* 0x002fc600078e000a */
[----:B------:R-:W-:Y:S01]  /*3b880*/  STL [R1+0x2438], R14 ;  /* 0x0024380e01007387 */ /* 0x000fe20000100800 */
[----:B------:R-:W-:Y:S02]  /*3b890*/  IMAD.MOV.U32 R101, RZ, RZ, R11 ;  /* 0x000000ffff657224 */ /* 0x000fe400078e000b */
[----:B------:R-:W-:Y:S01]  /*3b8a0*/  IMAD.X R90, R90, 0x1, R3, P2 ;  /* 0x000000015a5a7824 */ /* 0x000fe200010e0603 */
[----:B----4-:R-:W4:Y:S04]  /*3b8b0*/  LDL.LU.64 R10, [R1+0x1ee0] ;  /* 0x001ee000010a7983 */ /* 0x010f280000300a00 */
[----:B------:R1:W-:Y:S04]  /*3b8c0*/  LDGSTS.E [R5+0x43a00], desc[UR6][R100.64], P0 ;  /* 0x43a0000064057fae */ /* 0x0003e80008121846 */
[----:B------:R1:W-:Y:S02]  /*3b8d0*/  STL [R1+0x2434], R90 ;  /* 0x0024345a01007387 */ /* 0x0003e40000100800 */
[----:B-1----:R-:W-:-:S02]  /*3b8e0*/  IMAD.MOV.U32 R101, RZ, RZ, R90 ;  /* 0x000000ffff657224 */ /* 0x002fc400078e005a */
[----:B------:R-:W4:Y:S04]  /*3b8f0*/  LDL.LU.64 R90, [R1+0x1ed0] ;  /* 0x001ed000015a7983 */ /* 0x000f280000300a00 */
[----:B------:R-:W4:Y:S04]  /*3b900*/  LDL.LU.64 R110, [R1+0x1ec0] ;  /* 0x001ec000016e7983 */ /* 0x000f280000300a00 */
[----:B------:R-:W4:Y:S04]  /*3b910*/  LDL.LU.64 R108, [R1+0x1eb0] ;  /* 0x001eb000016c7983 */ /* 0x000f280000300a00 */
[----:B------:R-:W4:Y:S04]  /*3b920*/  LDL.LU.64 R106, [R1+0x1ea0] ;  /* 0x001ea000016a7983 */ /* 0x000f280000300a00 */
[----:B------:R-:W4:Y:S01]  /*3b930*/  LDL.LU.64 R104, [R1+0x1e90] ;  /* 0x001e900001687983 */ /* 0x000f220000300a00 */
[----:B------:R-:W-:-:S03]  /*3b940*/  IMAD.MOV.U32 R100, RZ, RZ, R14 ;  /* 0x000000ffff647224 */ /* 0x000fc600078e000e */
[----:B------:R-:W4:Y:S01]  /*3b950*/  LDL.LU.64 R102, [R1+0x1e80] ;  /* 0x001e800001667983 */ /* 0x000f220000300a00 */
[----:B------:R-:W-:-:S03]  /*3b960*/  IADD3 R116, P1, R98, R4, RZ ;  /* 0x0000000462747210 */ /* 0x000fc60007f3e0ff */
[----:B------:R1:W-:Y:S02]  /*3b970*/  LDGSTS.E [R5+0x43e00], desc[UR6][R100.64], P0 ;  /* 0x43e0000064057fae */ /* 0x0003e40008121846 */
[----:B------:R-:W-:Y:S01]  /*3b980*/  IMAD.X R117, R99, 0x1, R3, P1 ;  /* 0x0000000163757824 */ /* 0x000fe200008e0603 */
[----:B------:R-:W-:-:S04]  /*3b990*/  IADD3 R118, P1, R96, R4, RZ ;  /* 0x0000000460767210 */ /* 0x000fc80007f3e0ff */
[----:B------:R1:W-:Y:S04]  /*3b9a0*/  LDGSTS.E [R5+0x44200], desc[UR6][R116.64], P0 ;  /* 0x4420000074057fae */ /* 0x0003e80008121846 */
[----:B------:R-:W4:Y:S04]  /*3b9b0*/  LDL.LU.64 R100, [R1+0x1e70] ;  /* 0x001e700001647983 */ /* 0x000f280000300a00 */
[----:B------:R-:W4:Y:S01]  /*3b9c0*/  LDL.LU.64 R98, [R1+0x1e60] ;  /* 0x001e600001627983 */ /* 0x000f220000300a00 */
[----:B------:R-:W-:-:S03]  /*3b9d0*/  IMAD.X R119, R97, 0x1, R3, P1 ;  /* 0x0000000161777824 */ /* 0x000fc600008e0603 */
[----:B------:R-:W4:Y:S04]  /*3b9e0*/  LDL.LU.64 R96, [R1+0x1e50] ;  /* 0x001e500001607983 */ /* 0x000f280000300a00 */
[----:B------:R1:W-:Y:S01]  /*3b9f0*/  LDGSTS.E [R5+0x44600], desc[UR6][R118.64], P0 ;  /* 0x4460000076057fae */ /* 0x0003e20008121846 */
[----:B--2---:R-:W-:-:S05]  /*3ba00*/  IADD3 R120, P1, R94, R4, RZ ;  /* 0x000000045e787210 */ /* 0x004fca0007f3e0ff */
[----:B------:R-:W-:Y:S02]  /*3ba10*/  IMAD.X R121, R95, 0x1, R3, P1 ;  /* 0x000000015f797824 */ /* 0x000fe400008e0603 */
[----:B------:R-:W2:Y:S01]  /*3ba20*/  LDL.LU.64 R94, [R1+0x1e40] ;  /* 0x001e4000015e7983 */ /* 0x000ea20000300a00 */
[----:B------:R-:W-:-:S03]  /*3ba30*/  IADD3 R122, P1, R92, R4, RZ ;  /* 0x000000045c7a7210 */ /* 0x000fc60007f3e0ff */
[----:B------:R1:W-:Y:S02]  /*3ba40*/  LDGSTS.E [R5+0x44a00], desc[UR6][R120.64], P0 ;  /* 0x44a0000078057fae */ /* 0x0003e40008121846 */
[----:B------:R-:W-:Y:S02]  /*3ba50*/  IMAD.X R123, R93, 0x1, R3, P1 ;  /* 0x000000015d7b7824 */ /* 0x000fe400008e0603 */
[----:B------:R-:W2:Y:S04]  /*3ba60*/  LDL.LU.64 R92, [R1+0x1e30] ;  /* 0x001e3000015c7983 */ /* 0x000ea80000300a00 */
[----:B------:R1:W-:Y:S01]  /*3ba70*/  LDGSTS.E [R5+0x44e00], desc[UR6][R122.64], P0 ;  /* 0x44e000007a057fae */ /* 0x0003e20008121846 */
[----:B---3--:R-:W-:-:S05]  /*3ba80*/  IADD3 R124, P1, R12, R4, RZ ;  /* 0x000000040c7c7210 */ /* 0x008fca0007f3e0ff */
[----:B------:R-:W-:Y:S02]  /*3ba90*/  IMAD.X R125, R13, 0x1, R3, P1 ;  /* 0x000000010d7d7824 */ /* 0x000fe400008e0603 */
[----:B------:R-:W3:Y:S04]  /*3baa0*/  LDL.LU.64 R12, [R1+0x1e20] ;  /* 0x001e2000010c7983 */ /* 0x000ee80000300a00 */
[----:B------:R1:W-:Y:S01]  /*3bab0*/  LDGSTS.E [R5+0x45200], desc[UR6][R124.64], P0 ;  /* 0x452000007c057fae */ /* 0x0003e20008121846 */
[----:B----4-:R-:W-:-:S05]  /*3bac0*/  IADD3 R126, P1, R10, R4, RZ ;  /* 0x000000040a7e7210 */ /* 0x010fca0007f3e0ff */
[----:B------:R-:W-:Y:S02]  /*3bad0*/  IMAD.X R127, R11, 0x1, R3, P1 ;  /* 0x000000010b7f7824 */ /* 0x000fe400008e0603 */
[----:B------:R-:W4:Y:S04]  /*3bae0*/  LDL.LU.64 R10, [R1+0x1e10] ;  /* 0x001e1000010a7983 */ /* 0x000f280000300a00 */
[----:B------:R1:W-:Y:S01]  /*3baf0*/  LDGSTS.E [R5+0x45600], desc[UR6][R126.64], P0 ;  /* 0x456000007e057fae */ /* 0x0003e20008121846 */
[----:B------:R-:W-:-:S05]  /*3bb00*/  IADD3 R128, P1, R90, R4, RZ ;  /* 0x000000045a807210 */ /* 0x000fca0007f3e0ff */
[----:B------:R-:W-:Y:S02]  /*3bb10*/  IMAD.X R129, R91, 0x1, R3, P1 ;  /* 0x000000015b817824 */ /* 0x000fe400008e0603 */
[----:B------:R-:W4:Y:S01]  /*3bb20*/  LDL.LU.64 R90, [R1+0x1e00] ;  /* 0x001e0000015a7983 */ /* 0x000f220000300a00 */
[----:B------:R-:W-:-:S03]  /*3bb30*/  IADD3 R130, P1, R110, R4, RZ ;  /* 0x000000046e827210 */ /* 0x000fc60007f3e0ff */
[----:B------:R1:W-:Y:S02]  /*3bb40*/  LDGSTS.E [R5+0x45a00], desc[UR6][R128.64], P0 ;  /* 0x45a0000080057fae */ /* 0x0003e40008121846 */
[--C-:B------:R-:W-:Y:S01]  /*3bb50*/  IMAD.X R131, R111, 0x1, R3.reuse, P1 ;  /* 0x000000016f837824 */ /* 0x100fe200008e0603 */
[-C--:B------:R-:W-:Y:S01]  /*3bb60*/  IADD3 R132, P1, R108, R4.reuse, RZ ;  /* 0x000000046c847210 */ /* 0x080fe20007f3e0ff */
[----:B------:R1:W-:Y:S04]  /*3bb70*/  STL.64 [R1+0x1f30], R116 ;  /* 0x001f307401007387 */ /* 0x0003e80000100a00 */
[--C-:B------:R-:W-:Y:S01]  /*3bb80*/  IMAD.X R133, R109, 0x1, R3.reuse, P1 ;  /* 0x000000016d857824 */ /* 0x100fe200008e0603 */
[-C--:B------:R-:W-:Y:S01]  /*3bb90*/  IADD3 R134, P1, R106, R4.reuse, RZ ;  /* 0x000000046a867210 */ /* 0x080fe20007f3e0ff */
[----:B------:R1:W-:Y:S04]  /*3bba0*/  LDGSTS.E [R5+0x45e00], desc[UR6][R130.64], P0 ;  /* 0x45e0000082057fae */ /* 0x0003e80008121846 */
        /* <DEDUP_REMOVED lines=15> */
[----:B------:R-:W-:Y:S01]  /*3bca0*/  IMAD.X R145, R97, 0x1, R3, P1 ;  /* 0x0000000161917824 */ /* 0x000fe200008e0603 */
[----:B------:R1:W-:Y:S04]  /*3bcb0*/  STL.64 [R1+0x1ef0], R124 ;  /* 0x001ef07c01007387 */ /* 0x0003e80000100a00 */
[----:B------:R1:W-:Y:S04]  /*3bcc0*/  STL.64 [R1+0x1ee0], R126 ;  /* 0x001ee07e01007387 */ /* 0x0003e80000100a00 */
[----:B------:R1:W-:Y:S04]  /*3bcd0*/  STL.64 [R1+0x1ed0], R128 ;  /* 0x001ed08001007387 */ /* 0x0003e80000100a00 */
[----:B------:R1:W-:Y:S04]  /*3bce0*/  STL.64 [R1+0x1ec0], R130 ;  /* 0x001ec08201007387 */ /* 0x0003e80000100a00 */
[----:B------:R1:W-:Y:S01]  /*3bcf0*/  LDGSTS.E [R5+0x46a00], desc[UR6][R136.64], P0 ;  /* 0x46a0000088057fae */ /* 0x0003e20008121846 */
[----:B--2---:R-:W-:-:S03]  /*3bd00*/  IADD3 R146, P1, R94, R4, RZ ;  /* 0x000000045e927210 */ /* 0x004fc60007f3e0ff */
[----:B------:R2:W-:Y:S02]  /*3bd10*/  STL.64 [R1+0x1eb0], R132 ;  /* 0x001eb08401007387 */ /* 0x0005e40000100a00 */
[----:B------:R-:W-:Y:S02]  /*3bd20*/  IMAD.X R147, R95, 0x1, R3, P1 ;  /* 0x000000015f937824 */ /* 0x000fe400008e0603 */
[----:B------:R1:W-:Y:S01]  /*3bd30*/  LDGSTS.E [R5+0x46e00], desc[UR6][R138.64], P0 ;  /* 0x46e000008a057fae */ /* 0x0003e20008121846 */
[----:B------:R-:W-:-:S03]  /*3bd40*/  IADD3 R148, P1, R92, R4, RZ ;  /* 0x000000045c947210 */ /* 0x000fc60007f3e0ff */
[----:B------:R2:W-:Y:S02]  /*3bd50*/  STL.64 [R1+0x1ea0], R134 ;  /* 0x001ea08601007387 */ /* 0x0005e40000100a00 */
[----:B------:R-:W-:Y:S02]  /*3bd60*/  IMAD.X R149, R93, 0x1, R3, P1 ;  /* 0x000000015d957824 */ /* 0x000fe400008e0603 */
[----:B------:R1:W-:Y:S04]  /*3bd70*/  LDGSTS.E [R5+0x47200], desc[UR6][R140.64], P0 ;  /* 0x472000008c057fae */ /* 0x0003e80008121846 */
[----:B------:R2:W-:Y:S01]  /*3bd80*/  STL.64 [R1+0x1e90], R136 ;  /* 0x001e908801007387 */ /* 0x0005e20000100a00 */
[----:B---3--:R-:W-:-:S03]  /*3bd90*/  IADD3 R150, P1, R12, R4, RZ ;  /* 0x000000040c967210 */ /* 0x008fc60007f3e0ff */
[----:B------:R3:W-:Y:S02]  /*3bda0*/  LDGSTS.E [R5+0x47600], desc[UR6][R142.64], P0 ;  /* 0x476000008e057fae */ /* 0x0007e40008121846 */
[----:B------:R-:W-:Y:S02]  /*3bdb0*/  IMAD.X R151, R13, 0x1, R3, P1 ;  /* 0x000000010d977824 */ /* 0x000fe400008e0603 */
[----:B------:R3:W-:Y:S04]  /*3bdc0*/  STL.64 [R1+0x1e80], R138 ;  /* 0x001e808a01007387 */ /* 0x0007e80000100a00 */
[----:B------:R1:W-:Y:S01]  /*3bdd0*/  LDGSTS.E [R5+0x47a00], desc[UR6][R144.64], P0 ;  /* 0x47a0000090057fae */ /* 0x0003e20008121846 */
[----:B----4-:R-:W-:-:S03]  /*3bde0*/  IADD3 R12, P1, R10, R4, RZ ;  /* 0x000000040a0c7210 */ /* 0x010fc60007f3e0ff */
[----:B------:R4:W-:Y:S02]  /*3bdf0*/  STL.64 [R1+0x1e70], R140 ;  /* 0x001e708c01007387 */ /* 0x0009e40000100a00 */
[----:B------:R-:W-:Y:S02]  /*3be00*/  IMAD.X R13, R11, 0x1, R3, P1 ;  /* 0x000000010b0d7824 */ /* 0x000fe400008e0603 */
[----:B------:R1:W-:Y:S04]  /*3be10*/  LDGSTS.E [R5+0x47e00], desc[UR6][R146.64], P0 ;  /* 0x47e0000092057fae */ /* 0x0003e80008121846 */
[----:B------:R4:W-:Y:S01]  /*3be20*/  STL.64 [R1+0x1e60], R142 ;  /* 0x001e608e01007387 */ /* 0x0009e20000100a00 */
        /* <DEDUP_REMOVED lines=13> */
[----:B------:R-:W-:Y:S01]  /*3bf00*/  IMAD.MOV.U32 R249, RZ, RZ, R248 ;  /* 0x000000fffff97224 */ /* 0x000fe200078e00f8 */
[----:B------:R1:W-:Y:S03]  /*3bf10*/  LDGSTS.E [R5+0x48a00], desc[UR6][R12.64], P0 ;  /* 0x48a000000c057fae */ /* 0x0003e60008121846 */
        /* <DEDUP_REMOVED lines=9> */
[----:B------:R1:W5:Y:S04]  /*3bfb0*/  LDL.LU R90, [R1+0x2994] ;  /* 0x00299400015a7983 */ /* 0x0003680000300800 */
[--C-:B------:R-:W-:Y:S01]  /*3bfc0*/  IMAD.X R224, R225, 0x1, R3.reuse, P1 ;  /* 0x00000001e1e07824 */ /* 0x100fe200008e0603 */
[-C--:B------:R-:W-:Y:S01]  /*3bfd0*/  IADD3 R97, P1, R220, R4.reuse, RZ ;  /* 0x00000004dc617210 */ /* 0x080fe20007f3e0ff */
[----:B------:R-:W-:Y:S01]  /*3bfe0*/  IMAD.MOV.U32 R245, RZ, RZ, R244 ;  /* 0x000000fffff57224 */ /* 0x000fe200078e00f4 */
[----:B------:R1:W-:Y:S03]  /*3bff0*/  LDGSTS.E [R5+0x49200], desc[UR6][R248.64], P0 ;  /* 0x49200000f8057fae */ /* 0x0003e60008121846 */
[----:B------:R-:W-:Y:S01]  /*3c000*/  IMAD.X R220, R221, 0x1, R3, P1 ;  /* 0x00000001dddc7824 */ /* 0x000fe200008e0603 */
[----:B------:R-:W-:-:S05]  /*3c010*/  IADD3 R98, P1, R216, R4, RZ ;  /* 0x00000004d8627210 */ /* 0x000fca0007f3e0ff */
[----:B------:R-:W-:Y:S01]  /*3c020*/  IMAD.X R216, R217, 0x1, R3, P1 ;  /* 0x00000001d9d87824 */ /* 0x000fe200008e0603 */
[----:B------:R-:W-:-:S05]  /*3c030*/  IADD3 R99, P1, R212, R4, RZ ;  /* 0x00000004d4637210 */ /* 0x000fca0007f3e0ff */
[----:B------:R-:W-:Y:S01]  /*3c040*/  IMAD.X R212, R213, 0x1, R3, P1 ;  /* 0x00000001d5d47824 */ /* 0x000fe200008e0603 */
[----:B-1----:R-:W-:-:S05]  /*3c050*/  IADD3 R100, P1, R208, R4, RZ ;  /* 0x00000004d0647210 */ /* 0x002fca0007f3e0ff */
        /* <DEDUP_REMOVED lines=25> */
[----:B------:R-:W-:Y:S01]  /*3c1f0*/  IADD3 R113, P1, R156, R4, RZ ;  /* 0x000000049c717210 */ /* 0x000fe20007f3e0ff */
[----:B------:R1:W-:Y:S01]  /*3c200*/  STL.64 [R1+0x1e20], R150 ;  /* 0x001e209601007387 */ /* 0x0003e20000100a00 */
[----:B------:R-:W-:-:S03]  /*3c210*/  IMAD.MOV.U32 R244, RZ, RZ, R91 ;  /* 0x000000fffff47224 */ /* 0x000fc600078e005b */
[----:B------:R-:W-:Y:S01]  /*3c220*/  IMAD.X R156, R157, 0x1, R3, P1 ;  /* 0x000000019d9c7824 */ /* 0x000fe200008e0603 */
[----:B------:R-:W-:Y:S01]  /*3c230*/  IADD3 R114, P1, R152, R4, RZ ;  /* 0x0000000498727210 */ /* 0x000fe20007f3e0ff */
[----:B------:R1:W5:Y:S01]  /*3c240*/  LDL.LU R91, [R1+0x2990] ;  /* 0x00299000015b7983 */ /* 0x0003620000300800 */
[----:B------:R-:W-:Y:S02]  /*3c250*/  IMAD.MOV.U32 R241, RZ, RZ, R240 ;  /* 0x000000fffff17224 */ /* 0x000fe400078e00f0 */
[----:B------:R-:W-:Y:S01]  /*3c260*/  IMAD.MOV.U32 R240, RZ, RZ, R92 ;  /* 0x000000fffff07224 */ /* 0x000fe200078e005c */
[----:B------:R1:W-:Y:S01]  /*3c270*/  STL.64 [R1+0x1e10], R12 ;  /* 0x001e100c01007387 */ /* 0x0003e20000100a00 */
[----:B------:R-:W-:Y:S02]  /*3c280*/  IMAD.MOV.U32 R237, RZ, RZ, R236 ;  /* 0x000000ffffed7224 */ /* 0x000fe400078e00ec */
[----:B------:R-:W-:Y:S01]  /*3c290*/  IMAD.MOV.U32 R236, RZ, RZ, R93 ;  /* 0x000000ffffec7224 */ /* 0x000fe200078e005d */
[----:B------:R1:W5:Y:S01]  /*3c2a0*/  LDL.LU R92, [R1+0x298c] ;  /* 0x00298c00015c7983 */ /* 0x0003620000300800 */
[----:B------:R-:W-:-:S02]  /*3c2b0*/  IMAD.MOV.U32 R233, RZ, RZ, R232 ;  /* 0x000000ffffe97224 */ /* 0x000fc400078e00e8 */
[----:B------:R-:W-:Y:S01]  /*3c2c0*/  IMAD.X R152, R153, 0x1, R3, P1 ;  /* 0x0000000199987824 */ /* 0x000fe200008e0603 */
[----:B------:R1:W-:Y:S01]  /*3c2d0*/  STL.64 [R1+0x1e00], R10 ;  /* 0x001e000a01007387 */ /* 0x0003e20000100a00 */
[----:B------:R-:W-:Y:S01]  /*3c2e0*/  IMAD.MOV.U32 R232, RZ, RZ, R94 ;  /* 0x000000ffffe87224 */ /* 0x000fe200078e005e */
[----:B------:R-:W-:Y:S01]  /*3c2f0*/  IADD3 R115, P1, R20, R4, RZ ;  /* 0x0000000414737210 */ /* 0x000fe20007f3e0ff */
[----:B------:R-:W-:Y:S01]  /*3c300*/  IMAD.MOV.U32 R229, RZ, RZ, R228 ;  /* 0x000000ffffe57224 */ /* 0x000fe200078e00e4 */
[----:B------:R1:W5:Y:S01]  /*3c310*/  LDL.LU R93, [R1+0x2988] ;  /* 0x00298800015d7983 */ /* 0x0003620000300800 */
[----:B------:R-:W-:Y:S02]  /*3c320*/  IMAD.MOV.U32 R228, RZ, RZ, R95 ;  /* 0x000000ffffe47224 */ /* 0x000fe400078e005f */
[----:B------:R-:W-:Y:S01]  /*3c330*/  IMAD.MOV.U32 R225, RZ, RZ, R224 ;  /* 0x000000ffffe17224 */ /* 0x000fe200078e00e0 */
[----:B------:R1:W5:Y:S01]  /*3c340*/  LDL.LU R94, [R1+0x2984] ;  /* 0x00298400015e7983 */ /* 0x0003620000300800 */
[----:B------:R-:W-:-:S02]  /*3c350*/  IMAD.MOV.U32 R224, RZ, RZ, R96 ;  /* 0x000000ffffe07224 */ /* 0x000fc400078e0060 */
[----:B------:R-:W-:Y:S01]  /*3c360*/  IMAD.MOV.U32 R221, RZ, RZ, R220 ;  /* 0x000000ffffdd7224 */ /* 0x000fe200078e00dc */
[----:B------:R1:W5:Y:S01]  /*3c370*/  LDL.LU R95, [R1+0x2980] ;  /* 0x00298000015f7983 */ /* 0x0003620000300800 */
[----:B------:R-:W-:Y:S02]  /*3c380*/  IMAD.MOV.U32 R220, RZ, RZ, R97 ;  /* 0x000000ffffdc7224 */ /* 0x000fe400078e0061 */
        /* <DEDUP_REMOVED lines=8> */
[----:B------:R-:W-:Y:S01]  /*3c410*/  IMAD.X R20, R21, 0x1, R3, P1 ;  /* 0x0000000115147824 */ /* 0x000fe200008e0603 */
        /* <DEDUP_REMOVED lines=19> */
[----:B------:R-:W-:Y:S01]  /*3c550*/  IMAD.X R16, R17, 0x1, R3, P1 ;  /* 0x0000000111107824 */ /* 0x000fe200008e0603 */
[----:B------:R1:W5:Y:S01]  /*3c560*/  LDL.LU R105, [R1+0x2958] ;  /* 0x0029580001697983 */ /* 0x0003620000300800 */
[----:B------:R-:W-:Y:S01]  /*3c570*/  IMAD.MOV.U32 R184, RZ, RZ, R106 ;  /* 0x000000ffffb87224 */ /* 0x000fe200078e006a */
[----:B------:R-:W-:Y:S01]  /*3c580*/  IADD3 R14, P1, R6, R4, RZ ;  /* 0x00000004060e7210 */ /* 0x000fe20007f3e0ff */
        /* <DEDUP_REMOVED lines=17> */
[----:B------:R-:W-:Y:S02]  /*3c6a0*/  IMAD.X R6, R7, 0x1, R3, P1 ;  /* 0x0000000107067824 */ /* 0x000fe400008e0603 */
[----:B------:R-:W-:Y:S01]  /*3c6b0*/  IMAD.MOV.U32 R160, RZ, RZ, R112 ;  /* 0x000000ffffa07224 */ /* 0x000fe200078e0070 */
[----:B------:R1:W-:Y:S01]  /*3c6c0*/  LDGSTS.E [R5+0x49600], desc[UR6][R244.64], P0 ;  /* 0x49600000f4057fae */ /* 0x0003e20008121846 */
        /* <DEDUP_REMOVED lines=14> */
[----:B------:R1:W5:Y:S04]  /*3c7b0*/  LDL.LU R252, [R1+0x292c] ;  /* 0x00292c0001fc7983 */ /* 0x0003680000300800 */
[----:B------:R1:W5:Y:S04]  /*3c7c0*/  LDL.LU R14, [R1+0x2928] ;  /* 0x00292800010e7983 */ /* 0x0003680000300800 */
        /* <DEDUP_REMOVED lines=8> */
[----:B--2---:R2:W5:Y:S04]  /*3c850*/  LDL.LU.64 R132, [R1+0x28e0] ;  /* 0x0028e00001847983 */ /* 0x0045680000300a00 */
[----:B------:R2:W5:Y:S04]  /*3c860*/  LDL.LU.64 R134, [R1+0x28d8] ;  /* 0x0028d80001867983 */ /* 0x0005680000300a00 */
[----:B------:R2:W5:Y:S04]  /*3c870*/  LDL.LU.64 R136, [R1+0x28d0] ;  /* 0x0028d00001887983 */ /* 0x0005680000300a00 */
[----:B---3--:R2:W5:Y:S04]  /*3c880*/  LDL.LU.64 R138, [R1+0x28c8] ;  /* 0x0028c800018a7983 */ /* 0x0085680000300a00 */
[----:B----4-:R2:W5:Y:S04]  /*3c890*/  LDL.LU.64 R140, [R1+0x28c0] ;  /* 0x0028c000018c7983 */ /* 0x0105680000300a00 */
[----:B------:R2:W5:Y:S04]  /*3c8a0*/  LDL.LU.64 R142, [R1+0x28b8] ;  /* 0x0028b800018e7983 */ /* 0x0005680000300a00 */
[----:B------:R2:W5:Y:S04]  /*3c8b0*/  LDL.LU.64 R144, [R1+0x28b0] ;  /* 0x0028b00001907983 */ /* 0x0005680000300a00 */
[----:B------:R2:W5:Y:S04]  /*3c8c0*/  LDL.LU.64 R146, [R1+0x28a8] ;  /* 0x0028a80001927983 */ /* 0x0005680000300a00 */
[----:B------:R2:W5:Y:S04]  /*3c8d0*/  LDL.LU.64 R148, [R1+0x28a0] ;  /* 0x0028a00001947983 */ /* 0x0005680000300a00 */
[----:B-1----:R2:W5:Y:S04]  /*3c8e0*/  LDL.LU.64 R150, [R1+0x2898] ;  /* 0x0028980001967983 */ /* 0x0025680000300a00 */
[----:B------:R2:W5:Y:S04]  /*3c8f0*/  LDL.LU.64 R12, [R1+0x2890] ;  /* 0x00289000010c7983 */ /* 0x0005680000300a00 */
[----:B------:R2:W5:Y:S04]  /*3c900*/  LDL.LU.64 R10, [R1+0x2888] ;  /* 0x00288800010a7983 */ /* 0x0005680000300a00 */
[----:B------:R2:W-:Y:S04]  /*3c910*/  LDGSTS.E [R5+0x49a00], desc[UR6][R240.64], P0 ;  /* 0x49a00000f0057fae */ /* 0x0005e80008121846 */
        /* <DEDUP_REMOVED lines=12> */
[----:B------:R-:W-:-:S03]  /*3c9e0*/  UIADD3 UR4, UR4, 0x1, URZ ;  /* 0x0000000104047890 */ /* 0x000fc6000fffe03f */
[----:B------:R2:W-:Y:S04]  /*3c9f0*/  LDGSTS.E [R5+0x4ce00], desc[UR6][R188.64], P0 ;  /* 0x4ce00000bc057fae */ /* 0x0005e80008121846 */
[----:B------:R2:W-:Y:S04]  /*3ca00*/  LDGSTS.E [R5+0x4d200], desc[UR6][R184.64], P0 ;  /* 0x4d200000b8057fae */ /* 0x0005e80008121846 */
[----:B------:R2:W-:Y:S04]  /*3ca10*/  LDGSTS.E [R5+0x4d600], desc[UR6][R180.64], P0 ;  /* 0x4d600000b4057fae */ /* 0x0005e80008121846 */
[----:B------:R2:W-:Y:S01]  /*3ca20*/  LDGSTS.E [R5+0x4da00], desc[UR6][R176.64], P0 ;  /* 0x4da00000b0057fae */ /* 0x0005e20008121846 */
[----:B------:R-:W-:-:S03]  /*3ca30*/  UISETP.NE.U32.AND UP0, UPT, UR4, UR46, UPT ;  /* 0x0000002e0400728c */ /* 0x000fc6000bf05070 */
        /* <DEDUP_REMOVED lines=9> */
[----:B------:R-:W-:-:S03]  /*3cad0*/  PLOP3.LUT P0, PT, PT, PT, UP0, 0x80, 0x0 ;  /* 0x000000000000781c */ /* 0x000fc60003f0f008 */
[----:B------:R-:W0:Y:S10]  /*3cae0*/  LDGDEPBAR ;  /* 0x00000000000079af */ /* 0x000e340000000000 */
[----:B--2---:R-:W-:Y:S05]  /*3caf0*/  @P0 BRA `(.L_x_1) ;  /* 0xfffffe8c00e00947 */ /* 0x004fea000383ffff */
.L_x_0:
[----:B------:R-:W-:Y:S01]  /*3cb00*/  STL [R1+0x2934], R68 ;  /* 0x0029344401007387 */ /* 0x000fe20000100800 */
[----:B------:R-:W-:Y:S01]  /*3cb10*/  ULDC UR4, c[0x0][0x248] ;  /* 0x0000920000047ab9 */ /* 0x000fe20000000800 */
[----:B------:R-:W-:Y:S01]  /*3cb20*/  ULDC.64 UR8, c[0x0][0x228] ;  /* 0x00008a0000087ab9 */ /* 0x000fe20000000a00 */
[----:B-----5:R-:W-:Y:S01]  /*3cb30*/  IMAD R0, R10, UR4, RZ ;  /* 0x000000040a007c24 */ /* 0x020fe2000f8e02ff */
[----:B------:R-:W-:Y:S01]  /*3cb40*/  STL [R1+0x2930], R67 ;  /* 0x0029304301007387 */ /* 0x000fe20000100800 */
[----:B------:R-:W-:Y:S01]  /*3cb50*/  ULDC UR4, c[0x0][0x248] ;  /* 0x0000920000047ab9 */ /* 0x000fe20000000800 */
[----:B------:R-:W-:-:S04]  /*3cb60*/  DEPBAR.LE SB0, 0x0 ;  /* 0x000080000000791a */ /* 0x000fc80000000000 */
[----:B------:R-:W-:Y:S01]  /*3cb70*/  STL [R1+0x292c], R66 ;  /* 0x00292c4201007387 */ /* 0x000fe20000100800 */
[----:B------:R-:W-:Y:S01]  /*3cb80*/  ULDC UR10, c[0x0][0x248] ;  /* 0x00009200000a7ab9 */ /* 0x000fe20000000800 */
[----:B------:R-:W-:Y:S01]  /*3cb90*/  ULDC UR11, c[0x0][0x248] ;  /* 0x00009200000b7ab9 */ /* 0x000fe20000000800 */
[----:B------:R-:W-:Y:S01]  /*3cba0*/  ULDC UR12, c[0x0][0x248] ;  /* 0x00009200000c7ab9 */ /* 0x000fe20000000800 */
[----:B------:R-:W-:Y:S01]  /*3cbb0*/  STL [R1+0x2928], R65 ;  /* 0x0029284101007387 */ /* 0x000fe20000100800 */
[----:B------:R-:W-:Y:S01]  /*3cbc0*/  ULDC UR16, c[0x0][0x248] ;  /* 0x0000920000107ab9 */ /* 0x000fe20000000800 */
[----:B------:R-:W-:Y:S01]  /*3cbd0*/  ULDC UR18, c[0x0][0x228] ;  /* 0x00008a0000127ab9 */ /* 0x000fe20000000800 */
[----:B------:R-:W1:Y:S01]  /*3cbe0*/  S2R R5, SR_TID.X ;  /* 0x0000000000057919 */ /* 0x000e620000002100 */
[----:B------:R-:W2:Y:S01]  /*3cbf0*/  S2R R9, SR_TID.X ;  /* 0x0000000000097919 */ /* 0x000ea20000002100 */
[----:B------:R-:W3:Y:S01]  /*3cc00*/  S2R R152, SR_TID.X ;  /* 0x0000000000987919 */ /* 0x000ee20000002100 */
[----:B------:R-:W-:Y:S01]  /*3cc10*/  LOP3.LUT R154, R154, 0xfffdffff, RZ, 0xc0, !PT ;  /* 0xfffdffff9a9a7812 */ /* 0x000fe200078ec0ff */
[----:B------:R-:W-:Y:S01]  /*3cc20*/  ULDC UR19, c[0x0][0x228] ;  /* 0x00008a0000137ab9 */ /* 0x000fe20000000800 */
[----:B------:R-:W-:Y:S01]  /*3cc30*/  ULDC UR20, c[0x0][0x228] ;  /* 0x00008a0000147ab9 */ /* 0x000fe20000000800 */
[----:B------:R-:W-:Y:S01]  /*3cc40*/  STL [R1+0x2924], R64 ;  /* 0x0029244001007387 */ /* 0x000fe20000100800 */
[----:B------:R-:W-:Y:S01]  /*3cc50*/  ULDC UR21, c[0x0][0x248] ;  /* 0x0000920000157ab9 */ /* 0x000fe20000000800 */
[----:B------:R-:W-:Y:S01]  /*3cc60*/  ULDC.64 UR36, c[0x0][0x228] ;  /* 0x00008a0000247ab9 */ /* 0x000fe20000000a00 */
[----:B------:R-:W-:Y:S01]  /*3cc70*/  ULDC UR46, c[0x0][0x228] ;  /* 0x00008a00002e7ab9 */ /* 0x000fe20000000800 */
[----:B------:R-:W-:Y:S01]  /*3cc80*/  STL [R1+0x2920], R63 ;  /* 0x0029203f01007387 */ /* 0x000fe20000100800 */
[----:B------:R-:W-:Y:S01]  /*3cc90*/  ULDC UR60, c[0x0][0x228] ;  /* 0x00008a00003c7ab9 */ /* 0x000fe20000000800 */
[----:B------:R-:W-:Y:S01]  /*3cca0*/  ULDC UR61, c[0x0][0x228] ;  /* 0x00008a00003d7ab9 */ /* 0x000fe20000000800 */
        /* <DEDUP_REMOVED lines=14> */
[----:B-1----:R-:W-:Y:S01]  /*3cd90*/  IMAD.SHL.U32 R2, R5, 0x10, RZ ;  /* 0x0000001005027824 */ /* 0x002fe200078e00ff */
[----:B------:R-:W-:Y:S01]  /*3cda0*/  ULDC UR53, c[0x0][0x228] ;  /* 0x00008a0000357ab9 */ /* 0x000fe20000000800 */
[----:B------:R-:W-:Y:S01]  /*3cdb0*/  ULDC UR52, c[0x0][0x228] ;  /* 0x00008a0000347ab9 */ /* 0x000fe20000000800 */
[----:B------:R-:W-:Y:S01]  /*3cdc0*/  STL [R1+0x290c], R58 ;  /* 0x00290c3a01007387 */ /* 0x000fe20000100800 */
[----:B------:R-:W-:Y:S01]  /*3cdd0*/  ULDC UR40, c[0x0][0x228] ;  /* 0x00008a0000287ab9 */ /* 0x000fe20000000800 */
[----:B------:R-:W-:Y:S01]  /*3cde0*/  LOP3.LUT R2, R2, 0xf0, RZ, 0xc0, !PT ;  /* 0x000000f002027812 */ /* 0x000fe200078ec0ff */
        /* <DEDUP_REMOVED lines=56> */
[----:B------:R1:W-:Y:S02]  /*3d170*/  STL [R1+0x2880], R0 ;  /* 0x0028800001007387 */ /* 0x0003e40000100800 */
[----:B-1----:R-:W-:Y:S01]  /*3d180*/  VIADD R0, R0, UR4 ;  /* 0x0000000400007c36 */ /* 0x002fe20008000000 */
[----:B------:R-:W-:-:S04]  /*3d190*/  ULDC UR4, c[0x0][0x248] ;  /* 0x0000920000047ab9 */ /* 0x000fc80000000800 */
        /* <DEDUP_REMOVED lines=8> */
[----:B------:R-:W-:-:S03]  /*3d220*/  ULDC UR4, c[0x0][0x248] ;  /* 0x0000920000047ab9 */ /* 0x000fc60000000800 */
[----:B------:R-:W-:Y:S01]  /*3d230*/  VIADD R252, R0, UR4 ;  /* 0x0000000400fc7c36 */ /* 0x000fe20008000000 */
[----:B------:R-:W-:Y:S01]  /*3d240*/  ULDC UR4, c[0x0][0x248] ;  /* 0x0000920000047ab9 */ /* 0x000fe20000000800 */
        /* <DEDUP_REMOVED lines=25> */
[----:B------:R2:W-:Y:S01]  /*3d3e0*/  STL [R1+0x209c], R0 ;  /* 0x00209c0001007387 */ /* 0x0005e20000100800 */
[----:B------:R-:W-:-:S03]  /*3d3f0*/  ULDC UR4, c[0x0][0x248] ;  /* 0x0000920000047ab9 */ /* 0x000fc60000000800 */
[----:B------:R1:W-:Y:S01]  /*3d400*/  STL [R1+0x20a0], R3 ;  /* 0x0020a00301007387 */ /* 0x0003e20000100800 */
[----:B--2---:R-:W-:Y:S02]  /*3d410*/  IMAD.SHL.U32 R0, R9, 0x40, RZ ;  /* 0x0000004009007824 */ /* 0x004fe400078e00ff */
[----:B-1----:R-:W-:Y:S01]  /*3d420*/  VIADD R3, R3, UR4 ;  /* 0x0000000403037c36 */ /* 0x002fe20008000000 */
[----:B------:R-:W-:Y:S02]  /*3d430*/  ULDC UR4, c[0x0][0x248] ;  /* 0x0000920000047ab9 */ /* 0x000fe40000000800 */
[----:B------:R-:W-:Y:S02]  /*3d440*/  LOP3.LUT R0, R0, 0x400, RZ, 0xc0, !PT ;  /* 0x0000040000007812 */ /* 0x000fe400078ec0ff */
[----:B------:R1:W-:Y:S02]  /*3d450*/  STL [R1+0x20a4], R3 ;  /* 0x0020a40301007387 */ /* 0x0003e40000100800 */
[----:B------:R-:W-:Y:S01]  /*3d460*/  IADD3 R0, R0, UR45, R2 ;  /* 0x0000002d00007c10 */ /* 0x000fe2000fffe002 */
[----:B------:R-:W-:-:S05]  /*3d470*/  VIADD R2, R10, 0x181 ;  /* 0x000001810a027836 */ /* 0x000fca0000000000 */
[----:B------:R-:W-:Y:S01]  /*3d480*/  ISETP.GE.AND P1, PT, R2, UR9, PT ;  /* 0x0000000902007c0c */ /* 0x000fe2000bf26270 */
[----:B------:R-:W-:Y:S01]  /*3d490*/  ULDC UR9, c[0x0][0x248] ;  /* 0x0000920000097ab9 */ /* 0x000fe20000000800 */
[----:B------:R-:W-:Y:S02]  /*3d4a0*/  VIADD R2, R10, 0x180 ;  /* 0x000001800a027836 */ /* 0x000fe40000000000 */
[----:B-1----:R-:W-:Y:S01]  /*3d4b0*/  VIADD R3, R3, UR4 ;  /* 0x0000000403037c36 */ /* 0x002fe20008000000 */
[----:B------:R-:W-:-:S03]  /*3d4c0*/  ULDC UR4, c[0x0][0x248] ;  /* 0x0000920000047ab9 */ /* 0x000fc60000000800 */
[----:B------:R-:W-:Y:S01]  /*3d4d0*/  VIADD R4, R3, UR4 ;  /* 0x0000000403047c36 */ /* 0x000fe20008000000 */
[----:B------:R1:W-:Y:S01]  /*3d4e0*/  STL [R1+0x20a8], R3 ;  /* 0x0020a80301007387 */ /* 0x0003e20000100800 */
[----:B------:R-:W-:-:S03]  /*3d4f0*/  ULDC UR4, c[0x0][0x248] ;  /* 0x0000920000047ab9 */ /* 0x000fc60000000800 */
[----:B------:R2:W-:Y:S01]  /*3d500*/  STL [R1+0x20ac], R4 ;  /* 0x0020ac0401007387 */ /* 0x0005e20000100800 */
[----:B-1----:R-:W-:Y:S01]  /*3d510*/  IMAD.U32 R3, RZ, RZ, UR49 ;  /* 0x00000031ff037e24 */ /* 0x002fe2000f8e00ff */
[----:B------:R-:W-:Y:S01]  /*3d520*/  BAR.SYNC.DEFER_BLOCKING 0x0 ;  /* 0x0000000000007b1d */ /* 0x000fe20000010000 */
[----:B--2---:R-:W-:Y:S02]  /*3d530*/  VIADD R4, R4, UR4 ;  /* 0x0000000404047c36 */ /* 0x004fe40008000000 */
[----:B------:R-:W-:-:S03]  /*3d540*/  IMAD R0, R3, 0x8, R0 ;  /* 0x0000000803007824 */ /* 0x000fc600078e0200 */
[----:B------:R-:W-:Y:S01]  /*3d550*/  ULDC UR4, c[0x0][0x248] ;  /* 0x0000920000047ab9 */ /* 0x000fe20000000800 */
[----:B------:R-:W-:Y:S01]  /*3d560*/  LOP3.LUT R8, R9, 0x7f, RZ, 0xc0, !PT ;  /* 0x0000007f09087812 */ /* 0x000fe200078ec0ff */
[----:B------:R1:W-:Y:S01]  /*3d570*/  STL [R1+0x20b0], R4 ;  /* 0x0020b00401007387 */ /* 0x0003e20000100800 */
[----:B---3--:R-:W-:Y:S01]  /*3d580*/  LOP3.LUT R152, R152, 0x7f, RZ, 0xc0, !PT ;  /* 0x0000007f98987812 */ /* 0x008fe200078ec0ff */
[----:B------:R-:W2:Y:S01]  /*3d590*/  LDC R9, c[0x0][0x244] ;  /* 0x00009100ff097b82 */ /* 0x000ea20000000800 */
[C---:B------:R-:W-:Y:S01]  /*3d5a0*/  VIADD R68, R10.reuse, 0x17f ;  /* 0x0000017f0a447836 */ /* 0x040fe20000000000 */
[----:B------:R-:W-:Y:S01]  /*3d5b0*/  LOP3.LUT R171, R171, 0x7fffffff, RZ, 0xc0, !PT ;  /* 0x7fffffffabab7812 */ /* 0x000fe200078ec0ff */
[----:B------:R-:W-:Y:S01]  /*3d5c0*/  VIADD R67, R10, 0x17e ;  /* 0x0000017e0a437836 */ /* 0x000fe20000000000 */
[----:B------:R-:W-:Y:S01]  /*3d5d0*/  ULDC UR49, c[0x0][0x228] ;  /* 0x00008a0000317ab9 */ /* 0x000fe20000000800 */
[----:B-1----:R-:W-:Y:S01]  /*3d5e0*/  VIADD R4, R4, UR4 ;  /* 0x0000000404047c36 */ /* 0x002fe20008000000 */
[----:B------:R-:W-:-:S03]  /*3d5f0*/  ULDC UR4, c[0x0][0x248] ;  /* 0x0000920000047ab9 */ /* 0x000fc60000000800 */
[----:B------:R-:W-:Y:S01]  /*3d600*/  VIADD R3, R4, UR4 ;  /* 0x0000000404037c36 */ /* 0x000fe20008000000 */
[----:B------:R1:W-:Y:S01]  /*3d610*/  STL [R1+0x20b4], R4 ;  /* 0x0020b40401007387 */ /* 0x0003e20000100800 */
[----:B------:R-:W-:Y:S02]  /*3d620*/  ULDC.64 UR4, c[0x0][0x228] ;  /* 0x00008a0000047ab9 */ /* 0x000fe40000000a00 */
[----:B------:R-:W-:Y:S01]  /*3d630*/  ISETP.GE.AND P0, PT, R2, UR5, PT ;  /* 0x0000000502007c0c */ /* 0x000fe2000bf06270 */
[----:B------:R3:W-:Y:S01]  /*3d640*/  STL [R1+0x20b8], R3 ;  /* 0x0020b80301007387 */ /* 0x0007e20000100800 */
[----:B------:R-:W-:-:S03]  /*3d650*/  ULDC UR5, c[0x0][0x248] ;  /* 0x0000920000057ab9 */ /* 0x000fc60000000800 */
[----:B-1----:R-:W4:Y:S01]  /*3d660*/  LDL.LU R4, [R1+0x1c00] ;  /* 0x001c000001047983 */ /* 0x002f220000300800 */
[----:B---3--:R-:W-:Y:S01]  /*3d670*/  VIADD R3, R3, UR9 ;  /* 0x0000000903037c36 */ /* 0x008fe20008000000 */
[----:B------:R-:W-:-:S04]  /*3d680*/  ULDC UR9, c[0x0][0x248] ;  /* 0x0000920000097ab9 */ /* 0x000fc80000000800 */
[----:B------:R-:W-:Y:S04]  /*3d690*/  STL [R1+0x20bc], R3 ;  /* 0x0020bc0301007387 */ /* 0x000fe80000100800 */
[----:B------:R-:W4:Y:S04]  /*3d6a0*/  LDL.LU R5, [R1+0x1c08] ;  /* 0x001c080001057983 */ /* 0x000f280000300800 */
[----:B------:R-:W4:Y:S04]  /*3d6b0*/  LDL.LU R6, [R1+0x1800] ;  /* 0x0018000001067983 */ /* 0x000f280000300800 */
[----:B------:R-:W4:Y:S01]  /*3d6c0*/  LDL.LU R7, [R1+0x1808] ;  /* 0x0018080001077983 */ /* 0x000f220000300800 */
[----:B------:R-:W-:Y:S01]  /*3d6d0*/  VIADD R2, R3, UR5 ;  /* 0x0000000503027c36 */ /* 0x000fe20008000000 */
[----:B------:R-:W-:-:S04]  /*3d6e0*/  ULDC UR5, c[0x0][0x248] ;  /* 0x0000920000057ab9 */ /* 0x000fc80000000800 */
[----:B------:R1:W-:Y:S02]  /*3d6f0*/  STL [R1+0x20c0], R2 ;  /* 0x0020c00201007387 */ /* 0x0003e40000100800 */
[----:B-1----:R-:W-:Y:S01]  /*3d700*/  VIADD R2, R2, UR9 ;  /* 0x0000000902027c36 */ /* 0x002fe20008000000 */
[----:B------:R-:W-:-:S03]  /*3d710*/  ULDC UR9, c[0x0][0x248] ;  /* 0x0000920000097ab9 */ /* 0x000fc60000000800 */
[----:B------:R-:W-:Y:S01]  /*3d720*/  VIADD R3, R2, UR5 ;  /* 0x0000000502037c36 */ /* 0x000fe20008000000 */
[----:B------:R-:W-:Y:S01]  /*3d730*/  STL [R1+0x20c4], R2 ;  /* 0x0020c40201007387 */ /* 0x000fe20000100800 */
[----:B------:R-:W-:-:S03]  /*3d740*/  ULDC UR5, c[0x0][0x248] ;  /* 0x0000920000057ab9 */ /* 0x000fc60000000800 */
[----:B------:R1:W-:Y:S02]  /*3d750*/  STL [R1+0x20c8], R3 ;  /* 0x0020c80301007387 */ /* 0x0003e40000100800 */
[----:B-1----:R-:W-:Y:S01]  /*3d760*/  VIADD R3, R3, UR5 ;  /* 0x0000000503037c36 */ /* 0x002fe20008000000 */
[----:B------:R-:W-:-:S04]  /*3d770*/  ULDC UR5, c[0x0][0x248] ;  /* 0x0000920000057ab9 */ /* 0x000fc80000000800 */
[----:B------:R1:W-:Y:S02]  /*3d780*/  STL [R1+0x20cc], R3 ;  /* 0x0020cc0301007387 */ /* 0x0003e40000100800 */
[----:B-1----:R-:W-:Y:S01]  /*3d790*/  VIADD R3, R3, UR5 ;  /* 0x0000000503037c36 */ /* 0x002fe20008000000 */
[----:B------:R-:W-:Y:S01]  /*3d7a0*/  LEA R2, R8, UR45, 0x4 ;  /* 0x0000002d08027c11 */ /* 0x000fe2000f8e20ff */
[----:B------:R-:W-:Y:S01]  /*3d7b0*/  ULDC UR5, c[0x0][0x248] ;  /* 0x0000920000057ab9 */ /* 0x000fe20000000800 */
[----:B------:R-:W-:Y:S01]  /*3d7c0*/  LEA R152, R152, UR45, 0x4 ;  /* 0x0000002d98987c11 */ /* 0x000fe2000f8e20ff */
[----:B------:R-:W1:Y:S01]  /*3d7d0*/  LDC R8, c[0x0][0x244] ;  /* 0x00009100ff087b82 */ /* 0x000e620000000800 */
[----:B------:R-:W-:Y:S01]  /*3d7e0*/  ULDC UR45, c[0x0][0x228] ;  /* 0x00008a00002d7ab9 */ /* 0x000fe20000000800 */
[----:B----4-:R3:W-:Y:S06]  /*3d7f0*/  STSM.16.M88.4 [R0], R4 ;  /* 0x0000000400007844 */ /* 0x0107ec0000000200 */
[----:B------:R-:W-:Y:S06]  /*3d800*/  BAR.SYNC.DEFER_BLOCKING 0x0 ;  /* 0x0000000000007b1d */ /* 0x000fec0000010000 */
[----:B---3--:R-:W3:Y:S04]  /*3d810*/  LDL.LU R4, [R1+0x1400] ;  /* 0x0014000001047983 */ /* 0x008ee80000300800 */
[----:B------:R-:W3:Y:S04]  /*3d820*/  LDL.LU R5, [R1+0x1408] ;  /* 0x0014080001057983 */ /* 0x000ee80000300800 */
[----:B------:R4:W-:Y:S04]  /*3d830*/  STL [R1+0x20d0], R3 ;  /* 0x0020d00301007387 */ /* 0x0009e80000100800 */
[----:B------:R-:W3:Y:S04]  /*3d840*/  LDL.LU R6, [R1+0x1000] ;  /* 0x0010000001067983 */ /* 0x000ee80000300800 */
[----:B------:R-:W3:Y:S04]  /*3d850*/  LDL.LU R7, [R1+0x1008] ;  /* 0x0010080001077983 */ /* 0x000ee80000300800 */
[----:B------:R-:W2:Y:S01]  /*3d860*/  LDS.128 R16, [R2] ;  /* 0x0000000002107984 */ /* 0x000ea20000000c00 */
[----:B------:R-:W-:Y:S01]  /*3d870*/  BAR.SYNC.DEFER_BLOCKING 0x0 ;  /* 0x0000000000007b1d */ /* 0x000fe20000010000 */
[----:B----4-:R-:W-:-:S05]  /*3d880*/  VIADD R3, R3, UR9 ;  /* 0x0000000903037c36 */ /* 0x010fca0008000000 */
[----:B------:R-:W-:Y:S01]  /*3d890*/  ULDC UR9, c[0x0][0x248] ;  /* 0x0000920000097ab9 */ /* 0x000fe20000000800 */
[----:B------:R4:W-:Y:S02]  /*3d8a0*/  STL [R1+0x20d4], R3 ;  /* 0x0020d40301007387 */ /* 0x0009e40000100800 */
[----:B----4-:R-:W-:Y:S01]  /*3d8b0*/  VIADD R3, R3, UR10 ;  /* 0x0000000a03037c36 */ /* 0x010fe20008000000 */
[----:B------:R-:W-:Y:S01]  /*3d8c0*/  ULDC UR10, c[0x0][0x248] ;  /* 0x00009200000a7ab9 */ /* 0x000fe20000000800 */
[----:B--2---:R-:W-:Y:S04]  /*3d8d0*/  STL.64 [R1+0x1e20], R16 ;  /* 0x001e201001007387 */ /* 0x004fe80000100a00 */
[----:B------:R-:W-:Y:S04]  /*3d8e0*/  STL.64 [R1+0x1e28], R18 ;  /* 0x001e281201007387 */ /* 0x000fe80000100a00 */
[----:B------:R2:W-:Y:S02]  /*3d8f0*/  STL [R1+0x20d8], R3 ;  /* 0x0020d80301007387 */ /* 0x0005e40000100800 */
[----:B--2---:R-:W-:Y:S01]  /*3d900*/  VIADD R3, R3, UR5 ;  /* 0x0000000503037c36 */ /* 0x004fe20008000000 */
[----:B------:R-:W-:-:S04]  /*3d910*/  ULDC UR5, c[0x0][0x248] ;  /* 0x0000920000057ab9 */ /* 0x000fc80000000800 */
[----:B------:R2:W-:Y:S02]  /*3d920*/  STL [R1+0x20dc], R3 ;  /* 0x0020dc0301007387 */ /* 0x0005e40000100800 */
[----:B--2---:R-:W-:Y:S01]  /*3d930*/  VIADD R3, R3, UR5 ;  /* 0x0000000503037c36 */ /* 0x004fe20008000000 */
[----:B------:R-:W-:Y:S01]  /*3d940*/  ULDC UR5, c[0x0][0x248] ;  /* 0x0000920000057ab9 */ /* 0x000fe20000000800 */
[----:B---3--:R2:W-:Y:S01]  /*3d950*/  STSM.16.M88.4 [R0], R4 ;  /* 0x0000000400007844 */ /* 0x0085e20000000200 */
[----:B------:R-:W-:Y:S06]  /*3d960*/  BAR.SYNC.DEFER_BLOCKING 0x0 ;  /* 0x0000000000007b1d */ /* 0x000fec0000010000 */
[----:B--2---:R-:W2:Y:S04]  /*3d970*/  LDL.LU R4, [R1+0xc00] ;  /* 0x000c000001047983 */ /* 0x004ea80000300800 */
[----:B------:R-:W2:Y:S04]  /*3d980*/  LDL.LU R5, [R1+0xc08] ;  /* 0x000c080001057983 */ /* 0x000ea80000300800 */
[----:B------:R3:W-:Y:S04]  /*3d990*/  STL [R1+0x20e0], R3 ;  /* 0x0020e00301007387 */ /* 0x0007e80000100800 */
[----:B------:R-:W2:Y:S04]  /*3d9a0*/  LDL.LU R6, [R1+0x800] ;  /* 0x0008000001067983 */ /* 0x000ea80000300800 */
[----:B------:R-:W2:Y:S04]  /*3d9b0*/  LDL.LU R7, [R1+0x808] ;  /* 0x0008080001077983 */ /* 0x000ea80000300800 */
[----:B------:R-:W4:Y:S01]  /*3d9c0*/  LDS.128 R16, [R2] ;  /* 0x0000000002107984 */ /* 0x000f220000000c00 */
[----:B------:R-:W-:Y:S01]  /*3d9d0*/  BAR.SYNC.DEFER_BLOCKING 0x0 ;  /* 0x0000000000007b1d */ /* 0x000fe20000010000 */
[----:B---3--:R-:W-:-:S05]  /*3d9e0*/  VIADD R3, R3, UR9 ;  /* 0x0000000903037c36 */ /* 0x008fca0008000000 */
[----:B------:R-:W-:Y:S01]  /*3d9f0*/  ULDC UR9, c[0x0][0x248] ;  /* 0x0000920000097ab9 */ /* 0x000fe20000000800 */
[----:B------:R3:W-:Y:S02]  /*3da00*/  STL [R1+0x20e4], R3 ;  /* 0x0020e40301007387 */ /* 0x0007e40000100800 */
[----:B---3--:R-:W-:Y:S01]  /*3da10*/  VIADD R3, R3, UR10 ;  /* 0x0000000a03037c36 */ /* 0x008fe20008000000 */
[----:B------:R-:W-:Y:S01]  /*3da20*/  ULDC UR10, c[0x0][0x248] ;  /* 0x00009200000a7ab9 */ /* 0x000fe20000000800 */
[----:B----4-:R-:W-:Y:S04]  /*3da30*/  STL.64 [R1+0x1e10], R16 ;  /* 0x001e101001007387 */ /* 0x010fe80000100a00 */
[----:B------:R-:W-:Y:S04]  /*3da40*/  STL.64 [R1+0x1e18], R18 ;  /* 0x001e181201007387 */ /* 0x000fe80000100a00 */
[----:B------:R3:W-:Y:S02]  /*3da50*/  STL [R1+0x20e8], R3 ;  /* 0x0020e80301007387 */ /* 0x0007e40000100800 */
[----:B---3--:R-:W-:Y:S01]  /*3da60*/  VIADD R3, R3, UR5 ;  /* 0x0000000503037c36 */ /* 0x008fe20008000000 */
[----:B------:R-:W-:-:S04]  /*3da70*/  ULDC UR5, c[0x0][0x248] ;  /* 0x0000920000057ab9 */ /* 0x000fc80000000800 */
[----:B------:R3:W-:Y:S02]  /*3da80*/  STL [R1+0x20ec], R3 ;  /* 0x0020ec0301007387 */ /* 0x0007e40000100800 */
[----:B---3--:R-:W-:Y:S01]  /*3da90*/  VIADD R3, R3, UR5 ;  /* 0x0000000503037c36 */ /* 0x008fe20008000000 */
[----:B------:R-:W-:Y:S01]  /*3daa0*/  ULDC UR5, c[0x0][0x248] ;  /* 0x0000920000057ab9 */ /* 0x000fe20000000800 */
[----:B--2---:R2:W-:Y:S01]  /*3dab0*/  STSM.16.M88.4 [R0], R4 ;  /* 0x0000000400007844 */ /* 0x0045e20000000200 */
[----:B------:R-:W-:Y:S06]  /*3dac0*/  BAR.SYNC.DEFER_BLOCKING 0x0 ;  /* 0x0000000000007b1d */ /* 0x000fec0000010000 */
[----:B--2---:R-:W2:Y:S04]  /*3dad0*/  LDL.LU R4, [R1+0x400] ;  /* 0x0004000001047983 */ /* 0x004ea80000300800 */
[----:B------:R-:W2:Y:S04]  /*3dae0*/  LDL.LU R5, [R1+0x408] ;  /* 0x0004080001057983 */ /* 0x000ea80000300800 */
[----:B------:R3:W-:Y:S04]  /*3daf0*/  STL [R1+0x20f0], R3 ;  /* 0x0020f00301007387 */ /* 0x0007e80000100800 */
[----:B------:R-:W2:Y:S04]  /*3db00*/  LDL.LU R6, [R1] ;  /* 0x0000000001067983 */ /* 0x000ea80000300800 */
        /* <DEDUP_REMOVED lines=89> */
[----:B------:R-:W-:Y:S01]  /*3e0a0*/  LDS.128 R244, [R2] ;  /* 0x0000000002f47984 */ /* 0x000fe20000000c00 */
[----:B------:R-:W-:Y:S01]  /*3e0b0*/  BAR.SYNC.DEFER_BLOCKING 0x0 ;  /* 0x0000000000007b1d */ /* 0x000fe20000010000 */
[----:B---3--:R-:W-:-:S05]  /*3e0c0*/  VIADD R3, R3, UR9 ;  /* 0x0000000903037c36 */ /* 0x008fca0008000000 */
[----:B------:R-:W-:Y:S01]  /*3e0d0*/  ULDC UR9, c[0x0][0x248] ;  /* 0x0000920000097ab9 */ /* 0x000fe20000000800 */
[----:B------:R3:W-:Y:S02]  /*3e0e0*/  STL [R1+0x2134], R3 ;  /* 0x0021340301007387 */ /* 0x0007e40000100800 */
[----:B---3--:R-:W-:Y:S01]  /*3e0f0*/  VIADD R3, R3, UR10 ;  /* 0x0000000a03037c36 */ /* 0x008fe20008000000 */
[----:B------:R-:W-:-:S04]  /*3e100*/  ULDC UR10, c[0x0][0x248] ;  /* 0x00009200000a7ab9 */ /* 0x000fc80000000800 */
        /* <DEDUP_REMOVED lines=194> */
[----:B----4-:R-:W-:Y:S04]  /*3ed30*/  STL.64 [R1], R16 ;  /* 0x0000001001007387 */ /* 0x010fe80000100a00 */
        /* <DEDUP_REMOVED lines=543> */
[----:B---3--:R-:W-:Y:S01]  /*40f30*/  VIADD R3, R3, UR9 ;  /* 0x0000000903037c36 */ /* 0x008fe20008000000 */
[----:B------:R-:W-:Y:S01]  /*40f40*/  ULDC UR9, c[0x0][0x248] ;  /* 0x0000920000097ab9 */ /* 0x000fe20000000800 */
[----:B------:R-:W-:Y:S06]  /*40f50*/  BAR.SYNC.DEFER_BLOCKING 0x0 ;  /* 0x0000000000007b1d */ /* 0x000fec0000010000 */
        /* <DEDUP_REMOVED lines=14> */
[----:B------:R3:W-:Y:S04]  /*41040*/  STL [R1+0x2364], R3 ;  /* 0x0023640301007387 */ /* 0x0007e80000100800 */
[----:B------:R-:W2:Y:S04]  /*41050*/  LDL.LU R5, [R1+0xc58] ;  /* 0x000c580001057983 */ /* 0x000ea80000300800 */
        /* <DEDUP_REMOVED lines=8> */
[----:B------:R-:W-:-:S04]  /*410e0*/  ULDC UR5, c[0x0][0x248] ;  /* 0x0000920000057ab9 */ /* 0x000fc80000000800 */
[----:B------:R3:W-:Y:S02]  /*410f0*/  STL [R1+0x236c], R3 ;  /* 0x00236c0301007387 */ /* 0x0007e40000100800 */
[----:B---3--:R-:W-:Y:S01]  /*41100*/  VIADD R3, R3, UR10 ;  /* 0x0000000a03037c36 */ /* 0x008fe20008000000 */
[----:B------:R-:W-:Y:S01]  /*41110*/  ULDC UR10, c[0x0][0x248] ;  /* 0x00009200000a7ab9 */ /* 0x000fe20000000800 */
[----:B----4-:R-:W-:Y:S04]  /*41120*/  STL.64 [R1+0x1840], R16 ;  /* 0x0018401001007387 */ /* 0x010fe80000100a00 */
[----:B------:R-:W-:Y:S04]  /*41130*/  STL.64 [R1+0x1848], R18 ;  /* 0x0018481201007387 */ /* 0x000fe80000100a00 */
        /* <DEDUP_REMOVED lines=46> */
[----:B------:R-:W-:-:S03]  /*41420*/  ULDC UR5, c[0x0][0x248] ;  /* 0x0000920000057ab9 */ /* 0x000fc60000000800 */
[----:B------:R-:W-:Y:S01]  /*41430*/  VIADD R2, R3, UR5 ;  /* 0x0000000503027c36 */ /* 0x000fe20008000000 */
[----:B------:R-:W-:Y:S01]  /*41440*/  STL [R1+0x2394], R3 ;  /* 0x0023940301007387 */ /* 0x000fe20000100800 */
[----:B------:R-:W-:-:S03]  /*41450*/  ULDC UR5, c[0x0][0x248] ;  /* 0x0000920000057ab9 */ /* 0x000fc60000000800 */
        /* <DEDUP_REMOVED lines=325> */
[----:B----4-:R3:W-:Y:S04]  /*428b0*/  STL.64 [R1+0x1460], R16 ;  /* 0x0014601001007387 */ /* 0x0107e80000100a00 */
[----:B------:R-:W-:Y:S04]  /*428c0*/  STL.64 [R1+0x1468], R18 ;  /* 0x0014681201007387 */ /* 0x000fe80000100a00 */
[----:B------:R4:W-:Y:S01]  /*428d0*/  STL [R1+0x2484], R2 ;  /* 0x0024840201007387 */ /* 0x0009e20000100800 */
[----:B---3--:R-:W3:Y:S01]  /*428e0*/  LDC R16, c[0x0][0x244] ;  /* 0x00009100ff107b82 */ /* 0x008ee20000000800 */
[----:B----4-:R-:W-:Y:S01]  /*428f0*/  VIADD R2, R2, UR5 ;  /* 0x0000000502027c36 */ /* 0x010fe20008000000 */
[----:B------:R-:W-:-:S04]  /*42900*/  ULDC UR5, c[0x0][0x248] ;  /* 0x0000920000057ab9 */ /* 0x000fc80000000800 */
[----:B------:R4:W-:Y:S02]  /*42910*/  STL [R1+0x2488], R2 ;  /* 0x0024880201007387 */ /* 0x0009e40000100800 */
[----:B----4-:R-:W-:Y:S01]  /*42920*/  VIADD R2, R2, UR5 ;  /* 0x0000000502027c36 */ /* 0x010fe20008000000 */
[----:B------:R-:W-:-:S04]  /*42930*/  ULDC UR5, c[0x0][0x244] ;  /* 0x0000910000057ab9 */ /* 0x000fc80000000800 */
[----:B------:R4:W-:Y:S02]  /*42940*/  STL [R1+0x248c], R2 ;  /* 0x00248c0201007387 */ /* 0x0009e40000100800 */
[----:B----4-:R-:W-:Y:S01]  /*42950*/  VIADD R2, R2, UR9 ;  /* 0x0000000902027c36 */ /* 0x010fe20008000000 */
[----:B------:R-:W-:-:S04]  /*42960*/  ULDC UR9, c[0x0][0x248] ;  /* 0x0000920000097ab9 */ /* 0x000fc80000000800 */
[----:B------:R4:W-:Y:S02]  /*42970*/  STL [R1+0x2490], R2 ;  /* 0x0024900201007387 */ /* 0x0009e40000100800 */
[----:B----4-:R-:W-:Y:S02]  /*42980*/  VIADD R2, R2, UR10 ;  /* 0x0000000a02027c36 */ /* 0x010fe40008000000 */
[----:B--2---:R2:W-:Y:S01]  /*42990*/  STSM.16.M88.4 [R0], R4 ;  /* 0x0000000400007844 */ /* 0x0045e20000000200 */
[----:B------:R-:W-:Y:S06]  /*429a0*/  BAR.SYNC.DEFER_BLOCKING 0x0 ;  /* 0x0000000000007b1d */ /* 0x000fec0000010000 */
[----:B--2---:R-:W2:Y:S04]  /*429b0*/  LDL.LU R4, [R1+0x1c74] ;  /* 0x001c740001047983 */ /* 0x004ea80000300800 */
[----:B------:R-:W2:Y:S04]  /*429c0*/  LDL.LU R5, [R1+0x1c7c] ;  /* 0x001c7c0001057983 */ /* 0x000ea80000300800 */
[----:B------:R-:W2:Y:S04]  /*429d0*/  LDL.LU R6, [R1+0x1874] ;  /* 0x0018740001067983 */ /* 0x000ea80000300800 */
[----:B------:R4:W-:Y:S04]  /*429e0*/  STL [R1+0x2494], R2 ;  /* 0x0024940201007387 */ /* 0x0009e80000100800 */
[----:B------:R-:W2:Y:S04]  /*429f0*/  LDL.LU R7, [R1+0x187c] ;  /* 0x00187c0001077983 */ /* 0x000ea80000300800 */
[----:B------:R-:W1:Y:S01]  /*42a00*/  LDS.128 R20, [R152] ;  /* 0x0000000098147984 */ /* 0x000e620000000c00 */
[----:B------:R-:W-:Y:S01]  /*42a10*/  BAR.SYNC.DEFER_BLOCKING 0x0 ;  /* 0x0000000000007b1d */ /* 0x000fe20000010000 */
[----:B----4-:R-:W-:-:S02]  /*42a20*/  VIADD R2, R2, UR9 ;  /* 0x0000000902027c36 */ /* 0x010fc40008000000 */
[----:B------:R-:W-:-:S03]  /*42a30*/  IMAD R3, R11, UR5, RZ ;  /* 0x000000050b037c24 */ /* 0x000fc6000f8e02ff */
[----:B------:R-:W-:Y:S01]  /*42a40*/  ULDC UR5, c[0x0][0x248] ;  /* 0x0000920000057ab9 */ /* 0x000fe20000000800 */
[----:B------:R-:W-:Y:S01]  /*42a50*/  ULDC UR9, c[0x0][0x248] ;  /* 0x0000920000097ab9 */ /* 0x000fe20000000800 */
[----:B------:R4:W-:Y:S02]  /*42a60*/  STL [R1+0x2498], R2 ;  /* 0x0024980201007387 */ /* 0x0009e40000100800 */
[----:B----4-:R-:W-:Y:S01]  /*42a70*/  VIADD R2, R2, UR11 ;  /* 0x0000000b02027c36 */ /* 0x010fe20008000000 */
[----:B------:R-:W-:-:S03]  /*42a80*/  ULDC.64 UR10, c[0x0][0x220] ;  /* 0x00008800000a7ab9 */ /* 0x000fc60000000a00 */
[----:B------:R-:W-:Y:S01]  /*42a90*/  VIADD R15, R2, UR12 ;  /* 0x0000000c020f7c36 */ /* 0x000fe20008000000 */
[----:B------:R-:W-:Y:S01]  /*42aa0*/  ULDC.64 UR12, c[0x0][0x220] ;  /* 0x00008800000c7ab9 */ /* 0x000fe20000000a00 */
[----:B-1----:R-:W-:Y:S04]  /*42ab0*/  STL.64 [R1+0x1060], R20 ;  /* 0x0010601401007387 */ /* 0x002fe80000100a00 */
[----:B------:R-:W-:Y:S04]  /*42ac0*/  STL.64 [R1+0x1068], R22 ;  /* 0x0010681601007387 */ /* 0x000fe80000100a00 */
[----:B------:R-:W-:Y:S04]  /*42ad0*/  STL [R1+0x249c], R2 ;  /* 0x00249c0201007387 */ /* 0x000fe80000100800 */
[----:B------:R-:W-:Y:S04]  /*42ae0*/  STL [R1+0x24a0], R15 ;  /* 0x0024a00f01007387 */ /* 0x000fe80000100800 */
[----:B--2---:R1:W-:Y:S02]  /*42af0*/  STSM.16.M88.4 [R0], R4 ;  /* 0x0000000400007844 */ /* 0x0043e40000000200 */
[----:B-1----:R-:W-:Y:S01]  /*42b00*/  VIADD R4, R15, UR5 ;  /* 0x000000050f047c36 */ /* 0x002fe20008000000 */
[----:B------:R-:W-:-:S03]  /*42b10*/  ULDC UR5, c[0x0][0x248] ;  /* 0x0000920000057ab9 */ /* 0x000fc60000000800 */
[----:B------:R-:W-:Y:S01]  /*42b20*/  VIADD R6, R4, UR5 ;  /* 0x0000000504067c36 */ /* 0x000fe20008000000 */
[----:B------:R-:W-:Y:S01]  /*42b30*/  STL [R1+0x24a4], R4 ;  /* 0x0024a40401007387 */ /* 0x000fe20000100800 */
[----:B------:R-:W-:-:S03]  /*42b40*/  ULDC UR5, c[0x0][0x248] ;  /* 0x0000920000057ab9 */ /* 0x000fc60000000800 */
[----:B------:R1:W-:Y:S01]  /*42b50*/  STL [R1+0x24a8], R6 ;  /* 0x0024a80601007387 */ /* 0x0003e20000100800 */
[----:B------:R-:W-:Y:S02]  /*42b60*/  IMAD R5, R8, 0x80, R3 ;  /* 0x0000008008057824 */ /* 0x000fe400078e0203 */
[----:B-1----:R-:W-:Y:S01]  /*42b70*/  VIADD R6, R6, UR5 ;  /* 0x0000000506067c36 */ /* 0x002fe20008000000 */
[----:B------:R-:W-:-:S04]  /*42b80*/  ULDC UR5, c[0x0][0x248] ;  /* 0x0000920000057ab9 */ /* 0x000fc80000000800 */
[----:B------:R1:W-:Y:S02]  /*42b90*/  STL [R1+0x24ac], R6 ;  /* 0x0024ac0601007387 */ /* 0x0003e40000100800 */
[----:B-1----:R-:W-:Y:S01]  /*42ba0*/  VIADD R6, R6, UR5 ;  /* 0x0000000506067c36 */ /* 0x002fe20008000000 */
[----:B------:R-:W-:-:S03]  /*42bb0*/  ULDC UR5, c[0x0][0x248] ;  /* 0x0000920000057ab9 */ /* 0x000fc60000000800 */
[----:B------:R-:W-:Y:S01]  /*42bc0*/  VIADD R8, R6, UR5 ;  /* 0x0000000506087c36 */ /* 0x000fe20008000000 */
[----:B------:R-:W-:Y:S01]  /*42bd0*/  STL [R1+0x24b0], R6 ;  /* 0x0024b00601007387 */ /* 0x000fe20000100800 */
[----:B------:R-:W-:Y:S02]  /*42be0*/  ULDC UR5, c[0x0][0x248] ;  /* 0x0000920000057ab9 */ /* 0x000fe40000000800 */
        /* <DEDUP_REMOVED lines=257> */
[----:B------:R-:W-:Y:S01]  /*43c00*/  LEA R2, P2, R3, UR10, 0x2 ;  /* 0x0000000a03027c11 */ /* 0x000fe2000f8410ff */
[----:B------:R-:W-:Y:S01]  /*43c10*/  IMAD R7, R9, 0x80, R5 ;  /* 0x0000008009077824 */ /* 0x000fe200078e0205 */
[----:B------:R-:W-:Y:S02]  /*43c20*/  ULDC UR5, c[0x0][0x228] ;  /* 0x00008a0000057ab9 */ /* 0x000fe40000000800 */
        /* <DEDUP_REMOVED lines=8> */
[----:B------:R-:W-:Y:S01]  /*43cb0*/  LEA.HI.X.SX32 R3, R3, UR11, 0x2, P2 ;  /* 0x0000000b03037c11 */ /* 0x000fe200090f16ff */
[----:B------:R-:W-:Y:S01]  /*43cc0*/  ULDC.64 UR10, c[0x0][0x220] ;  /* 0x00008800000a7ab9 */ /* 0x000fe20000000a00 */
[----:B---3--:R-:W-:Y:S01]  /*43cd0*/  IMAD R9, R16, 0x80, R7 ;  /* 0x0000008010097824 */ /* 0x008fe200078e0207 */
[----:B------:R-:W-:Y:S01]  /*43ce0*/  LOP3.LUT R170, R170, 0x7fffffff, RZ, 0xc0, !PT ;  /* 0x7fffffffaaaa7812 */ /* 0x000fe200078ec0ff */
[----:B------:R1:W-:Y:S01]  /*43cf0*/  STL [R1+0x261c], R24 ;  /* 0x00261c1801007387 */ /* 0x0003e20000100800 */
[----:B------:R-:W-:Y:S01]  /*43d00*/  VIADD R66, R10, 0x17d ;  /* 0x0000017d0a427836 */ /* 0x000fe20000000000 */
[----:B------:R-:W-:Y:S01]  /*43d10*/  ULDC UR9, c[0x0][0x228] ;  /* 0x00008a0000097ab9 */ /* 0x000fe20000000800 */
[----:B-1----:R-:W-:Y:S01]  /*43d20*/  VIADD R24, R24, UR16 ;  /* 0x0000001018187c36 */ /* 0x002fe20008000000 */
[----:B------:R-:W-:-:S04]  /*43d30*/  ULDC UR16, c[0x0][0x248] ;  /* 0x0000920000107ab9 */ /* 0x000fc80000000800 */
[----:B------:R1:W-:Y:S02]  /*43d40*/  STL [R1+0x2620], R24 ;  /* 0x0026201801007387 */ /* 0x0003e40000100800 */
[----:B-1----:R-:W-:Y:S01]  /*43d50*/  VIADD R24, R24, UR16 ;  /* 0x0000001018187c36 */ /* 0x002fe20008000000 */
[----:B------:R-:W-:-:S04]  /*43d60*/  ULDC UR16, c[0x0][0x248] ;  /* 0x0000920000107ab9 */ /* 0x000fc80000000800 */
[----:B------:R1:W-:Y:S01]  /*43d70*/  STL [R1+0x2624], R24 ;  /* 0x0026241801007387 */ /* 0x0003e20000100800 */
[----:B------:R-:W-:Y:S01]  /*43d80*/  LEA R4, P2, R5, UR10, 0x2 ;  /* 0x0000000a05047c11 */ /* 0x000fe2000f8410ff */
[----:B-1----:R-:W-:Y:S01]  /*43d90*/  VIADD R24, R24, UR16 ;  /* 0x0000001018187c36 */ /* 0x002fe20008000000 */
[----:B------:R-:W-:-:S04]  /*43da0*/  ULDC UR16, c[0x0][0x248] ;  /* 0x0000920000107ab9 */ /* 0x000fc80000000800 */
[----:B------:R1:W-:Y:S01]  /*43db0*/  STL [R1+0x2628], R24 ;  /* 0x0026281801007387 */ /* 0x0003e20000100800 */
[----:B------:R-:W-:Y:S01]  /*43dc0*/  LEA.HI.X.SX32 R5, R5, UR11, 0x2, P2 ;  /* 0x0000000b05057c11 */ /* 0x000fe200090f16ff */
[----:B------:R-:W-:Y:S01]  /*43dd0*/  ULDC.64 UR10, c[0x0][0x220] ;  /* 0x00008800000a7ab9 */ /* 0x000fe20000000a00 */
[----:B-1----:R-:W-:Y:S01]  /*43de0*/  VIADD R24, R24, UR16 ;  /* 0x0000001018187c36 */ /* 0x002fe20008000000 */
[----:B------:R-:W-:-:S04]  /*43df0*/  ULDC UR16, c[0x0][0x248] ;  /* 0x0000920000107ab9 */ /* 0x000fc80000000800 */
[----:B------:R1:W-:Y:S01]  /*43e00*/  STL [R1+0x262c], R24 ;  /* 0x00262c1801007387 */ /* 0x0003e20000100800 */
[C---:B------:R-:W-:Y:S01]  /*43e10*/  LEA R6, P2, R7.reuse, UR10, 0x2 ;  /* 0x0000000a07067c11 */ /* 0x040fe2000f8410ff */
[----:B------:R-:W-:Y:S01]  /*43e20*/  ULDC UR10, c[0x0][0x228] ;  /* 0x00008a00000a7ab9 */ /* 0x000fe20000000800 */
[----:B-1----:R-:W-:Y:S01]  /*43e30*/  VIADD R24, R24, UR16 ;  /* 0x0000001018187c36 */ /* 0x002fe20008000000 */
[----:B------:R-:W-:Y:S01]  /*43e40*/  ULDC UR16, c[0x0][0x248] ;  /* 0x0000920000107ab9 */ /* 0x000fe20000000800 */
[----:B------:R-:W-:Y:S01]  /*43e50*/  LEA.HI.X.SX32 R7, R7, UR11, 0x2, P2 ;  /* 0x0000000b07077c11 */ /* 0x000fe200090f16ff */
[----:B------:R-:W-:Y:S02]  /*43e60*/  ULDC UR11, c[0x0][0x228] ;  /* 0x00008a00000b7ab9 */ /* 0x000fe40000000800 */
[----:B------:R1:W-:Y:S01]  /*43e70*/  STL [R1+0x2630], R24 ;  /* 0x0026301801007387 */ /* 0x0003e20000100800 */
[----:B------:R-:W-:Y:S01]  /*43e80*/  LEA R8, P3, R9, UR12, 0x2 ;  /* 0x0000000c09087c11 */ /* 0x000fe2000f8610ff */
[----:B------:R-:W-:Y:S01]  /*43e90*/  ULDC UR12, c[0x0][0x228] ;  /* 0x00008a00000c7ab9 */ /* 0x000fe20000000800 */
[----:B-1----:R-:W-:Y:S01]  /*43ea0*/  VIADD R24, R24, UR16 ;  /* 0x0000001018187c36 */ /* 0x002fe20008000000 */
[----:B------:R-:W-:-:S02]  /*43eb0*/  ULDC.64 UR16, c[0x0][0x228] ;  /* 0x00008a0000107ab9 */ /* 0x000fc40000000a00 */
[----:B------:R-:W-:Y:S01]  /*43ec0*/  ISETP.LT.AND P2, PT, R14, UR16, !P1 ;  /* 0x000000100e007c0c */ /* 0x000fe2000cf41270 */
[----:B------:R-:W-:Y:S01]  /*43ed0*/  ULDC UR16, c[0x0][0x248] ;  /* 0x0000920000107ab9 */ /* 0x000fe20000000800 */
[----:B------:R-:W-:Y:S01]  /*43ee0*/  LEA.HI.X.SX32 R9, R9, UR13, 0x2, P3 ;  /* 0x0000000d09097c11 */ /* 0x000fe200098f16ff */
[----:B------:R-:W-:Y:S01]  /*43ef0*/  ULDC UR13, c[0x0][0x228] ;  /* 0x00008a00000d7ab9 */ /* 0x000fe20000000800 */
[----:B------:R-:W-:-:S09]  /*43f00*/  ISETP.LT.AND P3, PT, R13, UR18, !P1 ;  /* 0x000000120d007c0c */ /* 0x000fd2000cf61270 */
[----:B------:R-:W-:Y:S02]  /*43f10*/  @P2 LOP3.LUT R154, R154, 0x20000, RZ, 0xfc, !PT ;  /* 0x000200009a9a2812 */ /* 0x000fe400078efcff */
[----:B------:R-:W-:Y:S01]  /*43f20*/  ISETP.LT.AND P2, PT, R12, UR19, !P1 ;  /* 0x000000130c007c0c */ /* 0x000fe2000cf41270 */
[----:B------:R-:W-:Y:S01]  /*43f30*/  ULDC.64 UR18, c[0x0][0x228] ;  /* 0x00008a0000127ab9 */ /* 0x000fe20000000a00 */
[----:B------:R-:W-:-:S04]  /*43f40*/  LOP3.LUT R154, R154, 0xfffeffff, RZ, 0xc0, !PT ;  /* 0xfffeffff9a9a7812 */ /* 0x000fc800078ec0ff */
[----:B------:R-:W-:Y:S02]  /*43f50*/  @P3 LOP3.LUT R154, R154, 0x10000, RZ, 0xfc, !PT ;  /* 0x000100009a9a3812 */ /* 0x000fe400078efcff */
[----:B------:R-:W-:Y:S02]  /*43f60*/  ISETP.LT.AND P1, PT, R11, UR18, !P1 ;  /* 0x000000120b007c0c */ /* 0x000fe4000cf21270 */
[----:B------:R-:W-:-:S04]  /*43f70*/  LOP3.LUT R154, R154, 0xffff7fff, RZ, 0xc0, !PT ;  /* 0xffff7fff9a9a7812 */ /* 0x000fc800078ec0ff */
[----:B------:R-:W-:-:S04]  /*43f80*/  @P2 LOP3.LUT R154, R154, 0x8000, RZ, 0xfc, !PT ;  /* 0x000080009a9a2812 */ /* 0x000fc800078efcff */
[----:B------:R-:W-:-:S04]  /*43f90*/  LOP3.LUT R154, R154, 0xffffbfff, RZ, 0xc0, !PT ;  /* 0xffffbfff9a9a7812 */ /* 0x000fc800078ec0ff */
[----:B------:R-:W-:Y:S02]  /*43fa0*/  @P1 LOP3.LUT R154, R154, 0x4000, RZ, 0xfc, !PT ;  /* 0x000040009a9a1812 */ /* 0x000fe400078efcff */
[----:B------:R-:W-:Y:S02]  /*43fb0*/  ISETP.LT.AND P1, PT, R14, UR20, !P0 ;  /* 0x000000140e007c0c */ /* 0x000fe4000c721270 */
[----:B------:R-:W-:-:S11]  /*43fc0*/  LOP3.LUT R154, R154, 0xffffdfff, RZ, 0xc0, !PT ;  /* 0xffffdfff9a9a7812 */ /* 0x000fd600078ec0ff */
[----:B------:R-:W-:Y:S02]  /*43fd0*/  @P1 LOP3.LUT R154, R154, 0x2000, RZ, 0xfc, !PT ;  /* 0x000020009a9a1812 */ /* 0x000fe400078efcff */
[----:B------:R-:W-:Y:S02]  /*43fe0*/  ISETP.LT.AND P1, PT, R13, UR13, !P0 ;  /* 0x0000000d0d007c0c */ /* 0x000fe4000c721270 */
[----:B------:R-:W-:Y:S01]  /*43ff0*/  LOP3.LUT R154, R154, 0xffffefff, RZ, 0xc0, !PT ;  /* 0xffffefff9a9a7812 */ /* 0x000fe200078ec0ff */
[----:B------:R1:W-:Y:S02]  /*44000*/  STL [R1+0x2634], R24 ;  /* 0x0026341801007387 */ /* 0x0003e40000100800 */
[----:B-1----:R-:W-:-:S08]  /*44010*/  VIADD R24, R24, UR21 ;  /* 0x0000001518187c36 */ /* 0x002fd00008000000 */
[----:B------:R-:W-:Y:S01]  /*44020*/  @P1 LOP3.LUT R154, R154, 0x1000, RZ, 0xfc, !PT ;  /* 0x000010009a9a1812 */ /* 0x000fe200078efcff */
[----:B------:R-:W-:Y:S01]  /*44030*/  ULDC UR21, c[0x0][0x248] ;  /* 0x0000920000157ab9 */ /* 0x000fe20000000800 */
[----:B------:R-:W-:Y:S01]  /*44040*/  ISETP.LT.AND P1, PT, R12, UR12, !P0 ;  /* 0x0000000c0c007c0c */ /* 0x000fe2000c721270 */
[----:B------:R-:W-:Y:S01]  /*44050*/  ULDC UR12, c[0x0][0x248] ;  /* 0x00009200000c7ab9 */ /* 0x000fe20000000800 */
[----:B------:R1:W-:Y:S01]  /*44060*/  STL [R1+0x2638], R24 ;  /* 0x0026381801007387 */ /* 0x0003e20000100800 */
[----:B------:R-:W-:Y:S01]  /*44070*/  LOP3.LUT R154, R154, 0xfffff7ff, RZ, 0xc0, !PT ;  /* 0xfffff7ff9a9a7812 */ /* 0x000fe200078ec0ff */
[----:B-1----:R-:W-:Y:S01]  /*44080*/  VIADD R24, R24, UR21 ;  /* 0x0000001518187c36 */ /* 0x002fe20008000000 */
[----:B------:R-:W-:Y:S02]  /*44090*/  ULDC.64 UR20, c[0x0][0x228] ;  /* 0x00008a0000147ab9 */ /* 0x000fe40000000a00 */
[----:B------:R-:W-:-:S06]  /*440a0*/  ISETP.LT.AND P0, PT, R11, UR20, !P0 ;  /* 0x000000140b007c0c */ /* 0x000fcc000c701270 */
[----:B------:R-:W-:-:S04]  /*440b0*/  @P1 LOP3.LUT R154, R154, 0x800, RZ, 0xfc, !PT ;  /* 0x000008009a9a1812 */ /* 0x000fc800078efcff */
[----:B------:R-:W-:Y:S01]  /*440c0*/  LOP3.LUT R154, R154, 0xfffffbff, RZ, 0xc0, !PT ;  /* 0xfffffbff9a9a7812 */ /* 0x000fe200078ec0ff */
[----:B------:R1:W-:Y:S03]  /*440d0*/  STL [R1+0x263c], R24 ;  /* 0x00263c1801007387 */ /* 0x0003e60000100800 */
[----:B------:R-:W-:Y:S02]  /*440e0*/  @P0 LOP3.LUT R154, R154, 0x400, RZ, 0xfc, !PT ;  /* 0x000004009a9a0812 */ /* 0x000fe400078efcff */
[----:B------:R-:W-:Y:S01]  /*440f0*/  ISETP.GE.AND P0, PT, R68, UR37, PT ;  /* 0x0000002544007c0c */ /* 0x000fe2000bf06270 */
[----:B------:R-:W-:Y:S02]  /*44100*/  VIADD R65, R10, 0x17c ;  /* 0x0000017c0a417836 */ /* 0x000fe40000000000 */
[----:B-1----:R-:W-:Y:S01]  /*44110*/  VIADD R24, R24, UR16 ;  /* 0x0000001018187c36 */ /* 0x002fe20008000000 */
[----:B------:R-:W-:Y:S01]  /*44120*/  ISETP.LT.AND P3, PT, R14, UR11, !P0 ;  /* 0x0000000b0e007c0c */ /* 0x000fe2000c761270 */
[----:B------:R-:W-:Y:S01]  /*44130*/  ULDC UR16, c[0x0][0x248] ;  /* 0x0000920000107ab9 */ /* 0x000fe20000000800 */
[----:B------:R-:W-:Y:S01]  /*44140*/  LOP3.LUT R154, R154, 0xfffffdff, RZ, 0xc0, !PT ;  /* 0xfffffdff9a9a7812 */ /* 0x000fe200078ec0ff */
[C---:B------:R-:W-:Y:S01]  /*44150*/  VIADD R64, R10.reuse, 0x17b ;  /* 0x0000017b0a407836 */ /* 0x040fe20000000000 */
[----:B------:R1:W-:Y:S01]  /*44160*/  STL [R1+0x2640], R24 ;  /* 0x0026401801007387 */ /* 0x0003e20000100800 */
[----:B------:R-:W-:Y:S01]  /*44170*/  ISETP.LT.AND P2, PT, R13, UR10, !P0 ;  /* 0x0000000a0d007c0c */ /* 0x000fe2000c741270 */
[----:B------:R-:W-:Y:S01]  /*44180*/  ULDC UR10, c[0x0][0x248] ;  /* 0x00009200000a7ab9 */ /* 0x000fe20000000800 */
[C---:B------:R-:W-:Y:S01]  /*44190*/  VIADD R63, R10.reuse, 0x17a ;  /* 0x0000017a0a3f7836 */ /* 0x040fe20000000000 */
[----:B------:R-:W-:Y:S01]  /*441a0*/  LOP3.LUT R169, R169, 0x7fffffff, RZ, 0xc0, !PT ;  /* 0x7fffffffa9a97812 */ /* 0x000fe200078ec0ff */
[----:B------:R-:W-:Y:S01]  /*441b0*/  VIADD R62, R10, 0x179 ;  /* 0x000001790a3e7836 */ /* 0x000fe20000000000 */
[----:B------:R-:W-:Y:S01]  /*441c0*/  ULDC UR37, c[0x0][0x228] ;  /* 0x00008a0000257ab9 */ /* 0x000fe20000000800 */
[----:B-1----:R-:W-:Y:S01]  /*441d0*/  VIADD R24, R24, UR16 ;  /* 0x0000001018187c36 */ /* 0x002fe20008000000 */
[----:B------:R-:W-:-:S04]  /*441e0*/  ULDC UR16, c[0x0][0x248] ;  /* 0x0000920000107ab9 */ /* 0x000fc80000000800 */
[----:B------:R1:W-:Y:S01]  /*441f0*/  STL [R1+0x2644], R24 ;  /* 0x0026441801007387 */ /* 0x0003e20000100800 */
[----:B------:R-:W-:Y:S02]  /*44200*/  @P3 LOP3.LUT R154, R154, 0x200, RZ, 0xfc, !PT ;  /* 0x000002009a9a3812 */ /* 0x000fe400078efcff */
[----:B------:R-:W-:Y:S01]  /*44210*/  ISETP.LT.AND P1, PT, R12, UR46, !P0 ;  /* 0x0000002e0c007c0c */ /* 0x000fe2000c721270 */
[----:B------:R-:W-:Y:S02]  /*44220*/  VIADD R61, R10, 0x178 ;  /* 0x000001780a3d7836 */ /* 0x000fe40000000000 */
[----:B-1----:R-:W-:Y:S01]  /*44230*/  VIADD R24, R24, UR16 ;  /* 0x0000001018187c36 */ /* 0x002fe20008000000 */
[----:B------:R-:W-:Y:S01]  /*44240*/  ULDC UR16, c[0x0][0x248] ;  /* 0x0000920000107ab9 */ /* 0x000fe20000000800 */
[----:B------:R-:W-:Y:S01]  /*44250*/  LOP3.LUT R154, R154, 0xfffffeff, RZ, 0xc0, !PT ;  /* 0xfffffeff9a9a7812 */ /* 0x000fe200078ec0ff */
[----:B------:R-:W-:Y:S01]  /*44260*/  VIADD R60, R10, 0x177 ;  /* 0x000001770a3c7836 */ /* 0x000fe20000000000 */
[----:B------:R-:W-:Y:S01]  /*44270*/  ULDC UR46, c[0x0][0x228] ;  /* 0x00008a00002e7ab9 */ /* 0x000fe20000000800 */
[----:B------:R1:W-:Y:S01]  /*44280*/  STL [R1+0x2648], R24 ;  /* 0x0026481801007387 */ /* 0x0003e20000100800 */
[----:B------:R-:W-:Y:S01]  /*44290*/  @P2 LOP3.LUT R154, R154, 0x100, RZ, 0xfc, !PT ;  /* 0x000001009a9a2812 */ /* 0x000fe200078efcff */
[----:B-1----:R-:W-:-:S05]  /*442a0*/  VIADD R24, R24, UR16 ;  /* 0x0000001018187c36 */ /* 0x002fca0008000000 */
[----:B------:R1:W-:Y:S01]  /*442b0*/  STL [R1+0x264c], R24 ;  /* 0x00264c1801007387 */ /* 0x0003e20000100800 */
[----:B------:R-:W-:Y:S01]  /*442c0*/  LOP3.LUT R154, R154, 0xffffff7f, RZ, 0xc0, !PT ;  /* 0xffffff7f9a9a7812 */ /* 0x000fe200078ec0ff */
[----:B-1----:R-:W-:Y:S01]  /*442d0*/  VIADD R24, R24, UR12 ;  /* 0x0000000c18187c36 */ /* 0x002fe20008000000 */
[----:B------:R-:W-:Y:S02]  /*442e0*/  ULDC.64 UR12, c[0x0][0x228] ;  /* 0x00008a00000c7ab9 */ /* 0x000fe40000000a00 */
[----:B------:R-:W-:Y:S02]  /*442f0*/  ISETP.LT.AND P0, PT, R11, UR12, !P0 ;  /* 0x0000000c0b007c0c */ /* 0x000fe4000c701270 */
[----:B------:R-:W-:-:S04]  /*44300*/  @P1 LOP3.LUT R154, R154, 0x80, RZ, 0xfc, !PT ;  /* 0x000000809a9a1812 */ /* 0x000fc800078efcff */
[----:B------:R-:W-:-:S07]  /*44310*/  LOP3.LUT R154, R154, 0xffffffbf, RZ, 0xc0, !PT ;  /* 0xffffffbf9a9a7812 */ /* 0x000fce00078ec0ff */
[----:B------:R-:W-:Y:S02]  /*44320*/  @P0 LOP3.LUT R154, R154, 0x40, RZ, 0xfc, !PT ;  /* 0x000000409a9a0812 */ /* 0x000fe400078efcff */
[----:B------:R-:W-:Y:S01]  /*44330*/  ISETP.GE.AND P0, PT, R67, UR17, PT ;  /* 0x0000001143007c0c */ /* 0x000fe2000bf06270 */
[----:B------:R1:W-:Y:S01]  /*44340*/  STL [R1+0x2650], R24 ;  /* 0x0026501801007387 */ /* 0x0003e20000100800 */
[----:B------:R-:W-:Y:S01]  /*44350*/  LOP3.LUT R154, R154, 0xffffffdf, RZ, 0xc0, !PT ;  /* 0xffffffdf9a9a7812 */ /* 0x000fe200078ec0ff */
[----:B------:R-:W-:Y:S01]  /*44360*/  ULDC.64 UR16, c[0x0][0x228] ;  /* 0x00008a0000107ab9 */ /* 0x000fe20000000a00 */
[----:B------:R-:W-:Y:S01]  /*44370*/  ISETP.LT.AND P3, PT, R14, UR45, !P0 ;  /* 0x0000002d0e007c0c */ /* 0x000fe2000c761270 */
[----:B------:R-:W2:Y:S01]  /*44380*/  LDL.LU R68, [R1+0x2934] ;  /* 0x0029340001447983 */ /* 0x000ea20000300800 */
[----:B------:R-:W-:Y:S01]  /*44390*/  ISETP.LT.AND P2, PT, R13, UR60, !P0 ;  /* 0x0000003c0d007c0c */ /* 0x000fe2000c741270 */
[----:B------:R-:W-:Y:S01]  /*443a0*/  VIADD R59, R10, 0x176 ;  /* 0x000001760a3b7836 */ /* 0x000fe20000000000 */
[----:B------:R-:W-:Y:S01]  /*443b0*/  ISETP.LT.AND P1, PT, R12, UR61, !P0 ;  /* 0x0000003d0c007c0c */ /* 0x000fe2000c721270 */
[----:B------:R-:W3:Y:S01]  /*443c0*/  LDL.LU R67, [R1+0x2930] ;  /* 0x0029300001437983 */ /* 0x000ee20000300800 */
[----:B------:R-:W-:Y:S01]  /*443d0*/  VIADD R58, R10, 0x175 ;  /* 0x000001750a3a7836 */ /* 0x000fe20000000000 */
[----:B------:R-:W-:Y:S01]  /*443e0*/  ULDC UR45, c[0x0][0x228] ;  /* 0x00008a00002d7ab9 */ /* 0x000fe20000000800 */
[----:B-1----:R-:W-:Y:S01]  /*443f0*/  VIADD R24, R24, UR10 ;  /* 0x0000000a18187c36 */ /* 0x002fe20008000000 */
[----:B------:R-:W-:Y:S01]  /*44400*/  ULDC.64 UR10, c[0x0][0x228] ;  /* 0x00008a00000a7ab9 */ /* 0x000fe20000000a00 */
[----:B------:R-:W-:-:S03]  /*44410*/  VIADD R57, R10, 0x174 ;  /* 0x000001740a397836 */ /* 0x000fc60000000000 */
[----:B------:R-:W-:Y:S01]  /*44420*/  @P3 LOP3.LUT R154, R154, 0x20, RZ, 0xfc, !PT ;  /* 0x000000209a9a3812 */ /* 0x000fe200078efcff */
[C---:B------:R-:W-:Y:S01]  /*44430*/  VIADD R56, R10.reuse, 0x173 ;  /* 0x000001730a387836 */ /* 0x040fe20000000000 */
[----:B------:R-:W-:Y:S01]  /*44440*/  ULDC UR61, c[0x0][0x228] ;  /* 0x00008a00003d7ab9 */ /* 0x000fe20000000800 */
[----:B------:R-:W-:Y:S01]  /*44450*/  VIADD R55, R10, 0x172 ;  /* 0x000001720a377836 */ /* 0x000fe20000000000 */
[----:B------:R-:W-:Y:S01]  /*44460*/  LOP3.LUT R154, R154, 0xffffffef, RZ, 0xc0, !PT ;  /* 0xffffffef9a9a7812 */ /* 0x000fe200078ec0ff */
[----:B------:R-:W-:Y:S01]  /*44470*/  VIADD R54, R10, 0x171 ;  /* 0x000001710a367836 */ /* 0x000fe20000000000 */
[----:B------:R-:W-:Y:S02]  /*44480*/  ULDC UR60, c[0x0][0x228] ;  /* 0x00008a00003c7ab9 */ /* 0x000fe40000000800 */
[----:B------:R-:W-:Y:S02]  /*44490*/  @P2 LOP3.LUT R154, R154, 0x10, RZ, 0xfc, !PT ;  /* 0x000000109a9a2812 */ /* 0x000fe400078efcff */
[----:B------:R-:W-:Y:S01]  /*444a0*/  ISETP.LT.AND P0, PT, R11, UR10, !P0 ;  /* 0x0000000a0b007c0c */ /* 0x000fe2000c701270 */
[----:B------:R-:W-:Y:S01]  /*444b0*/  ULDC UR10, c[0x0][0x248] ;  /* 0x00009200000a7ab9 */ /* 0x000fe20000000800 */
[----:B------:R-:W-:-:S04]  /*444c0*/  LOP3.LUT R154, R154, 0xfffffff7, RZ, 0xc0, !PT ;  /* 0xfffffff79a9a7812 */ /* 0x000fc800078ec0ff */
[----:B------:R-:W-:-:S04]  /*444d0*/  @P1 LOP3.LUT R154, R154, 0x8, RZ, 0xfc, !PT ;  /* 0x000000089a9a1812 */ /* 0x000fc800078efcff */
[----:B------:R-:W-:-:S04]  /*444e0*/  LOP3.LUT R154, R154, 0xfffffffb, RZ, 0xc0, !PT ;  /* 0xfffffffb9a9a7812 */ /* 0x000fc800078ec0ff */
[----:B------:R-:W-:Y:S02]  /*444f0*/  @P0 LOP3.LUT R154, R154, 0x4, RZ, 0xfc, !PT ;  /* 0x000000049a9a0812 */ /* 0x000fe400078efcff */
[----:B------:R-:W-:Y:S01]  /*44500*/  ISETP.GE.AND P0, PT, R66, UR19, PT ;  /* 0x0000001342007c0c */ /* 0x000fe2000bf06270 */
[----:B------:R-:W-:-:S03]  /*44510*/  ULDC.64 UR18, c[0x0][0x228] ;  /* 0x00008a0000127ab9 */ /* 0x000fc60000000a00 */
[----:B------:R-:W-:Y:S01]  /*44520*/  ISETP.LT.AND P1, PT, R12, UR59, !P0 ;  /* 0x0000003b0c007c0c */ /* 0x000fe2000c721270 */
[----:B------:R1:W-:Y:S01]  /*44530*/  STL [R1+0x2654], R24 ;  /* 0x0026541801007387 */ /* 0x0003e20000100800 */
[----:B------:R-:W-:Y:S01]  /*44540*/  ISETP.LT.AND P3, PT, R14, UR44, !P0 ;  /* 0x0000002c0e007c0c */ /* 0x000fe2000c761270 */
[C---:B------:R-:W-:Y:S01]  /*44550*/  VIADD R53, R10.reuse, 0x170 ;  /* 0x000001700a357836 */ /* 0x040fe20000000000 */
[----:B------:R-:W-:Y:S01]  /*44560*/  ISETP.LT.AND P2, PT, R13, UR58, !P0 ;  /* 0x0000003a0d007c0c */ /* 0x000fe2000c741270 */
[----:B------:R-:W4:Y:S01]  /*44570*/  LDL.LU R66, [R1+0x292c] ;  /* 0x00292c0001427983 */ /* 0x000f220000300800 */
[----:B------:R-:W-:Y:S01]  /*44580*/  ISETP.LT.AND P0, PT, R11, UR16, !P0 ;  /* 0x000000100b007c0c */ /* 0x000fe2000c701270 */
[----:B------:R-:W-:Y:S01]  /*44590*/  VIADD R52, R10, 0x16f ;  /* 0x0000016f0a347836 */ /* 0x000fe20000000000 */
[----:B------:R-:W-:Y:S01]  /*445a0*/  LOP3.LUT R154, R154, 0xfffffffd, RZ, 0xc0, !PT ;  /* 0xfffffffd9a9a7812 */ /* 0x000fe200078ec0ff */
[C---:B------:R-:W-:Y:S01]  /*445b0*/  VIADD R51, R10.reuse, 0x16e ;  /* 0x0000016e0a337836 */ /* 0x040fe20000000000 */
[----:B------:R-:W-:Y:S01]  /*445c0*/  ULDC UR44, c[0x0][0x228] ;  /* 0x00008a00002c7ab9 */ /* 0x000fe20000000800 */
[----:B------:R-:W-:Y:S01]  /*445d0*/  VIADD R50, R10, 0x16d ;  /* 0x0000016d0a327836 */ /* 0x000fe20000000000 */
[----:B------:R-:W-:Y:S01]  /*445e0*/  ULDC UR59, c[0x0][0x228] ;  /* 0x00008a00003b7ab9 */ /* 0x000fe20000000800 */
[----:B------:R-:W-:Y:S01]  /*445f0*/  @P1 LOP3.LUT R171, R171, 0x80000000, RZ, 0xfc, !PT ;  /* 0x80000000abab1812 */ /* 0x000fe200078efcff */
[----:B-1----:R-:W-:Y:S01]  /*44600*/  VIADD R24, R24, UR10 ;  /* 0x0000000a18187c36 */ /* 0x002fe20008000000 */
[----:B------:R-:W-:Y:S01]  /*44610*/  @P3 LOP3.LUT R154, R154, 0x2, RZ, 0xfc, !PT ;  /* 0x000000029a9a3812 */ /* 0x000fe200078efcff */
[----:B------:R-:W-:Y:S01]  /*44620*/  ULDC UR10, c[0x0][0x248] ;  /* 0x00009200000a7ab9 */ /* 0x000fe20000000800 */
[----:B------:R-:W-:Y:S01]  /*44630*/  LOP3.LUT R171, R171, 0xbfffffff, RZ, 0xc0, !PT ;  /* 0xbfffffffabab7812 */ /* 0x000fe200078ec0ff */
[----:B------:R-:W-:Y:S01]  /*44640*/  VIADD R49, R10, 0x16c ;  /* 0x0000016c0a317836 */ /* 0x000fe20000000000 */
[----:B------:R-:W-:-:S02]  /*44650*/  ULDC UR58, c[0x0][0x228] ;  /* 0x00008a00003a7ab9 */ /* 0x000fc40000000800 */
[----:B------:R-:W-:Y:S02]  /*44660*/  @P0 LOP3.LUT R171, R171, 0x40000000, RZ, 0xfc, !PT ;  /* 0x40000000abab0812 */ /* 0x000fe400078efcff */
[----:B------:R-:W-:Y:S01]  /*44670*/  ISETP.GE.AND P0, PT, R65, UR21, PT ;  /* 0x0000001541007c0c */ /* 0x000fe2000bf06270 */
[----:B------:R-:W-:-:S03]  /*44680*/  ULDC.64 UR20, c[0x0][0x228] ;  /* 0x00008a0000147ab9 */ /* 0x000fc60000000a00 */
[----:B------:R-:W-:Y:S01]  /*44690*/  ISETP.LT.AND P3, PT, R14, UR43, !P0 ;  /* 0x0000002b0e007c0c */ /* 0x000fe2000c761270 */
[----:B------:R1:W-:Y:S01]  /*446a0*/  STL [R1+0x2658], R24 ;  /* 0x0026581801007387 */ /* 0x0003e20000100800 */
[----:B------:R-:W-:Y:S01]  /*446b0*/  LOP3.LUT R154, R154, 0xfffffffe, RZ, 0xc0, !PT ;  /* 0xfffffffe9a9a7812 */ /* 0x000fe200078ec0ff */
[----:B------:R-:W-:Y:S01]  /*446c0*/  ULDC UR43, c[0x0][0x228] ;  /* 0x00008a00002b7ab9 */ /* 0x000fe20000000800 */
[----:B------:R-:W-:Y:S01]  /*446d0*/  LOP3.LUT R171, R171, 0xdfffffff, RZ, 0xc0, !PT ;  /* 0xdfffffffabab7812 */ /* 0x000fe200078ec0ff */
[----:B------:R-:W2:Y:S01]  /*446e0*/  LDL.LU R65, [R1+0x2928] ;  /* 0x0029280001417983 */ /* 0x000ea20000300800 */
[----:B------:R-:W-:Y:S02]  /*446f0*/  @P2 LOP3.LUT R154, R154, 0x1, RZ, 0xfc, !PT ;  /* 0x000000019a9a2812 */ /* 0x000fe400078efcff */
[----:B------:R-:W-:Y:S01]  /*44700*/  ISETP.LT.AND P2, PT, R13, UR57, !P0 ;  /* 0x000000390d007c0c */ /* 0x000fe2000c741270 */
[----:B------:R-:W-:Y:S01]  /*44710*/  VIADD R48, R10, 0x16b ;  /* 0x0000016b0a307836 */ /* 0x000fe20000000000 */
[----:B------:R-:W-:Y:S01]  /*44720*/  ISETP.LT.AND P1, PT, R12, UR56, !P0 ;  /* 0x000000380c007c0c */ /* 0x000fe2000c721270 */
[----:B-1----:R-:W-:-:S02]  /*44730*/  VIADD R24, R24, UR10 ;  /* 0x0000000a18187c36 */ /* 0x002fc40008000000 */
[----:B------:R-:W-:Y:S01]  /*44740*/  @P3 LOP3.LUT R171, R171, 0x20000000, RZ, 0xfc, !PT ;  /* 0x20000000abab3812 */ /* 0x000fe200078efcff */
[----:B------:R-:W-:Y:S01]  /*44750*/  ULDC UR10, c[0x0][0x248] ;  /* 0x00009200000a7ab9 */ /* 0x000fe20000000800 */
[----:B------:R-:W-:Y:S01]  /*44760*/  ULDC UR56, c[0x0][0x228] ;  /* 0x00008a0000387ab9 */ /* 0x000fe20000000800 */
[C---:B------:R-:W-:Y:S01]  /*44770*/  VIADD R47, R10.reuse, 0x16a ;  /* 0x0000016a0a2f7836 */ /* 0x040fe20000000000 */
[----:B------:R-:W-:Y:S01]  /*44780*/  LOP3.LUT R171, R171, 0xefffffff, RZ, 0xc0, !PT ;  /* 0xefffffffabab7812 */ /* 0x000fe200078ec0ff */
[----:B------:R-:W-:Y:S01]  /*44790*/  VIADD R46, R10, 0x169 ;  /* 0x000001690a2e7836 */ /* 0x000fe20000000000 */
[----:B------:R-:W-:Y:S02]  /*447a0*/  ULDC UR57, c[0x0][0x228] ;  /* 0x00008a0000397ab9 */ /* 0x000fe40000000800 */
[----:B------:R-:W-:Y:S02]  /*447b0*/  @P2 LOP3.LUT R171, R171, 0x10000000, RZ, 0xfc, !PT ;  /* 0x10000000abab2812 */ /* 0x000fe400078efcff */
[----:B------:R-:W-:-:S02]  /*447c0*/  ISETP.LT.AND P0, PT, R11, UR18, !P0 ;  /* 0x000000120b007c0c */ /* 0x000fc4000c701270 */
        /* <DEDUP_REMOVED lines=9> */
[----:B------:R-:W-:Y:S01]  /*44860*/  ULDC UR42, c[0x0][0x228] ;  /* 0x00008a00002a7ab9 */ /* 0x000fe20000000800 */
[----:B------:R-:W-:Y:S01]  /*44870*/  LOP3.LUT R171, R171, 0xfdffffff, RZ, 0xc0, !PT ;  /* 0xfdffffffabab7812 */ /* 0x000fe200078ec0ff */
[----:B------:R-:W3:Y:S01]  /*44880*/  LDL.LU R64, [R1+0x2924] ;  /* 0x0029240001407983 */ /* 0x000ee20000300800 */
[----:B------:R-:W-:Y:S01]  /*44890*/  ISETP.LT.AND P1, PT, R12, UR54, !P0 ;  /* 0x000000360c007c0c */ /* 0x000fe2000c721270 */
[----:B------:R-:W-:Y:S01]  /*448a0*/  ULDC UR54, c[0x0][0x228] ;  /* 0x00008a0000367ab9 */ /* 0x000fe20000000800 */
[----:B------:R-:W-:Y:S01]  /*448b0*/  VIADD R45, R10, 0x168 ;  /* 0x000001680a2d7836 */ /* 0x000fe20000000000 */
[----:B------:R-:W-:Y:S01]  /*448c0*/  LOP3.LUT R168, R168, 0x7fffffff, RZ, 0xc0, !PT ;  /* 0x7fffffffa8a87812 */ /* 0x000fe200078ec0ff */
[----:B------:R-:W-:Y:S01]  /*448d0*/  VIADD R44, R10, 0x167 ;  /* 0x000001670a2c7836 */ /* 0x000fe20000000000 */
[----:B------:R-:W-:-:S02]  /*448e0*/  ULDC UR55, c[0x0][0x228] ;  /* 0x00008a0000377ab9 */ /* 0x000fc40000000800 */
[----:B------:R-:W-:-:S04]  /*448f0*/  @P3 LOP3.LUT R171, R171, 0x2000000, RZ, 0xfc, !PT ;  /* 0x02000000abab3812 */ /* 0x000fc800078efcff */
[----:B------:R-:W-:-:S04]  /*44900*/  LOP3.LUT R171, R171, 0xfeffffff, RZ, 0xc0, !PT ;  /* 0xfeffffffabab7812 */ /* 0x000fc800078ec0ff */
[----:B------:R-:W-:Y:S02]  /*44910*/  @P2 LOP3.LUT R171, R171, 0x1000000, RZ, 0xfc, !PT ;  /* 0x01000000abab2812 */ /* 0x000fe400078efcff */
[----:B------:R-:W-:Y:S02]  /*44920*/  ISETP.LT.AND P0, PT, R11, UR20, !P0 ;  /* 0x000000140b007c0c */ /* 0x000fe4000c701270 */
[----:B------:R-:W-:-:S04]  /*44930*/  LOP3.LUT R171, R171, 0xff7fffff, RZ, 0xc0, !PT ;  /* 0xff7fffffabab7812 */ /* 0x000fc800078ec0ff */
[----:B------:R-:W-:-:S04]  /*44940*/  @P1 LOP3.LUT R171, R171, 0x800000, RZ, 0xfc, !PT ;  /* 0x00800000abab1812 */ /* 0x000fc800078efcff */
[----:B------:R-:W-:-:S04]  /*44950*/  LOP3.LUT R171, R171, 0xffbfffff, RZ, 0xc0, !PT ;  /* 0xffbfffffabab7812 */ /* 0x000fc800078ec0ff */
[----:B------:R-:W-:Y:S02]  /*44960*/  @P0 LOP3.LUT R171, R171, 0x400000, RZ, 0xfc, !PT ;  /* 0x00400000abab0812 */ /* 0x000fe400078efcff */
[----:B------:R-:W-:-:S04]  /*44970*/  ISETP.GE.AND P0, PT, R63, UR11, PT ;  /* 0x0000000b3f007c0c */ /* 0x000fc8000bf06270 */
[----:B------:R-:W-:Y:S01]  /*44980*/  ISETP.LT.AND P3, PT, R14, UR41, !P0 ;  /* 0x000000290e007c0c */ /* 0x000fe2000c761270 */
[----:B-1----:R-:W-:Y:S01]  /*44990*/  VIADD R24, R24, UR10 ;  /* 0x0000000a18187c36 */ /* 0x002fe20008000000 */
[----:B------:R-:W-:Y:S01]  /*449a0*/  ISETP.LT.AND P2, PT, R13, UR53, !P0 ;  /* 0x000000350d007c0c */ /* 0x000fe2000c741270 */
[----:B------:R-:W-:Y:S01]  /*449b0*/  ULDC UR10, c[0x0][0x248] ;  /* 0x00009200000a7ab9 */ /* 0x000fe20000000800 */
[----:B------:R-:W-:Y:S01]  /*449c0*/  LOP3.LUT R171, R171, 0xffdfffff, RZ, 0xc0, !PT ;  /* 0xffdfffffabab7812 */ /* 0x000fe200078ec0ff */
[----:B------:R-:W-:Y:S01]  /*449d0*/  ULDC UR53, c[0x0][0x228] ;  /* 0x00008a0000357ab9 */ /* 0x000fe20000000800 */
[----:B------:R-:W-:Y:S01]  /*449e0*/  ISETP.LT.AND P1, PT, R12, UR52, !P0 ;  /* 0x000000340c007c0c */ /* 0x000fe2000c721270 */
[----:B------:R1:W-:Y:S01]  /*449f0*/  STL [R1+0x2660], R24 ;  /* 0x0026601801007387 */ /* 0x0003e20000100800 */
[----:B------:R-:W-:-:S05]  /*44a00*/  ULDC UR41, c[0x0][0x228] ;  /* 0x00008a0000297ab9 */ /* 0x000fca0000000800 */
[----:B------:R-:W-:Y:S01]  /*44a10*/  @P3 LOP3.LUT R171, R171, 0x200000, RZ, 0xfc, !PT ;  /* 0x00200000abab3812 */ /* 0x000fe200078efcff */
[----:B------:R-:W4:Y:S01]  /*44a20*/  LDL.LU R63, [R1+0x2920] ;  /* 0x00292000013f7983 */ /* 0x000f220000300800 */
[----:B------:R-:W-:Y:S02]  /*44a30*/  ULDC UR52, c[0x0][0x228] ;  /* 0x00008a0000347ab9 */ /* 0x000fe40000000800 */
[----:B------:R-:W-:-:S04]  /*44a40*/  LOP3.LUT R171, R171, 0xffefffff, RZ, 0xc0, !PT ;  /* 0xffefffffabab7812 */ /* 0x000fc800078ec0ff */
[----:B------:R-:W-:Y:S02]  /*44a50*/  @P2 LOP3.LUT R171, R171, 0x100000, RZ, 0xfc, !PT ;  /* 0x00100000abab2812 */ /* 0x000fe400078efcff */
[----:B------:R-:W-:Y:S01]  /*44a60*/  ISETP.LT.AND P0, PT, R11, UR12, !P0 ;  /* 0x0000000c0b007c0c */ /* 0x000fe2000c701270 */
[----:B-1----:R-:W-:Y:S01]  /*44a70*/  VIADD R24, R24, UR10 ;  /* 0x0000000a18187c36 */ /* 0x002fe20008000000 */
[----:B------:R-:W-:Y:S01]  /*44a80*/  LOP3.LUT R171, R171, 0xfff7ffff, RZ, 0xc0, !PT ;  /* 0xfff7ffffabab7812 */ /* 0x000fe200078ec0ff */
[----:B------:R-:W-:Y:S01]  /*44a90*/  ULDC UR10, c[0x0][0x248] ;  /* 0x00009200000a7ab9 */ /* 0x000fe20000000800 */
[----:B------:R-:W-:Y:S01]  /*44aa0*/  VIADD R43, R10, 0x166 ;  /* 0x000001660a2b7836 */ /* 0x000fe20000000000 */
[----:B------:R-:W-:Y:S01]  /*44ab0*/  ULDC UR12, c[0x0][0x228] ;  /* 0x00008a00000c7ab9 */ /* 0x000fe20000000800 */
[----:B------:R-:W-:-:S04]  /*44ac0*/  @P1 LOP3.LUT R171, R171, 0x80000, RZ, 0xfc, !PT ;  /* 0x00080000abab1812 */ /* 0x000fc800078efcff */
[----:B------:R-:W-:-:S04]  /*44ad0*/  LOP3.LUT R171, R171, 0xfffbffff, RZ, 0xc0, !PT ;  /* 0xfffbffffabab7812 */ /* 0x000fc800078ec0ff */
[----:B------:R-:W-:Y:S02]  /*44ae0*/  @P0 LOP3.LUT R171, R171, 0x40000, RZ, 0xfc, !PT ;  /* 0x00040000abab0812 */ /* 0x000fe400078efcff */
[----:B------:R-:W-:Y:S01]  /*44af0*/  ISETP.GE.AND P0, PT, R62, UR17, PT ;  /* 0x000000113e007c0c */ /* 0x000fe2000bf06270 */
[----:B------:R1:W-:Y:S01]  /*44b00*/  STL [R1+0x2664], R24 ;  /* 0x0026641801007387 */ /* 0x0003e20000100800 */
[----:B------:R-:W-:Y:S01]  /*44b10*/  LOP3.LUT R171, R171, 0xfffdffff, RZ, 0xc0, !PT ;  /* 0xfffdffffabab7812 */ /* 0x000fe200078ec0ff */
[----:B------:R-:W-:Y:S01]  /*44b20*/  ULDC.64 UR16, c[0x0][0x228] ;  /* 0x00008a0000107ab9 */ /* 0x000fe20000000a00 */
[----:B------:R-:W-:Y:S01]  /*44b30*/  ISETP.LT.AND P3, PT, R14, UR40, !P0 ;  /* 0x000000280e007c0c */ /* 0x000fe2000c761270 */
[----:B------:R-:W-:Y:S01]  /*44b40*/  ULDC UR40, c[0x0][0x228] ;  /* 0x00008a0000287ab9 */ /* 0x000fe20000000800 */
[----:B------:R-:W-:Y:S01]  /*44b50*/  ISETP.LT.AND P2, PT, R13, UR51, !P0 ;  /* 0x000000330d007c0c */ /* 0x000fe2000c741270 */
[----:B------:R-:W-:Y:S01]  /*44b60*/  ULDC UR51, c[0x0][0x228] ;  /* 0x00008a0000337ab9 */ /* 0x000fe20000000800 */
[----:B------:R-:W-:Y:S01]  /*44b70*/  ISETP.LT.AND P1, PT, R12, UR50, !P0 ;  /* 0x000000320c007c0c */ /* 0x000fe2000c721270 */
[----:B------:R-:W-:-:S08]  /*44b80*/  ULDC UR50, c[0x0][0x228] ;  /* 0x00008a0000327ab9 */ /* 0x000fd00000000800 */
[----:B------:R-:W-:-:S04]  /*44b90*/  @P3 LOP3.LUT R171, R171, 0x20000, RZ, 0xfc, !PT ;  /* 0x00020000abab3812 */ /* 0x000fc800078efcff */
[----:B------:R-:W-:Y:S01]  /*44ba0*/  LOP3.LUT R171, R171, 0xfffeffff, RZ, 0xc0, !PT ;  /* 0xfffeffffabab7812 */ /* 0x000fe200078ec0ff */
[----:B-1----:R-:W-:Y:S01]  /*44bb0*/  VIADD R24, R24, UR10 ;  /* 0x0000000a18187c36 */ /* 0x002fe20008000000 */
[----:B------:R-:W-:Y:S02]  /*44bc0*/  ULDC.64 UR10, c[0x0][0x228] ;  /* 0x00008a00000a7ab9 */ /* 0x000fe40000000a00 */
        /* <DEDUP_REMOVED lines=14> */
[----:B------:R-:W2:Y:S01]  /*44cb0*/  LDL.LU R62, [R1+0x291c] ;  /* 0x00291c00013e7983 */ /* 0x000ea20000300800 */
[----:B------:R-:W-:Y:S01]  /*44cc0*/  ISETP.LT.AND P1, PT, R12, UR48, !P0 ;  /* 0x000000300c007c0c */ /* 0x000fe2000c721270 */
[----:B------:R-:W-:Y:S01]  /*44cd0*/  ULDC UR48, c[0x0][0x228] ;  /* 0x00008a0000307ab9 */ /* 0x000fe20000000800 */
[C---:B------:R-:W-:Y:S01]  /*44ce0*/  VIADD R42, R10.reuse, 0x165 ;  /* 0x000001650a2a7836 */ /* 0x040fe20000000000 */
[----:B------:R-:W-:Y:S01]  /*44cf0*/  LOP3.LUT R167, R167, 0x7fffffff, RZ, 0xc0, !PT ;  /* 0x7fffffffa7a77812 */ /* 0x000fe200078ec0ff */
[----:B------:R-:W-:Y:S01]  /*44d00*/  VIADD R41, R10, 0x164 ;  /* 0x000001640a297836 */ /* 0x000fe20000000000 */
[----:B------:R-:W-:-:S02]  /*44d10*/  ULDC UR49, c[0x0][0x228] ;  /* 0x00008a0000317ab9 */ /* 0x000fc40000000800 */
[----:B------:R-:W-:-:S04]  /*44d20*/  @P3 LOP3.LUT R171, R171, 0x2000, RZ, 0xfc, !PT ;  /* 0x00002000abab3812 */ /* 0x000fc800078efcff */
[----:B------:R-:W-:-:S04]  /*44d30*/  LOP3.LUT R171, R171, 0xffffefff, RZ, 0xc0, !PT ;  /* 0xffffefffabab7812 */ /* 0x000fc800078ec0ff */
[----:B------:R-:W-:Y:S02]  /*44d40*/  @P2 LOP3.LUT R171, R171, 0x1000, RZ, 0xfc, !PT ;  /* 0x00001000abab2812 */ /* 0x000fe400078efcff */
[----:B------:R-:W-:Y:S01]  /*44d50*/  ISETP.LT.AND P0, PT, R11, UR16, !P0 ;  /* 0x000000100b007c0c */ /* 0x000fe2000c701270 */
[----:B-1----:R-:W-:Y:S01]  /*44d60*/  VIADD R24, R24, UR10 ;  /* 0x0000000a18187c36 */ /* 0x002fe20008000000 */
[----:B------:R-:W-:Y:S01]  /*44d70*/  LOP3.LUT R171, R171, 0xfffff7ff, RZ, 0xc0, !PT ;  /* 0xfffff7ffabab7812 */ /* 0x000fe200078ec0ff */
[----:B------:R-:W-:Y:S01]  /*44d80*/  ULDC UR10, c[0x0][0x248] ;  /* 0x00009200000a7ab9 */ /* 0x000fe20000000800 */
[----:B------:R-:W-:Y:S02]  /*44d90*/  ULDC UR16, c[0x0][0x248] ;  /* 0x0000920000107ab9 */ /* 0x000fe40000000800 */
        /* <DEDUP_REMOVED lines=12> */
[----:B------:R-:W-:-:S06]  /*44e60*/  ULDC.64 UR30, c[0x0][0x228] ;  /* 0x00008a00001e7ab9 */ /* 0x000fcc0000000a00 */
[----:B------:R-:W-:-:S04]  /*44e70*/  @P3 LOP3.LUT R171, R171, 0x200, RZ, 0xfc, !PT ;  /* 0x00000200abab3812 */ /* 0x000fc800078efcff */
        /* <DEDUP_REMOVED lines=14> */
[----:B------:R-:W-:Y:S01]  /*44f60*/  ULDC UR13, c[0x0][0x248] ;  /* 0x00009200000d7ab9 */ /* 0x000fe20000000800 */
[----:B------:R-:W-:Y:S01]  /*44f70*/  ISETP.LT.AND P3, PT, R14, UR15, !P0 ;  /* 0x0000000f0e007c0c */ /* 0x000fe2000c761270 */
[----:B------:R-:W4:Y:S01]  /*44f80*/  LDL.LU R60, [R1+0x2914] ;  /* 0x00291400013c7983 */ /* 0x000f220000300800 */
[----:B------:R-:W-:Y:S01]  /*44f90*/  ISETP.LT.AND P2, PT, R13, UR5, !P0 ;  /* 0x000000050d007c0c */ /* 0x000fe2000c741270 */
[----:B------:R-:W-:Y:S01]  /*44fa0*/  ULDC UR5, c[0x0][0x248] ;  /* 0x0000920000057ab9 */ /* 0x000fe20000000800 */
[----:B------:R-:W-:Y:S01]  /*44fb0*/  ISETP.LT.AND P1, PT, R12, UR26, !P0 ;  /* 0x0000001a0c007c0c */ /* 0x000fe2000c721270 */
[----:B------:R-:W-:Y:S01]  /*44fc0*/  ULDC UR26, c[0x0][0x228] ;  /* 0x00008a00001a7ab9 */ /* 0x000fe20000000800 */
[----:B------:R-:W-:-:S07]  /*44fd0*/  ULDC UR15, c[0x0][0x228] ;  /* 0x00008a00000f7ab9 */ /* 0x000fce0000000800 */
        /* <DEDUP_REMOVED lines=17> */
[----:B------:R-:W2:Y:S01]  /*450f0*/  LDL.LU R59, [R1+0x2910] ;  /* 0x00291000013b7983 */ /* 0x000ea20000300800 */
[----:B------:R-:W-:Y:S01]  /*45100*/  ISETP.LT.AND P3, PT, R14, UR14, !P0 ;  /* 0x0000000e0e007c0c */ /* 0x000fe2000c761270 */
[----:B------:R-:W-:Y:S01]  /*45110*/  ULDC UR14, c[0x0][0x228] ;  /* 0x00008a00000e7ab9 */ /* 0x000fe20000000800 */
[----:B------:R-:W-:Y:S01]  /*45120*/  ISETP.LT.AND P2, PT, R13, UR28, !P0 ;  /* 0x0000001c0d007c0c */ /* 0x000fe2000c741270 */
[----:B------:R-:W-:Y:S01]  /*45130*/  ULDC.64 UR28, c[0x0][0x228] ;  /* 0x00008a00001c7ab9 */ /* 0x000fe20000000a00 */
[----:B------:R-:W-:-:S07]  /*45140*/  ISETP.LT.AND P0, PT, R11, UR30, !P0 ;  /* 0x0000001e0b007c0c */ /* 0x000fce000c701270 */
[----:B------:R-:W-:-:S04]  /*45150*/  @P1 LOP3.LUT R170, R170, 0x80000000, RZ, 0xfc, !PT ;  /* 0x80000000aaaa1812 */ /* 0x000fc800078efcff */
[----:B------:R-:W-:-:S04]  /*45160*/  LOP3.LUT R170, R170, 0xbfffffff, RZ, 0xc0, !PT ;  /* 0xbfffffffaaaa7812 */ /* 0x000fc800078ec0ff */
[----:B------:R-:W-:Y:S02]  /*45170*/  @P0 LOP3.LUT R170, R170, 0x40000000, RZ, 0xfc, !PT ;  /* 0x40000000aaaa0812 */ /* 0x000fe400078efcff */
[----:B------:R-:W-:Y:S01]  /*45180*/  ISETP.GE.AND P0, PT, R57, UR17, PT ;  /* 0x0000001139007c0c */ /* 0x000fe2000bf06270 */
[----:B-1----:R-:W-:Y:S01]  /*45190*/  VIADD R24, R24, UR5 ;  /* 0x0000000518187c36 */ /* 0x002fe20008000000 */
[----:B------:R-:W-:Y:S01]  /*451a0*/  @P3 LOP3.LUT R171, R171, 0x2, RZ, 0xfc, !PT ;  /* 0x00000002abab3812 */ /* 0x000fe200078efcff */
[----:B------:R-:W-:Y:S01]  /*451b0*/  ULDC UR5, c[0x0][0x228] ;  /* 0x00008a0000057ab9 */ /* 0x000fe20000000800 */
[----:B------:R-:W-:Y:S01]  /*451c0*/  ISETP.LT.AND P3, PT, R14, UR38, !P0 ;  /* 0x000000260e007c0c */ /* 0x000fe2000c761270 */
[----:B------:R-:W-:Y:S01]  /*451d0*/  ULDC UR17, c[0x0][0x228] ;  /* 0x00008a0000117ab9 */ /* 0x000fe20000000800 */
[----:B------:R-:W-:Y:S02]  /*451e0*/  LOP3.LUT R171, R171, 0xfffffffe, RZ, 0xc0, !PT ;  /* 0xfffffffeabab7812 */ /* 0x000fe400078ec0ff */
[----:B------:R-:W-:-:S02]  /*451f0*/  LOP3.LUT R170, R170, 0xdfffffff, RZ, 0xc0, !PT ;  /* 0xdfffffffaaaa7812 */ /* 0x000fc400078ec0ff */
[----:B------:R-:W-:Y:S02]  /*45200*/  @P2 LOP3.LUT R171, R171, 0x1, RZ, 0xfc, !PT ;  /* 0x00000001abab2812 */ /* 0x000fe400078efcff */
[----:B------:R-:W-:Y:S02]  /*45210*/  ISETP.LT.AND P2, PT, R13, UR9, !P0 ;  /* 0x000000090d007c0c */ /* 0x000fe4000c741270 */
[----:B------:R-:W-:Y:S01]  /*45220*/  ISETP.LT.AND P1, PT, R12, UR39, !P0 ;  /* 0x000000270c007c0c */ /* 0x000fe2000c721270 */
[----:B------:R-:W-:Y:S02]  /*45230*/  ULDC.64 UR38, c[0x0][0x228] ;  /* 0x00008a0000267ab9 */ /* 0x000fe40000000a00 */
[----:B------:R-:W-:Y:S01]  /*45240*/  @P3 LOP3.LUT R170, R170, 0x20000000, RZ, 0xfc, !PT ;  /* 0x20000000aaaa3812 */ /* 0x000fe200078efcff */
[----:B------:R1:W-:Y:S01]  /*45250*/  STL [R1+0x2678], R24 ;  /* 0x0026781801007387 */ /* 0x0003e20000100800 */
[----:B------:R-:W-:Y:S02]  /*45260*/  ULDC UR9, c[0x0][0x228] ;  /* 0x00008a0000097ab9 */ /* 0x000fe40000000800 */
[----:B------:R-:W-:Y:S01]  /*45270*/  LOP3.LUT R170, R170, 0xefffffff, RZ, 0xc0, !PT ;  /* 0xefffffffaaaa7812 */ /* 0x000fe200078ec0ff */
[----:B------:R-:W3:Y:S03]  /*45280*/  LDL.LU R58, [R1+0x290c] ;  /* 0x00290c00013a7983 */ /* 0x000ee60000300800 */
[----:B------:R-:W-:-:S02]  /*45290*/  @P2 LOP3.LUT R170, R170, 0x10000000, RZ, 0xfc, !PT ;  /* 0x10000000aaaa2812 */ /* 0x000fc400078efcff */
        /* <DEDUP_REMOVED lines=14> */
[----:B------:R-:W-:Y:S02]  /*45380*/  ISETP.LT.AND P2, PT, R13, UR33, !P0 ;  /* 0x000000210d007c0c */ /* 0x000fe4000c741270 */
[----:B------:R-:W-:Y:S01]  /*45390*/  ISETP.LT.AND P1, PT, R12, UR34, !P0 ;  /* 0x000000220c007c0c */ /* 0x000fe2000c721270 */
[----:B------:R-:W-:-:S08]  /*453a0*/  ULDC.64 UR34, c[0x0][0x228] ;  /* 0x00008a0000227ab9 */ /* 0x000fd00000000a00 */
        /* <DEDUP_REMOVED lines=8> */
[----:B------:R-:W-:Y:S01]  /*45430*/  ISETP.GE.AND P0, PT, R55, UR21, PT ;  /* 0x0000001537007c0c */ /* 0x000fe2000bf06270 */
[----:B-1----:R-:W-:Y:S01]  /*45440*/  VIADD R24, R24, UR16 ;  /* 0x0000001018187c36 */ /* 0x002fe20008000000 */
[----:B------:R-:W-:Y:S01]  /*45450*/  LOP3.LUT R170, R170, 0xffdfffff, RZ, 0xc0, !PT ;  /* 0xffdfffffaaaa7812 */ /* 0x000fe200078ec0ff */
[----:B------:R-:W-:Y:S01]  /*45460*/  ULDC UR16, c[0x0][0x228] ;  /* 0x00008a0000107ab9 */ /* 0x000fe20000000800 */
[----:B------:R-:W-:Y:S01]  /*45470*/  ISETP.LT.AND P3, PT, R14, UR22, !P0 ;  /* 0x000000160e007c0c */ /* 0x000fe2000c761270 */
[----:B------:R-:W-:Y:S01]  /*45480*/  ULDC UR22, c[0x0][0x248] ;  /* 0x0000920000167ab9 */ /* 0x000fe20000000800 */
[----:B------:R-:W-:Y:S01]  /*45490*/  ISETP.LT.AND P2, PT, R13, UR23, !P0 ;  /* 0x000000170d007c0c */ /* 0x000fe2000c741270 */
[----:B------:R-:W-:Y:S01]  /*454a0*/  ULDC UR21, c[0x0][0x228] ;  /* 0x00008a0000157ab9 */ /* 0x000fe20000000800 */
[----:B------:R-:W-:Y:S01]  /*454b0*/  ISETP.LT.AND P1, PT, R12, UR32, !P0 ;  /* 0x000000200c007c0c */ /* 0x000fe2000c721270 */
[----:B------:R-:W-:-:S08]  /*454c0*/  ULDC.64 UR32, c[0x0][0x228] ;  /* 0x00008a0000207ab9 */ /* 0x000fd00000000a00 */
[----:B------:R-:W-:Y:S01]  /*454d0*/  @P3 LOP3.LUT R170, R170, 0x200000, RZ, 0xfc, !PT ;  /* 0x00200000aaaa3812 */ /* 0x000fe200078efcff */
[----:B------:R1:W-:Y:S01]  /*454e0*/  STL [R1+0x2680], R24 ;  /* 0x0026801801007387 */ /* 0x0003e20000100800 */
[----:B------:R-:W-:Y:S01]  /*454f0*/  VIADD R38, R10, 0x161 ;  /* 0x000001610a267836 */ /* 0x000fe20000000000 */
[----:B------:R-:W-:Y:S01]  /*45500*/  ULDC UR23, c[0x0][0x228] ;  /* 0x00008a0000177ab9 */ /* 0x000fe20000000800 */
[----:B------:R-:W-:Y:S01]  /*45510*/  LOP3.LUT R170, R170, 0xffefffff, RZ, 0xc0, !PT ;  /* 0xffefffffaaaa7812 */ /* 0x000fe200078ec0ff */
[----:B------:R-:W2:Y:S03]  /*45520*/  LDL.LU R56, [R1+0x2904] ;  /* 0x0029040001387983 */ /* 0x000ea60000300800 */
        /* <DEDUP_REMOVED lines=16> */
[----:B------:R-:W-:Y:S01]  /*45630*/  VIADD R37, R10, 0x160 ;  /* 0x000001600a257836 */ /* 0x000fe20000000000 */
[----:B------:R-:W-:-:S04]  /*45640*/  ULDC UR56, c[0x0][0x228] ;  /* 0x00008a0000387ab9 */ /* 0x000fc80000000800 */
[----:B------:R-:W-:Y:S01]  /*45650*/  @P3 LOP3.LUT R170, R170, 0x20000, RZ, 0xfc, !PT ;  /* 0x00020000aaaa3812 */ /* 0x000fe200078efcff */
[----:B------:R-:W3:Y:S01]  /*45660*/  LDL.LU R55, [R1+0x2900] ;  /* 0x0029000001377983 */ /* 0x000ee20000300800 */
[----:B------:R-:W-:Y:S02]  /*45670*/  ULDC UR27, c[0x0][0x248] ;  /* 0x00009200001b7ab9 */ /* 0x000fe40000000800 */
        /* <DEDUP_REMOVED lines=15> */
[----:B------:R-:W-:Y:S01]  /*45770*/  ULDC UR54, c[0x0][0x228] ;  /* 0x00008a0000367ab9 */ /* 0x000fe20000000800 */
[----:B------:R-:W-:-:S05]  /*45780*/  ULDC UR22, c[0x0][0x228] ;  /* 0x00008a0000167ab9 */ /* 0x000fca0000000800 */
        /* <DEDUP_REMOVED lines=13> */
[----:B------:R-:W4:Y:S01]  /*45860*/  LDL.LU R54, [R1+0x28fc] ;  /* 0x0028fc0001367983 */ /* 0x000f220000300800 */
[----:B------:R-:W-:Y:S01]  /*45870*/  ISETP.LT.AND P2, PT, R13, UR54, !P0 ;  /* 0x000000360d007c0c */ /* 0x000fe2000c741270 */
[----:B------:R-:W-:Y:S01]  /*45880*/  ULDC UR53, c[0x0][0x228] ;  /* 0x00008a0000357ab9 */ /* 0x000fe20000000800 */
[----:B------:R-:W-:Y:S01]  /*45890*/  ISETP.LT.AND P1, PT, R12, UR46, !P0 ;  /* 0x0000002e0c007c0c */ /* 0x000fe2000c721270 */
[----:B------:R-:W-:Y:S01]  /*458a0*/  VIADD R36, R10, 0x15f ;  /* 0x0000015f0a247836 */ /* 0x000fe20000000000 */
[----:B------:R-:W-:Y:S01]  /*458b0*/  ULDC UR54, c[0x0][0x228] ;  /* 0x00008a0000367ab9 */ /* 0x000fe20000000800 */
[----:B-1----:R-:W-:Y:S01]  /*458c0*/  VIADD R24, R24, UR27 ;  /* 0x0000001b18187c36 */ /* 0x002fe20008000000 */
[----:B------:R-:W-:Y:S01]  /*458d0*/  ULDC UR27, c[0x0][0x228] ;  /* 0x00008a00001b7ab9 */ /* 0x000fe20000000800 */
[----:B------:R-:W-:Y:S01]  /*458e0*/  VIADD R35, R10, 0x15e ;  /* 0x0000015e0a237836 */ /* 0x000fe20000000000 */
[----:B------:R-:W-:-:S03]  /*458f0*/  ULDC UR46, c[0x0][0x228] ;  /* 0x00008a00002e7ab9 */ /* 0x000fc60000000800 */
[----:B------:R-:W-:Y:S01]  /*45900*/  @P3 LOP3.LUT R170, R170, 0x200, RZ, 0xfc, !PT ;  /* 0x00000200aaaa3812 */ /* 0x000fe200078efcff */
[----:B------:R1:W-:Y:S03]  /*45910*/  STL [R1+0x268c], R24 ;  /* 0x00268c1801007387 */ /* 0x0003e60000100800 */
[----:B------:R-:W-:Y:S01]  /*45920*/  LOP3.LUT R170, R170, 0xfffffeff, RZ, 0xc0, !PT ;  /* 0xfffffeffaaaa7812 */ /* 0x000fe200078ec0ff */
[----:B------:R-:W2:Y:S03]  /*45930*/  LDL.LU R53, [R1+0x28f8] ;  /* 0x0028f80001357983 */ /* 0x000ea60000300800 */
[----:B------:R-:W-:Y:S01]  /*45940*/  @P2 LOP3.LUT R170, R170, 0x100, RZ, 0xfc, !PT ;  /* 0x00000100aaaa2812 */ /* 0x000fe200078efcff */
[----:B-1----:R-:W-:Y:S01]  /*45950*/  VIADD R24, R24, UR28 ;  /* 0x0000001c18187c36 */ /* 0x002fe20008000000 */
[----:B------:R-:W-:-:S02]  /*45960*/  ULDC.64 UR28, c[0x0][0x228] ;  /* 0x00008a00001c7ab9 */ /* 0x000fc40000000a00 */
[----:B------:R-:W-:Y:S02]  /*45970*/  LOP3.LUT R170, R170, 0xffffff7f, RZ, 0xc0, !PT ;  /* 0xffffff7faaaa7812 */ /* 0x000fe400078ec0ff */
[----:B------:R-:W-:Y:S01]  /*45980*/  ISETP.LT.AND P0, PT, R11, UR28, !P0 ;  /* 0x0000001c0b007c0c */ /* 0x000fe2000c701270 */
[----:B------:R-:W-:Y:S01]  /*45990*/  ULDC UR28, c[0x0][0x248] ;  /* 0x00009200001c7ab9 */ /* 0x000fe20000000800 */
[----:B------:R-:W-:-:S04]  /*459a0*/  @P1 LOP3.LUT R170, R170, 0x80, RZ, 0xfc, !PT ;  /* 0x00000080aaaa1812 */ /* 0x000fc800078efcff */
[----:B------:R-:W-:-:S07]  /*459b0*/  LOP3.LUT R170, R170, 0xffffffbf, RZ, 0xc0, !PT ;  /* 0xffffffbfaaaa7812 */ /* 0x000fce00078ec0ff */
[----:B------:R-:W-:Y:S02]  /*459c0*/  @P0 LOP3.LUT R170, R170, 0x40, RZ, 0xfc, !PT ;  /* 0x00000040aaaa0812 */ /* 0x000fe400078efcff */
[----:B------:R-:W-:Y:S01]  /*459d0*/  ISETP.GE.AND P0, PT, R51, UR35, PT ;  /* 0x0000002333007c0c */ /* 0x000fe2000bf06270 */
[----:B------:R-:W-:-:S03]  /*459e0*/  ULDC.64 UR34, c[0x0][0x228] ;  /* 0x00008a0000227ab9 */ /* 0x000fc60000000a00 */
[----:B------:R-:W-:Y:S01]  /*459f0*/  ISETP.LT.AND P3, PT, R14, UR52, !P0 ;  /* 0x000000340e007c0c */ /* 0x000fe2000c761270 */
[----:B------:R-:W-:Y:S01]  /*45a00*/  ULDC UR52, c[0x0][0x228] ;  /* 0x00008a0000347ab9 */ /* 0x000fe20000000800 */
[----:B------:R-:W-:Y:S01]  /*45a10*/  ISETP.LT.AND P2, PT, R13, UR53, !P0 ;  /* 0x000000350d007c0c */ /* 0x000fe2000c741270 */
[----:B------:R1:W-:Y:S01]  /*45a20*/  STL [R1+0x2690], R24 ;  /* 0x0026901801007387 */ /* 0x0003e20000100800 */
[----:B------:R-:W-:Y:S01]  /*45a30*/  LOP3.LUT R170, R170, 0xffffffdf, RZ, 0xc0, !PT ;  /* 0xffffffdfaaaa7812 */ /* 0x000fe200078ec0ff */
[----:B------:R-:W-:Y:S01]  /*45a40*/  ULDC UR53, c[0x0][0x228] ;  /* 0x00008a0000357ab9 */ /* 0x000fe20000000800 */
[----:B------:R-:W-:Y:S01]  /*45a50*/  ISETP.LT.AND P1, PT, R12, UR45, !P0 ;  /* 0x0000002d0c007c0c */ /* 0x000fe2000c721270 */
[----:B------:R-:W3:Y:S06]  /*45a60*/  LDL.LU R52, [R1+0x28f4] ;  /* 0x0028f40001347983 */ /* 0x000eec0000300800 */
[----:B------:R-:W-:Y:S01]  /*45a70*/  @P3 LOP3.LUT R170, R170, 0x20, RZ, 0xfc, !PT ;  /* 0x00000020aaaa3812 */ /* 0x000fe200078efcff */
[----:B-1----:R-:W-:Y:S01]  /*45a80*/  VIADD R24, R24, UR28 ;  /* 0x0000001c18187c36 */ /* 0x002fe20008000000 */
[----:B------:R-:W-:Y:S01]  /*45a90*/  ISETP.LT.AND P0, PT, R11, UR38, !P0 ;  /* 0x000000260b007c0c */ /* 0x000fe2000c701270 */
[----:B------:R-:W-:Y:S01]  /*45aa0*/  ULDC UR28, c[0x0][0x248] ;  /* 0x00009200001c7ab9 */ /* 0x000fe20000000800 */
[----:B------:R-:W-:Y:S01]  /*45ab0*/  LOP3.LUT R170, R170, 0xffffffef, RZ, 0xc0, !PT ;  /* 0xffffffefaaaa7812 */ /* 0x000fe200078ec0ff */
[----:B------:R-:W-:Y:S01]  /*45ac0*/  VIADD R34, R10, 0x15d ;  /* 0x0000015d0a227836 */ /* 0x000fe20000000000 */
[----:B------:R-:W-:-:S02]  /*45ad0*/  ULDC UR45, c[0x0][0x228] ;  /* 0x00008a00002d7ab9 */ /* 0x000fc40000000800 */
[----:B------:R-:W-:-:S04]  /*45ae0*/  @P2 LOP3.LUT R170, R170, 0x10, RZ, 0xfc, !PT ;  /* 0x00000010aaaa2812 */ /* 0x000fc800078efcff */
        /* <DEDUP_REMOVED lines=10> */
[----:B------:R-:W-:Y:S01]  /*45b90*/  ISETP.LT.AND P2, PT, R13, UR52, !P0 ;  /* 0x000000340d007c0c */ /* 0x000fe2000c741270 */
[----:B------:R-:W4:Y:S01]  /*45ba0*/  LDL.LU R51, [R1+0x28f0] ;  /* 0x0028f00001337983 */ /* 0x000f220000300800 */
[----:B------:R-:W-:Y:S01]  /*45bb0*/  ISETP.LT.AND P0, PT, R11, UR34, !P0 ;  /* 0x000000220b007c0c */ /* 0x000fe2000c701270 */
[----:B------:R-:W-:Y:S01]  /*45bc0*/  ULDC UR52, c[0x0][0x228] ;  /* 0x00008a0000347ab9 */ /* 0x000fe20000000800 */
[----:B------:R-:W-:Y:S01]  /*45bd0*/  LOP3.LUT R170, R170, 0xfffffffd, RZ, 0xc0, !PT ;  /* 0xfffffffdaaaa7812 */ /* 0x000fe200078ec0ff */
[----:B------:R-:W-:Y:S01]  /*45be0*/  VIADD R33, R10, 0x15c ;  /* 0x0000015c0a217836 */ /* 0x000fe20000000000 */
[----:B------:R-:W-:-:S03]  /*45bf0*/  ULDC UR44, c[0x0][0x228] ;  /* 0x00008a00002c7ab9 */ /* 0x000fc60000000800 */
[----:B------:R-:W-:-:S04]  /*45c00*/  @P1 LOP3.LUT R169, R169, 0x80000000, RZ, 0xfc, !PT ;  /* 0x80000000a9a91812 */ /* 0x000fc800078efcff */
[----:B------:R-:W-:-:S04]  /*45c10*/  LOP3.LUT R169, R169, 0xbfffffff, RZ, 0xc0, !PT ;  /* 0xbfffffffa9a97812 */ /* 0x000fc800078ec0ff */
[----:B------:R-:W-:Y:S02]  /*45c20*/  @P0 LOP3.LUT R169, R169, 0x40000000, RZ, 0xfc, !PT ;  /* 0x40000000a9a90812 */ /* 0x000fe400078efcff */
[----:B------:R-:W-:Y:S01]  /*45c30*/  ISETP.GE.AND P0, PT, R49, UR31, PT ;  /* 0x0000001f31007c0c */ /* 0x000fe2000bf06270 */
[----:B------:R-:W-:Y:S01]  /*45c40*/  ULDC.64 UR30, c[0x0][0x228] ;  /* 0x00008a00001e7ab9 */ /* 0x000fe20000000a00 */
[----:B------:R-:W-:Y:S02]  /*45c50*/  @P3 LOP3.LUT R170, R170, 0x2, RZ, 0xfc, !PT ;  /* 0x00000002aaaa3812 */ /* 0x000fe400078efcff */
[----:B------:R-:W-:Y:S01]  /*45c60*/  ISETP.LT.AND P3, PT, R14, UR50, !P0 ;  /* 0x000000320e007c0c */ /* 0x000fe2000c761270 */
[----:B------:R-:W-:Y:S01]  /*45c70*/  ULDC UR50, c[0x0][0x228] ;  /* 0x00008a0000327ab9 */ /* 0x000fe20000000800 */
[----:B------:R-:W-:Y:S02]  /*45c80*/  LOP3.LUT R170, R170, 0xfffffffe, RZ, 0xc0, !PT ;  /* 0xfffffffeaaaa7812 */ /* 0x000fe400078ec0ff */
[----:B------:R-:W-:-:S02]  /*45c90*/  LOP3.LUT R169, R169, 0xdfffffff, RZ, 0xc0, !PT ;  /* 0xdfffffffa9a97812 */ /* 0x000fc400078ec0ff */
[----:B------:R-:W-:Y:S02]  /*45ca0*/  @P2 LOP3.LUT R170, R170, 0x1, RZ, 0xfc, !PT ;  /* 0x00000001aaaa2812 */ /* 0x000fe400078efcff */
[----:B------:R-:W-:Y:S01]  /*45cb0*/  ISETP.LT.AND P2, PT, R13, UR51, !P0 ;  /* 0x000000330d007c0c */ /* 0x000fe2000c741270 */
[----:B------:R-:W-:Y:S01]  /*45cc0*/  ULDC UR51, c[0x0][0x228] ;  /* 0x00008a0000337ab9 */ /* 0x000fe20000000800 */
[----:B------:R-:W-:Y:S01]  /*45cd0*/  ISETP.LT.AND P1, PT, R12, UR43, !P0 ;  /* 0x0000002b0c007c0c */ /* 0x000fe2000c721270 */
[----:B-1----:R-:W-:Y:S02]  /*45ce0*/  VIADD R24, R24, UR28 ;  /* 0x0000001c18187c36 */ /* 0x002fe40008000000 */
[----:B------:R-:W-:Y:S01]  /*45cf0*/  @P3 LOP3.LUT R169, R169, 0x20000000, RZ, 0xfc, !PT ;  /* 0x20000000a9a93812 */ /* 0x000fe200078efcff */
[----:B------:R-:W-:Y:S01]  /*45d00*/  ULDC UR28, c[0x0][0x248] ;  /* 0x00009200001c7ab9 */ /* 0x000fe20000000800 */
        /* <DEDUP_REMOVED lines=17> */
[----:B------:R-:W-:Y:S01]  /*45e20*/  VIADD R32, R10, 0x15b ;  /* 0x0000015b0a207836 */ /* 0x000fe20000000000 */
[----:B------:R-:W-:-:S04]  /*45e30*/  ULDC UR50, c[0x0][0x228] ;  /* 0x00008a0000327ab9 */ /* 0x000fc80000000800 */
        /* <DEDUP_REMOVED lines=13> */
[----:B------:R-:W-:Y:S01]  /*45f10*/  ULDC.64 UR38, c[0x0][0x228] ;  /* 0x00008a0000267ab9 */ /* 0x000fe20000000a00 */
[----:B------:R-:W-:Y:S01]  /*45f20*/  ISETP.LT.AND P2, PT, R13, UR61, !P0 ;  /* 0x0000003d0d007c0c */ /* 0x000fe2000c741270 */
[----:B------:R1:W-:Y:S01]  /*45f30*/  STL [R1+0x269c], R24 ;  /* 0x00269c1801007387 */ /* 0x0003e20000100800 */
[----:B------:R-:W-:Y:S01]  /*45f40*/  ISETP.LT.AND P1, PT, R12, UR41, !P0 ;  /* 0x000000290c007c0c */ /* 0x000fe2000c721270 */
[C---:B------:R-:W-:Y:S01]  /*45f50*/  VIADD R31, R10.reuse, 0x15a ;  /* 0x0000015a0a1f7836 */ /* 0x040fe20000000000 */
[----:B------:R-:W-:Y:S01]  /*45f60*/  ULDC UR51, c[0x0][0x228] ;  /* 0x00008a0000337ab9 */ /* 0x000fe20000000800 */
[----:B------:R-:W3:Y:S01]  /*45f70*/  LDL.LU R49, [R1+0x28e8] ;  /* 0x0028e80001317983 */ /* 0x000ee20000300800 */
[C---:B------:R-:W-:Y:S01]  /*45f80*/  VIADD R30, R10.reuse, 0x159 ;  /* 0x000001590a1e7836 */ /* 0x040fe20000000000 */
[----:B------:R-:W-:Y:S01]  /*45f90*/  ULDC UR61, c[0x0][0x228] ;  /* 0x00008a00003d7ab9 */ /* 0x000fe20000000800 */
[----:B------:R-:W-:Y:S01]  /*45fa0*/  VIADD R29, R10, 0x158 ;  /* 0x000001580a1d7836 */ /* 0x000fe20000000000 */
[----:B------:R-:W-:Y:S01]  /*45fb0*/  LOP3.LUT R166, R166, 0x7fffffff, RZ, 0xc0, !PT ;  /* 0x7fffffffa6a67812 */ /* 0x000fe200078ec0ff */
[----:B------:R-:W-:Y:S01]  /*45fc0*/  VIADD R28, R10, 0x157 ;  /* 0x000001570a1c7836 */ /* 0x000fe20000000000 */
[----:B------:R-:W-:Y:S01]  /*45fd0*/  @P3 LOP3.LUT R169, R169, 0x200000, RZ, 0xfc, !PT ;  /* 0x00200000a9a93812 */ /* 0x000fe200078efcff */
[----:B-1----:R-:W-:Y:S01]  /*45fe0*/  VIADD R24, R24, UR28 ;  /* 0x0000001c18187c36 */ /* 0x002fe20008000000 */
[----:B------:R-:W-:Y:S01]  /*45ff0*/  ULDC UR28, c[0x0][0x248] ;  /* 0x00009200001c7ab9 */ /* 0x000fe20000000800 */
[C---:B------:R-:W-:Y:S01]  /*46000*/  VIADD R27, R10.reuse, 0x156 ;  /* 0x000001560a1b7836 */ /* 0x040fe20000000000 */
[----:B------:R-:W-:Y:S01]  /*46010*/  LOP3.LUT R169, R169, 0xffefffff, RZ, 0xc0, !PT ;  /* 0xffefffffa9a97812 */ /* 0x000fe200078ec0ff */
[C---:B------:R-:W-:Y:S01]  /*46020*/  VIADD R26, R10.reuse, 0x155 ;  /* 0x000001550a1a7836 */ /* 0x040fe20000000000 */
[----:B------:R1:W-:Y:S01]  /*46030*/  STL [R1+0x26a0], R24 ;  /* 0x0026a01801007387 */ /* 0x0003e20000100800 */
[C---:B------:R-:W-:Y:S01]  /*46040*/  VIADD R25, R10.reuse, 0x154 ;  /* 0x000001540a197836 */ /* 0x040fe20000000000 */
[----:B------:R-:W-:Y:S01]  /*46050*/  @P2 LOP3.LUT R169, R169, 0x100000, RZ, 0xfc, !PT ;  /* 0x00100000a9a92812 */ /* 0x000fe200078efcff */
[C---:B------:R-:W-:Y:S01]  /*46060*/  VIADD R251, R10.reuse, 0x153 ;  /* 0x000001530afb7836 */ /* 0x040fe20000000000 */
[----:B------:R-:W4:Y:S01]  /*46070*/  LDL.LU R48, [R1+0x28e4] ;  /* 0x0028e40001307983 */ /* 0x000f220000300800 */
[C---:B------:R-:W-:Y:S01]  /*46080*/  VIADD R250, R10.reuse, 0x152 ;  /* 0x000001520afa7836 */ /* 0x040fe20000000000 */
[----:B------:R-:W-:Y:S01]  /*46090*/  LOP3.LUT R169, R169, 0xfff7ffff, RZ, 0xc0, !PT ;  /* 0xfff7ffffa9a97812 */ /* 0x000fe200078ec0ff */
[C---:B------:R-:W-:Y:S01]  /*460a0*/  VIADD R249, R10.reuse, 0x151 ;  /* 0x000001510af97836 */ /* 0x040fe20000000000 */
[----:B------:R-:W2:Y:S01]  /*460b0*/  LDL.LU R47, [R1+0x28e0] ;  /* 0x0028e000012f7983 */ /* 0x000ea20000300800 */
[----:B------:R-:W-:Y:S01]  /*460c0*/  VIADD R248, R10, 0x150 ;  /* 0x000001500af87836 */ /* 0x000fe20000000000 */
[----:B------:R-:W-:Y:S01]  /*460d0*/  ULDC UR41, c[0x0][0x228] ;  /* 0x00008a0000297ab9 */ /* 0x000fe20000000800 */
[----:B-1----:R-:W-:Y:S01]  /*460e0*/  VIADD R24, R24, UR28 ;  /* 0x0000001c18187c36 */ /* 0x002fe20008000000 */
[----:B------:R-:W-:-:S02]  /*460f0*/  ULDC.64 UR28, c[0x0][0x228] ;  /* 0x00008a00001c7ab9 */ /* 0x000fc40000000a00 */
        /* <DEDUP_REMOVED lines=14> */
[----:B------:R-:W-:-:S06]  /*461e0*/  ULDC UR59, c[0x0][0x228] ;  /* 0x00008a00003b7ab9 */ /* 0x000fcc0000000800 */
[----:B------:R-:W-:Y:S01]  /*461f0*/  @P3 LOP3.LUT R169, R169, 0x20000, RZ, 0xfc, !PT ;  /* 0x00020000a9a93812 */ /* 0x000fe200078efcff */
[----:B-1----:R-:W-:Y:S01]  /*46200*/  VIADD R24, R24, UR28 ;  /* 0x0000001c18187c36 */ /* 0x002fe20008000000 */
[----:B------:R-:W-:Y:S01]  /*46210*/  ISETP.LT.AND P0, PT, R11, UR38, !P0 ;  /* 0x000000260b007c0c */ /* 0x000fe2000c701270 */
[----:B------:R-:W-:Y:S01]  /*46220*/  ULDC UR28, c[0x0][0x248] ;  /* 0x00009200001c7ab9 */ /* 0x000fe20000000800 */
[----:B------:R-:W-:Y:S01]  /*46230*/  LOP3.LUT R169, R169, 0xfffeffff, RZ, 0xc0, !PT ;  /* 0xfffeffffa9a97812 */ /* 0x000fe200078ec0ff */
[----:B------:R-:W-:Y:S01]  /*46240*/  VIADD R239, R10, 0x14f ;  /* 0x0000014f0aef7836 */ /* 0x000fe20000000000 */
[----:B------:R-:W-:Y:S02]  /*46250*/  ULDC UR40, c[0x0][0x228] ;  /* 0x00008a0000287ab9 */ /* 0x000fe40000000800 */
        /* <DEDUP_REMOVED lines=12> */
[----:B------:R-:W-:Y:S01]  /*46320*/  ULDC UR58, c[0x0][0x228] ;  /* 0x00008a00003a7ab9 */ /* 0x000fe20000000800 */
[----:B------:R-:W-:Y:S01]  /*46330*/  ISETP.LT.AND P1, PT, R12, UR37, !P0 ;  /* 0x000000250c007c0c */ /* 0x000fe2000c721270 */
[----:B------:R-:W-:-:S06]  /*46340*/  ULDC UR37, c[0x0][0x228] ;  /* 0x00008a0000257ab9 */ /* 0x000fcc0000000800 */
        /* <DEDUP_REMOVED lines=33> */
[----:B------:R-:W-:Y:S01]  /*46560*/  ULDC.64 UR28, c[0x0][0x228] ;  /* 0x00008a00001c7ab9 */ /* 0x000fe20000000a00 */
[----:B------:R-:W-:Y:S01]  /*46570*/  LOP3.LUT R169, R169, 0xffffffdf, RZ, 0xc0, !PT ;  /* 0xffffffdfa9a97812 */ /* 0x000fe200078ec0ff */
[----:B------:R-:W-:Y:S01]  /*46580*/  ULDC UR10, c[0x0][0x248] ;  /* 0x00009200000a7ab9 */ /* 0x000fe20000000800 */
[----:B------:R-:W-:Y:S01]  /*46590*/  ISETP.LT.AND P1, PT, R12, UR26, !P0 ;  /* 0x0000001a0c007c0c */ /* 0x000fe2000c721270 */
[----:B------:R1:W-:Y:S01]  /*465a0*/  STL [R1+0x26b0], R24 ;  /* 0x0026b01801007387 */ /* 0x0003e20000100800 */
[----:B------:R-:W-:-:S05]  /*465b0*/  ULDC UR12, c[0x0][0x228] ;  /* 0x00008a00000c7ab9 */ /* 0x000fca0000000800 */
[----:B------:R-:W-:Y:S01]  /*465c0*/  @P3 LOP3.LUT R169, R169, 0x20, RZ, 0xfc, !PT ;  /* 0x00000020a9a93812 */ /* 0x000fe200078efcff */
[----:B------:R-:W2:Y:S01]  /*465d0*/  LDL.LU R44, [R1+0x28d4] ;  /* 0x0028d400012c7983 */ /* 0x000ea20000300800 */
        /* <DEDUP_REMOVED lines=14> */
[----:B------:R-:W-:Y:S01]  /*466c0*/  ISETP.LT.AND P2, PT, R13, UR5, !P0 ;  /* 0x000000050d007c0c */ /* 0x000fe2000c741270 */
[----:B------:R-:W-:Y:S01]  /*466d0*/  ULDC UR5, c[0x0][0x248] ;  /* 0x0000920000057ab9 */ /* 0x000fe20000000800 */
[----:B------:R-:W-:Y:S01]  /*466e0*/  ISETP.LT.AND P0, PT, R11, UR28, !P0 ;  /* 0x0000001c0b007c0c */ /* 0x000fe2000c701270 */
[----:B------:R-:W-:-:S06]  /*466f0*/  ULDC UR11, c[0x0][0x228] ;  /* 0x00008a00000b7ab9 */ /* 0x000fcc0000000800 */
[----:B------:R-:W-:Y:S02]  /*46700*/  @P1 LOP3.LUT R168, R168, 0x80000000, RZ, 0xfc, !PT ;  /* 0x80000000a8a81812 */ /* 0x000fe400078efcff */
[----:B------:R-:W-:Y:S01]  /*46710*/  LOP3.LUT R169, R169, 0xfffffffd, RZ, 0xc0, !PT ;  /* 0xfffffffda9a97812 */ /* 0x000fe200078ec0ff */
[----:B------:R1:W-:Y:S01]  /*46720*/  STL [R1+0x26b4], R24 ;  /* 0x0026b41801007387 */ /* 0x0003e20000100800 */
[----:B------:R-:W-:Y:S01]  /*46730*/  LOP3.LUT R168, R168, 0xbfffffff, RZ, 0xc0, !PT ;  /* 0xbfffffffa8a87812 */ /* 0x000fe200078ec0ff */
[----:B------:R-:W-:Y:S01]  /*46740*/  ULDC UR15, c[0x0][0x228] ;  /* 0x00008a00000f7ab9 */ /* 0x000fe20000000800 */
[----:B------:R-:W-:Y:S01]  /*46750*/  @P3 LOP3.LUT R169, R169, 0x2, RZ, 0xfc, !PT ;  /* 0x00000002a9a93812 */ /* 0x000fe200078efcff */
[----:B------:R-:W3:Y:S01]  /*46760*/  LDL.LU R43, [R1+0x28d0] ;  /* 0x0028d000012b7983 */ /* 0x000ee20000300800 */
[----:B------:R-:W-:Y:S02]  /*46770*/  @P0 LOP3.LUT R168, R168, 0x40000000, RZ, 0xfc, !PT ;  /* 0x40000000a8a80812 */ /* 0x000fe400078efcff */
[----:B------:R-:W-:Y:S01]  /*46780*/  ISETP.GE.AND P0, PT, R41, UR35, PT ;  /* 0x0000002329007c0c */ /* 0x000fe2000bf06270 */
[----:B------:R-:W-:-:S03]  /*46790*/  ULDC.64 UR34, c[0x0][0x228] ;  /* 0x00008a0000227ab9 */ /* 0x000fc60000000a00 */
[----:B------:R-:W-:Y:S01]  /*467a0*/  ISETP.LT.AND P3, PT, R14, UR14, !P0 ;  /* 0x0000000e0e007c0c */ /* 0x000fe2000c761270 */
[----:B-1----:R-:W-:Y:S01]  /*467b0*/  VIADD R24, R24, UR10 ;  /* 0x0000000a18187c36 */ /* 0x002fe20008000000 */
[----:B------:R-:W-:Y:S01]  /*467c0*/  LOP3.LUT R169, R169, 0xfffffffe, RZ, 0xc0, !PT ;  /* 0xfffffffea9a97812 */ /* 0x000fe200078ec0ff */
[----:B------:R-:W-:Y:S01]  /*467d0*/  ULDC UR10, c[0x0][0x228] ;  /* 0x00008a00000a7ab9 */ /* 0x000fe20000000800 */
[----:B------:R-:W-:Y:S01]  /*467e0*/  LOP3.LUT R168, R168, 0xdfffffff, RZ, 0xc0, !PT ;  /* 0xdfffffffa8a87812 */ /* 0x000fe200078ec0ff */
[----:B------:R-:W-:Y:S01]  /*467f0*/  ULDC UR14, c[0x0][0x228] ;  /* 0x00008a00000e7ab9 */ /* 0x000fe20000000800 */
[----:B------:R-:W-:Y:S02]  /*46800*/  @P2 LOP3.LUT R169, R169, 0x1, RZ, 0xfc, !PT ;  /* 0x00000001a9a92812 */ /* 0x000fe400078efcff */
[----:B------:R-:W-:Y:S02]  /*46810*/  ISETP.LT.AND P2, PT, R13, UR13, !P0 ;  /* 0x0000000d0d007c0c */ /* 0x000fe4000c741270 */
[----:B------:R-:W-:Y:S01]  /*46820*/  ISETP.LT.AND P1, PT, R12, UR9, !P0 ;  /* 0x000000090c007c0c */ /* 0x000fe2000c721270 */
[----:B------:R1:W-:Y:S02]  /*46830*/  STL [R1+0x26b8], R24 ;  /* 0x0026b81801007387 */ /* 0x0003e40000100800 */
[----:B------:R-:W-:Y:S01]  /*46840*/  @P3 LOP3.LUT R168, R168, 0x20000000, RZ, 0xfc, !PT ;  /* 0x20000000a8a83812 */ /* 0x000fe200078efcff */
[----:B------:R-:W-:Y:S01]  /*46850*/  ULDC UR9, c[0x0][0x248] ;  /* 0x0000920000097ab9 */ /* 0x000fe20000000800 */
[----:B------:R-:W-:Y:S01]  /*46860*/  ISETP.LT.AND P0, PT, R11, UR38, !P0 ;  /* 0x000000260b007c0c */ /* 0x000fe2000c701270 */
[----:B------:R-:W4:Y:S01]  /*46870*/  LDL.LU R42, [R1+0x28cc] ;  /* 0x0028cc00012a7983 */ /* 0x000f220000300800 */
[----:B------:R-:W-:Y:S01]  /*46880*/  LOP3.LUT R168, R168, 0xefffffff, RZ, 0xc0, !PT ;  /* 0xefffffffa8a87812 */ /* 0x000fe200078ec0ff */
[----:B------:R-:W-:-:S03]  /*46890*/  ULDC UR13, c[0x0][0x228] ;  /* 0x00008a00000d7ab9 */ /* 0x000fc60000000800 */
        /* <DEDUP_REMOVED lines=78> */
[C---:B------:R-:W-:Y:S02]  /*46d80*/  VIADD R238, R10.reuse, 0x14e ;  /* 0x0000014e0aee7836 */ /* 0x040fe40000000000 */
[----:B------:R-:W-:Y:S01]  /*46d90*/  VIADD R237, R10, 0x14d ;  /* 0x0000014d0aed7836 */ /* 0x000fe20000000000 */
[----:B------:R-:W-:Y:S01]  /*46da0*/  LOP3.LUT R165, R165, 0x7fffffff, RZ, 0xc0, !PT ;  /* 0x7fffffffa5a57812 */ /* 0x000fe200078ec0ff */
[----:B------:R-:W2:Y:S01]  /*46db0*/  LDL.LU R38, [R1+0x28bc] ;  /* 0x0028bc0001267983 */ /* 0x000ea20000300800 */
[----:B------:R-:W-:Y:S01]  /*46dc0*/  @P3 LOP3.LUT R168, R168, 0x2000, RZ, 0xfc, !PT ;  /* 0x00002000a8a83812 */ /* 0x000fe200078efcff */
[----:B------:R-:W-:Y:S01]  /*46dd0*/  ULDC UR27, c[0x0][0x228] ;  /* 0x00008a00001b7ab9 */ /* 0x000fe20000000800 */
[----:B------:R-:W-:-:S02]  /*46de0*/  VIADD R236, R10, 0x14c ;  /* 0x0000014c0aec7836 */ /* 0x000fc40000000000 */
[----:B------:R-:W-:Y:S01]  /*46df0*/  VIADD R235, R10, 0x14b ;  /* 0x0000014b0aeb7836 */ /* 0x000fe20000000000 */
[----:B------:R-:W-:Y:S01]  /*46e00*/  LOP3.LUT R168, R168, 0xffffefff, RZ, 0xc0, !PT ;  /* 0xffffefffa8a87812 */ /* 0x000fe200078ec0ff */
[C---:B------:R-:W-:Y:S02]  /*46e10*/  VIADD R234, R10.reuse, 0x14a ;  /* 0x0000014a0aea7836 */ /* 0x040fe40000000000 */
[----:B------:R-:W-:Y:S01]  /*46e20*/  VIADD R233, R10, 0x149 ;  /* 0x000001490ae97836 */ /* 0x000fe20000000000 */
[----:B------:R-:W-:Y:S01]  /*46e30*/  @P2 LOP3.LUT R168, R168, 0x1000, RZ, 0xfc, !PT ;  /* 0x00001000a8a82812 */ /* 0x000fe200078efcff */
[----:B------:R-:W-:Y:S01]  /*46e40*/  VIADD R232, R10, 0x148 ;  /* 0x000001480ae87836 */ /* 0x000fe20000000000 */
[----:B------:R-:W-:Y:S01]  /*46e50*/  ISETP.LT.AND P0, PT, R11, UR28, !P0 ;  /* 0x0000001c0b007c0c */ /* 0x000fe2000c701270 */
[----:B-1----:R-:W-:Y:S01]  /*46e60*/  VIADD R24, R24, UR22 ;  /* 0x0000001618187c36 */ /* 0x002fe20008000000 */
[----:B------:R-:W-:Y:S01]  /*46e70*/  LOP3.LUT R168, R168, 0xfffff7ff, RZ, 0xc0, !PT ;  /* 0xfffff7ffa8a87812 */ /* 0x000fe200078ec0ff */
[----:B------:R-:W-:Y:S01]  /*46e80*/  ULDC UR28, c[0x0][0x248] ;  /* 0x00009200001c7ab9 */ /* 0x000fe20000000800 */
[----:B------:R-:W-:Y:S01]  /*46e90*/  ULDC UR22, c[0x0][0x228] ;  /* 0x00008a0000167ab9 */ /* 0x000fe20000000800 */
[----:B------:R-:W-:Y:S01]  /*46ea0*/  VIADD R231, R10, 0x147 ;  /* 0x000001470ae77836 */ /* 0x000fe20000000000 */
[----:B------:R-:W-:Y:S01]  /*46eb0*/  @P1 LOP3.LUT R168, R168, 0x800, RZ, 0xfc, !PT ;  /* 0x00000800a8a81812 */ /* 0x000fe200078efcff */
[----:B------:R-:W-:-:S02]  /*46ec0*/  VIADD R230, R10, 0x146 ;  /* 0x000001460ae67836 */ /* 0x000fc40000000000 */
[----:B------:R-:W-:Y:S01]  /*46ed0*/  VIADD R229, R10, 0x145 ;  /* 0x000001450ae57836 */ /* 0x000fe20000000000 */
[----:B------:R-:W-:Y:S01]  /*46ee0*/  LOP3.LUT R168, R168, 0xfffffbff, RZ, 0xc0, !PT ;  /* 0xfffffbffa8a87812 */ /* 0x000fe200078ec0ff */
[----:B------:R-:W-:Y:S01]  /*46ef0*/  VIADD R228, R10, 0x144 ;  /* 0x000001440ae47836 */ /* 0x000fe20000000000 */
[----:B------:R-:W-:Y:S01]  /*46f00*/  LOP3.LUT R164, R164, 0x7fffffff, RZ, 0xc0, !PT ;  /* 0x7fffffffa4a47812 */ /* 0x000fe200078ec0ff */
[----:B------:R-:W-:Y:S01]  /*46f10*/  VIADD R227, R10, 0x143 ;  /* 0x000001430ae37836 */ /* 0x000fe20000000000 */
[----:B------:R-:W-:Y:S01]  /*46f20*/  @P0 LOP3.LUT R168, R168, 0x400, RZ, 0xfc, !PT ;  /* 0x00000400a8a80812 */ /* 0x000fe200078efcff */
[----:B------:R-:W-:Y:S01]  /*46f30*/  ULDC UR55, c[0x0][0x228] ;  /* 0x00008a0000377ab9 */ /* 0x000fe20000000800 */
[----:B------:R-:W-:Y:S01]  /*46f40*/  ISETP.GE.AND P0, PT, R36, UR35, PT ;  /* 0x0000002324007c0c */ /* 0x000fe2000bf06270 */
[----:B------:R-:W-:-:S03]  /*46f50*/  ULDC.64 UR34, c[0x0][0x228] ;  /* 0x00008a0000227ab9 */ /* 0x000fc60000000a00 */
[----:B------:R-:W-:Y:S01]  /*46f60*/  ISETP.LT.AND P3, PT, R14, UR42, !P0 ;  /* 0x0000002a0e007c0c */ /* 0x000fe2000c761270 */
[----:B------:R-:W-:Y:S01]  /*46f70*/  ULDC UR42, c[0x0][0x228] ;  /* 0x00008a00002a7ab9 */ /* 0x000fe20000000800 */
[----:B------:R-:W-:Y:S01]  /*46f80*/  ISETP.LT.AND P2, PT, R13, UR43, !P0 ;  /* 0x0000002b0d007c0c */ /* 0x000fe2000c741270 */
[----:B------:R-:W-:Y:S01]  /*46f90*/  ULDC UR43, c[0x0][0x228] ;  /* 0x00008a00002b7ab9 */ /* 0x000fe20000000800 */
[----:B------:R-:W-:Y:S02]  /*46fa0*/  LOP3.LUT R168, R168, 0xfffffdff, RZ, 0xc0, !PT ;  /* 0xfffffdffa8a87812 */ /* 0x000fe400078ec0ff */
[----:B------:R-:W-:Y:S01]  /*46fb0*/  ISETP.LT.AND P1, PT, R12, UR54, !P0 ;  /* 0x000000360c007c0c */ /* 0x000fe2000c721270 */
[----:B------:R1:W-:Y:S06]  /*46fc0*/  STL [R1+0x26cc], R24 ;  /* 0x0026cc1801007387 */ /* 0x0003ec0000100800 */
[----:B------:R-:W-:Y:S01]  /*46fd0*/  @P3 LOP3.LUT R168, R168, 0x200, RZ, 0xfc, !PT ;  /* 0x00000200a8a83812 */ /* 0x000fe200078efcff */
[----:B------:R-:W3:Y:S01]  /*46fe0*/  LDL.LU R37, [R1+0x28b8] ;  /* 0x0028b80001257983 */ /* 0x000ee20000300800 */
[----:B------:R-:W-:-:S02]  /*46ff0*/  ULDC UR54, c[0x0][0x228] ;  /* 0x00008a0000367ab9 */ /* 0x000fc40000000800 */
        /* <DEDUP_REMOVED lines=37> */
[----:B------:R-:W-:Y:S01]  /*47250*/  VIADD R226, R10, 0x142 ;  /* 0x000001420ae27836 */ /* 0x000fe20000000000 */
[----:B------:R-:W-:Y:S01]  /*47260*/  LOP3.LUT R168, R168, 0xfffffffd, RZ, 0xc0, !PT ;  /* 0xfffffffda8a87812 */ /* 0x000fe200078ec0ff */
[----:B------:R-:W-:-:S04]  /*47270*/  ULDC UR52, c[0x0][0x228] ;  /* 0x00008a0000347ab9 */ /* 0x000fc80000000800 */
[----:B------:R-:W-:Y:S01]  /*47280*/  @P1 LOP3.LUT R167, R167, 0x80000000, RZ, 0xfc, !PT ;  /* 0x80000000a7a71812 */ /* 0x000fe200078efcff */
[----:B------:R1:W-:Y:S01]  /*47290*/  STL [R1+0x26dc], R24 ;  /* 0x0026dc1801007387 */ /* 0x0003e20000100800 */
[----:B------:R-:W-:Y:S02]  /*472a0*/  ULDC UR43, c[0x0][0x228] ;  /* 0x00008a00002b7ab9 */ /* 0x000fe40000000800 */
[----:B------:R-:W-:Y:S01]  /*472b0*/  LOP3.LUT R167, R167, 0xbfffffff, RZ, 0xc0, !PT ;  /* 0xbfffffffa7a77812 */ /* 0x000fe200078ec0ff */
[----:B------:R-:W2:Y:S03]  /*472c0*/  LDL.LU R35, [R1+0x28b0] ;  /* 0x0028b00001237983 */ /* 0x000ea60000300800 */
[----:B------:R-:W-:Y:S02]  /*472d0*/  @P0 LOP3.LUT R167, R167, 0x40000000, RZ, 0xfc, !PT ;  /* 0x40000000a7a70812 */ /* 0x000fe400078efcff */
[----:B------:R-:W-:-:S02]  /*472e0*/  ISETP.GE.AND P0, PT, R33, UR29, PT ;  /* 0x0000001d21007c0c */ /* 0x000fc4000bf06270 */
[----:B------:R-:W-:Y:S02]  /*472f0*/  @P3 LOP3.LUT R168, R168, 0x2, RZ, 0xfc, !PT ;  /* 0x00000002a8a83812 */ /* 0x000fe400078efcff */
[----:B------:R-:W-:Y:S01]  /*47300*/  ISETP.LT.AND P3, PT, R14, UR47, !P0 ;  /* 0x0000002f0e007c0c */ /* 0x000fe2000c761270 */
[----:B------:R-:W-:Y:S01]  /*47310*/  ULDC UR47, c[0x0][0x228] ;  /* 0x00008a00002f7ab9 */ /* 0x000fe20000000800 */
[----:B------:R-:W-:Y:S02]  /*47320*/  LOP3.LUT R168, R168, 0xfffffffe, RZ, 0xc0, !PT ;  /* 0xfffffffea8a87812 */ /* 0x000fe400078ec0ff */
[----:B------:R-:W-:Y:S02]  /*47330*/  LOP3.LUT R167, R167, 0xdfffffff, RZ, 0xc0, !PT ;  /* 0xdfffffffa7a77812 */ /* 0x000fe400078ec0ff */
[----:B------:R-:W-:Y:S02]  /*47340*/  @P2 LOP3.LUT R168, R168, 0x1, RZ, 0xfc, !PT ;  /* 0x00000001a8a82812 */ /* 0x000fe400078efcff */
[----:B------:R-:W-:Y:S01]  /*47350*/  ISETP.LT.AND P2, PT, R13, UR57, !P0 ;  /* 0x000000390d007c0c */ /* 0x000fe2000c741270 */
[----:B------:R-:W-:Y:S01]  /*47360*/  ULDC UR57, c[0x0][0x228] ;  /* 0x00008a0000397ab9 */ /* 0x000fe20000000800 */
[----:B------:R-:W-:Y:S01]  /*47370*/  ISETP.LT.AND P1, PT, R12, UR44, !P0 ;  /* 0x0000002c0c007c0c */ /* 0x000fe2000c721270 */
[----:B-1----:R-:W-:-:S02]  /*47380*/  VIADD R24, R24, UR28 ;  /* 0x0000001c18187c36 */ /* 0x002fc40008000000 */
        /* <DEDUP_REMOVED lines=15> */
[----:B------:R-:W3:Y:S01]  /*47480*/  LDL.LU R34, [R1+0x28ac] ;  /* 0x0028ac0001227983 */ /* 0x000ee20000300800 */
[----:B------:R-:W-:Y:S01]  /*47490*/  ISETP.LT.AND P2, PT, R13, UR57, !P0 ;  /* 0x000000390d007c0c */ /* 0x000fe2000c741270 */
[----:B------:R-:W-:Y:S01]  /*474a0*/  ULDC UR47, c[0x0][0x228] ;  /* 0x00008a00002f7ab9 */ /* 0x000fe20000000800 */
[----:B------:R-:W-:Y:S01]  /*474b0*/  ISETP.LT.AND P1, PT, R12, UR46, !P0 ;  /* 0x0000002e0c007c0c */ /* 0x000fe2000c721270 */
[----:B------:R-:W-:Y:S01]  /*474c0*/  ULDC UR57, c[0x0][0x228] ;  /* 0x00008a0000397ab9 */ /* 0x000fe20000000800 */
[----:B------:R-:W-:Y:S01]  /*474d0*/  ULDC UR46, c[0x0][0x228] ;  /* 0x00008a00002e7ab9 */ /* 0x000fe20000000800 */
[----:B-1----:R-:W-:Y:S01]  /*474e0*/  VIADD R24, R24, UR28 ;  /* 0x0000001c18187c36 */ /* 0x002fe20008000000 */
[----:B------:R-:W-:-:S05]  /*474f0*/  ULDC UR28, c[0x0][0x248] ;  /* 0x00009200001c7ab9 */ /* 0x000fca0000000800 */
[----:B------:R-:W-:Y:S01]  /*47500*/  @P3 LOP3.LUT R167, R167, 0x2000000, RZ, 0xfc, !PT ;  /* 0x02000000a7a73812 */ /* 0x000fe200078efcff */
[----:B------:R1:W-:Y:S03]  /*47510*/  STL [R1+0x26e4], R24 ;  /* 0x0026e41801007387 */ /* 0x0003e60000100800 */
[----:B------:R-:W-:Y:S01]  /*47520*/  LOP3.LUT R167, R167, 0xfeffffff, RZ, 0xc0, !PT ;  /* 0xfeffffffa7a77812 */ /* 0x000fe200078ec0ff */
[----:B------:R-:W4:Y:S03]  /*47530*/  LDL.LU R33, [R1+0x28a8] ;  /* 0x0028a80001217983 */ /* 0x000f260000300800 */
        /* <DEDUP_REMOVED lines=18> */
[----:B------:R-:W-:-:S06]  /*47660*/  ULDC UR47, c[0x0][0x228] ;  /* 0x00008a00002f7ab9 */ /* 0x000fcc0000000800 */
[----:B------:R-:W-:Y:S01]  /*47670*/  @P3 LOP3.LUT R167, R167, 0x200000, RZ, 0xfc, !PT ;  /* 0x00200000a7a73812 */ /* 0x000fe200078efcff */
[----:B-1----:R-:W-:Y:S01]  /*47680*/  VIADD R24, R24, UR28 ;  /* 0x0000001c18187c36 */ /* 0x002fe20008000000 */
[----:B------:R-:W-:Y:S01]  /*47690*/  ISETP.LT.AND P0, PT, R11, UR38, !P0 ;  /* 0x000000260b007c0c */ /* 0x000fe2000c701270 */
[----:B------:R-:W-:Y:S01]  /*476a0*/  ULDC UR28, c[0x0][0x248] ;  /* 0x00009200001c7ab9 */ /* 0x000fe20000000800 */
        /* <DEDUP_REMOVED lines=14> */
[----:B------:R-:W4:Y:S01]  /*47790*/  LDL.LU R31, [R1+0x28a0] ;  /* 0x0028a000011f7983 */ /* 0x000f220000300800 */
        /* <DEDUP_REMOVED lines=25> */
[----:B------:R-:W-:Y:S02]  /*47930*/  LOP3.LUT R167, R167, 0xffffefff, RZ, 0xc0, !PT ;  /* 0xffffefffa7a77812 */ /* 0x000fe400078ec0ff */
[----:B------:R-:W-:Y:S01]  /*47940*/  ISETP.LT.AND P0, PT, R11, UR32, !P0 ;  /* 0x000000200b007c0c */ /* 0x000fe2000c701270 */
[----:B-1----:R-:W-:Y:S01]  /*47950*/  VIADD R24, R24, UR28 ;  /* 0x0000001c18187c36 */ /* 0x002fe20008000000 */
[----:B------:R-:W-:Y:S01]  /*47960*/  @P2 LOP3.LUT R167, R167, 0x1000, RZ, 0xfc, !PT ;  /* 0x00001000a7a72812 */ /* 0x000fe200078efcff */
[----:B------:R-:W4:Y:S01]  /*47970*/  LDL.LU R29, [R1+0x2898] ;  /* 0x00289800011d7983 */ /* 0x000f220000300800 */
[----:B------:R-:W-:Y:S01]  /*47980*/  ULDC UR28, c[0x0][0x248] ;  /* 0x00009200001c7ab9 */ /* 0x000fe20000000800 */
[----:B------:R-:W-:Y:S01]  /*47990*/  ULDC UR32, c[0x0][0x228] ;  /* 0x00008a0000207ab9 */ /* 0x000fe20000000800 */
        /* <DEDUP_REMOVED lines=10> */
[----:B------:R-:W4:Y:S01]  /*47a40*/  LDL.LU R28, [R1+0x2894] ;  /* 0x00289400011c7983 */ /* 0x000f220000300800 */
[----:B------:R-:W-:Y:S01]  /*47a50*/  ISETP.LT.AND P1, PT, R12, UR45, !P0 ;  /* 0x0000002d0c007c0c */ /* 0x000fe2000c721270 */
[----:B------:R-:W-:-:S06]  /*47a60*/  ULDC UR58, c[0x0][0x228] ;  /* 0x00008a00003a7ab9 */ /* 0x000fcc0000000800 */
[----:B------:R-:W-:Y:S01]  /*47a70*/  @P3 LOP3.LUT R167, R167, 0x200, RZ, 0xfc, !PT ;  /* 0x00000200a7a73812 */ /* 0x000fe200078efcff */
[----:B-1----:R-:W-:Y:S01]  /*47a80*/  VIADD R24, R24, UR28 ;  /* 0x0000001c18187c36 */ /* 0x002fe20008000000 */
[----:B------:R-:W-:Y:S01]  /*47a90*/  ISETP.LT.AND P0, PT, R11, UR30, !P0 ;  /* 0x0000001e0b007c0c */ /* 0x000fe2000c701270 */
[----:B------:R-:W-:Y:S01]  /*47aa0*/  ULDC UR28, c[0x0][0x248] ;  /* 0x00009200001c7ab9 */ /* 0x000fe20000000800 */
[----:B------:R-:W-:Y:S01]  /*47ab0*/  LOP3.LUT R167, R167, 0xfffffeff, RZ, 0xc0, !PT ;  /* 0xfffffeffa7a77812 */ /* 0x000fe200078ec0ff */
[----:B------:R-:W-:Y:S01]  /*47ac0*/  ULDC UR30, c[0x0][0x228] ;  /* 0x00008a00001e7ab9 */ /* 0x000fe20000000800 */
[----:B------:R-:W-:Y:S01]  /*47ad0*/  VIADD R225, R10, 0x141 ;  /* 0x000001410ae17836 */ /* 0x000fe20000000000 */
[----:B------:R-:W-:Y:S01]  /*47ae0*/  ULDC UR45, c[0x0][0x228] ;  /* 0x00008a00002d7ab9 */ /* 0x000fe20000000800 */
[----:B------:R-:W-:-:S04]  /*47af0*/  @P2 LOP3.LUT R167, R167, 0x100, RZ, 0xfc, !PT ;  /* 0x00000100a7a72812 */ /* 0x000fc800078efcff */
        /* <DEDUP_REMOVED lines=26> */
[----:B------:R-:W-:Y:S02]  /*47ca0*/  ISETP.LT.AND P1, PT, R12, UR15, !P0 ;  /* 0x0000000f0c007c0c */ /* 0x000fe4000c721270 */
[----:B------:R-:W-:Y:S02]  /*47cb0*/  ISETP.LT.AND P3, PT, R14, UR12, !P0 ;  /* 0x0000000c0e007c0c */ /* 0x000fe4000c761270 */
[----:B------:R-:W-:Y:S01]  /*47cc0*/  ISETP.LT.AND P2, PT, R13, UR10, !P0 ;  /* 0x0000000a0d007c0c */ /* 0x000fe2000c741270 */
[----:B------:R1:W-:Y:S01]  /*47cd0*/  STL [R1+0x26fc], R24 ;  /* 0x0026fc1801007387 */ /* 0x0003e20000100800 */
[----:B------:R-:W-:Y:S01]  /*47ce0*/  ISETP.LT.AND P0, PT, R11, UR38, !P0 ;  /* 0x000000260b007c0c */ /* 0x000fe2000c701270 */
[----:B------:R-:W-:Y:S01]  /*47cf0*/  ULDC UR10, c[0x0][0x248] ;  /* 0x00009200000a7ab9 */ /* 0x000fe20000000800 */
[----:B------:R-:W-:Y:S01]  /*47d00*/  LOP3.LUT R167, R167, 0xfffffffd, RZ, 0xc0, !PT ;  /* 0xfffffffda7a77812 */ /* 0x000fe200078ec0ff */
[----:B------:R-:W4:Y:S01]  /*47d10*/  LDL.LU R26, [R1+0x288c] ;  /* 0x00288c00011a7983 */ /* 0x000f220000300800 */
[----:B------:R-:W-:-:S03]  /*47d20*/  ULDC UR38, c[0x0][0x228] ;  /* 0x00008a0000267ab9 */ /* 0x000fc60000000800 */
[----:B------:R-:W-:-:S04]  /*47d30*/  @P1 LOP3.LUT R166, R166, 0x80000000, RZ, 0xfc, !PT ;  /* 0x80000000a6a61812 */ /* 0x000fc800078efcff */
[----:B------:R-:W-:-:S04]  /*47d40*/  LOP3.LUT R166, R166, 0xbfffffff, RZ, 0xc0, !PT ;  /* 0xbfffffffa6a67812 */ /* 0x000fc800078ec0ff */
[----:B------:R-:W-:Y:S02]  /*47d50*/  @P0 LOP3.LUT R166, R166, 0x40000000, RZ, 0xfc, !PT ;  /* 0x40000000a6a60812 */ /* 0x000fe400078efcff */
[----:B------:R-:W-:Y:S02]  /*47d60*/  ISETP.GE.AND P0, PT, R25, UR33, PT ;  /* 0x0000002119007c0c */ /* 0x000fe4000bf06270 */
[----:B------:R-:W-:Y:S02]  /*47d70*/  @P3 LOP3.LUT R167, R167, 0x2, RZ, 0xfc, !PT ;  /* 0x00000002a7a73812 */ /* 0x000fe400078efcff */
[----:B------:R-:W-:Y:S01]  /*47d80*/  ISETP.LT.AND P3, PT, R14, UR5, !P0 ;  /* 0x000000050e007c0c */ /* 0x000fe2000c761270 */
[----:B-1----:R-:W-:Y:S01]  /*47d90*/  VIADD R24, R24, UR25 ;  /* 0x0000001918187c36 */ /* 0x002fe20008000000 */
[----:B------:R-:W-:Y:S01]  /*47da0*/  LOP3.LUT R167, R167, 0xfffffffe, RZ, 0xc0, !PT ;  /* 0xfffffffea7a77812 */ /* 0x000fe200078ec0ff */
[----:B------:R-:W-:Y:S01]  /*47db0*/  ULDC UR5, c[0x0][0x248] ;  /* 0x0000920000057ab9 */ /* 0x000fe20000000800 */
[----:B------:R-:W-:Y:S01]  /*47dc0*/  LOP3.LUT R166, R166, 0xdfffffff, RZ, 0xc0, !PT ;  /* 0xdfffffffa6a67812 */ /* 0x000fe200078ec0ff */
[C---:B------:R-:W-:Y:S01]  /*47dd0*/  VIADD R224, R10.reuse, 0x140 ;  /* 0x000001400ae07836 */ /* 0x040fe20000000000 */
[----:B------:R-:W-:Y:S01]  /*47de0*/  @P2 LOP3.LUT R167, R167, 0x1, RZ, 0xfc, !PT ;  /* 0x00000001a7a72812 */ /* 0x000fe200078efcff */
[C---:B------:R-:W-:Y:S01]  /*47df0*/  VIADD R223, R10.reuse, 0x13f ;  /* 0x0000013f0adf7836 */ /* 0x040fe20000000000 */
[----:B------:R-:W-:Y:S01]  /*47e00*/  ISETP.LT.AND P2, PT, R13, UR11, !P0 ;  /* 0x0000000b0d007c0c */ /* 0x000fe2000c741270 */
[----:B------:R-:W-:Y:S01]  /*47e10*/  VIADD R222, R10, 0x13e ;  /* 0x0000013e0ade7836 */ /* 0x000fe20000000000 */
[----:B------:R-:W-:Y:S01]  /*47e20*/  ISETP.LT.AND P1, PT, R12, UR13, !P0 ;  /* 0x0000000d0c007c0c */ /* 0x000fe2000c721270 */
[----:B------:R1:W-:Y:S01]  /*47e30*/  STL [R1+0x2700], R24 ;  /* 0x0027001801007387 */ /* 0x0003e20000100800 */
[----:B------:R-:W-:Y:S01]  /*47e40*/  ULDC UR25, c[0x0][0x228] ;  /* 0x00008a0000197ab9 */ /* 0x000fe20000000800 */
[----:B------:R-:W-:Y:S01]  /*47e50*/  @P3 LOP3.LUT R166, R166, 0x20000000, RZ, 0xfc, !PT ;  /* 0x20000000a6a63812 */ /* 0x000fe200078efcff */
[----:B------:R-:W-:-:S03]  /*47e60*/  ULDC.64 UR12, c[0x0][0x228] ;  /* 0x00008a00000c7ab9 */ /* 0x000fc60000000a00 */
[----:B------:R-:W-:-:S04]  /*47e70*/  LOP3.LUT R166, R166, 0xefffffff, RZ, 0xc0, !PT ;  /* 0xefffffffa6a67812 */ /* 0x000fc800078ec0ff */
[----:B------:R-:W-:Y:S02]  /*47e80*/  @P2 LOP3.LUT R166, R166, 0x10000000, RZ, 0xfc, !PT ;  /* 0x10000000a6a62812 */ /* 0x000fe400078efcff */
[----:B------:R-:W-:Y:S01]  /*47e90*/  ISETP.LT.AND P0, PT, R11, UR34, !P0 ;  /* 0x000000220b007c0c */ /* 0x000fe2000c701270 */
[----:B-1----:R-:W-:Y:S01]  /*47ea0*/  VIADD R24, R24, UR10 ;  /* 0x0000000a18187c36 */ /* 0x002fe20008000000 */
[----:B------:R-:W-:Y:S01]  /*47eb0*/  LOP3.LUT R166, R166, 0xf7ffffff, RZ, 0xc0, !PT ;  /* 0xf7ffffffa6a67812 */ /* 0x000fe200078ec0ff */
[----:B------:R-:W-:Y:S01]  /*47ec0*/  ULDC.64 UR10, c[0x0][0x228] ;  /* 0x00008a00000a7ab9 */ /* 0x000fe20000000a00 */
[----:B------:R-:W-:Y:S02]  /*47ed0*/  ULDC UR34, c[0x0][0x228] ;  /* 0x00008a0000227ab9 */ /* 0x000fe40000000800 */
[----:B------:R-:W-:-:S04]  /*47ee0*/  @P1 LOP3.LUT R166, R166, 0x8000000, RZ, 0xfc, !PT ;  /* 0x08000000a6a61812 */ /* 0x000fc800078efcff */
[----:B------:R-:W-:-:S04]  /*47ef0*/  LOP3.LUT R166, R166, 0xfbffffff, RZ, 0xc0, !PT ;  /* 0xfbffffffa6a67812 */ /* 0x000fc800078ec0ff */
[----:B------:R-:W-:Y:S02]  /*47f00*/  @P0 LOP3.LUT R166, R166, 0x4000000, RZ, 0xfc, !PT ;  /* 0x04000000a6a60812 */ /* 0x000fe400078efcff */
[----:B------:R-:W-:-:S04]  /*47f10*/  ISETP.GE.AND P0, PT, R251, UR31, PT ;  /* 0x0000001ffb007c0c */ /* 0x000fc8000bf06270 */
[----:B------:R-:W-:Y:S01]  /*47f20*/  ISETP.LT.AND P3, PT, R14, UR14, !P0 ;  /* 0x0000000e0e007c0c */ /* 0x000fe2000c761270 */
[----:B------:R-:W-:Y:S01]  /*47f30*/  ULDC.64 UR14, c[0x0][0x228] ;  /* 0x00008a00000e7ab9 */ /* 0x000fe20000000a00 */
[----:B------:R-:W-:Y:S01]  /*47f40*/  ISETP.LT.AND P2, PT, R13, UR9, !P0 ;  /* 0x000000090d007c0c */ /* 0x000fe2000c741270 */
[----:B------:R1:W-:Y:S01]  /*47f50*/  STL [R1+0x2704], R24 ;  /* 0x0027041801007387 */ /* 0x0003e20000100800 */
[----:B------:R-:W-:Y:S01]  /*47f60*/  LOP3.LUT R166, R166, 0xfdffffff, RZ, 0xc0, !PT ;  /* 0xfdffffffa6a67812 */ /* 0x000fe200078ec0ff */
[----:B------:R-:W-:Y:S01]  /*47f70*/  ULDC UR9, c[0x0][0x248] ;  /* 0x0000920000097ab9 */ /* 0x000fe20000000800 */
[----:B------:R-:W-:Y:S01]  /*47f80*/  ISETP.LT.AND P1, PT, R12, UR18, !P0 ;  /* 0x000000120c007c0c */ /* 0x000fe2000c721270 */
[----:B------:R-:W4:Y:S06]  /*47f90*/  LDL.LU R25, [R1+0x2888] ;  /* 0x0028880001197983 */ /* 0x000f2c0000300800 */
        /* <DEDUP_REMOVED lines=14> */
[----:B------:R-:W-:Y:S01]  /*48080*/  VIADD R251, R24, UR5 ;  /* 0x0000000518fb7c36 */ /* 0x000fe20008000000 */
[----:B------:R-:W-:Y:S01]  /*48090*/  ISETP.LT.AND P2, PT, R13, UR16, !P0 ;  /* 0x000000100d007c0c */ /* 0x000fe2000c741270 */
[----:B------:R1:W-:Y:S01]  /*480a0*/  STL [R1+0x2708], R24 ;  /* 0x0027081801007387 */ /* 0x0003e20000100800 */
[----:B------:R-:W-:Y:S01]  /*480b0*/  LOP3.LUT R166, R166, 0xffdfffff, RZ, 0xc0, !PT ;  /* 0xffdfffffa6a67812 */ /* 0x000fe200078ec0ff */
[----:B------:R-:W-:Y:S01]  /*480c0*/  ULDC UR5, c[0x0][0x248] ;  /* 0x0000920000057ab9 */ /* 0x000fe20000000800 */
[----:B------:R-:W-:Y:S01]  /*480d0*/  ISETP.LT.AND P1, PT, R12, UR21, !P0 ;  /* 0x000000150c007c0c */ /* 0x000fe2000c721270 */
[----:B------:R-:W-:Y:S01]  /*480e0*/  ULDC UR16, c[0x0][0x228] ;  /* 0x00008a0000107ab9 */ /* 0x000fe20000000800 */
[----:B------:R-:W-:-:S05]  /*480f0*/  ULDC UR17, c[0x0][0x228] ;  /* 0x00008a0000117ab9 */ /* 0x000fca0000000800 */
[----:B------:R-:W-:Y:S01]  /*48100*/  @P3 LOP3.LUT R166, R166, 0x200000, RZ, 0xfc, !PT ;  /* 0x00200000a6a63812 */ /* 0x000fe200078efcff */
[----:B-1----:R-:W4:Y:S01]  /*48110*/  LDL.LU R24, [R1+0x2884] ;  /* 0x0028840001187983 */ /* 0x002f220000300800 */
[----:B------:R-:W-:Y:S02]  /*48120*/  ULDC UR21, c[0x0][0x228] ;  /* 0x00008a0000157ab9 */ /* 0x000fe40000000800 */
[----:B------:R-:W-:-:S04]  /*48130*/  LOP3.LUT R166, R166, 0xffefffff, RZ, 0xc0, !PT ;  /* 0xffefffffa6a67812 */ /* 0x000fc800078ec0ff */
[----:B------:R-:W-:Y:S02]  /*48140*/  @P2 LOP3.LUT R166, R166, 0x100000, RZ, 0xfc, !PT ;  /* 0x00100000a6a62812 */ /* 0x000fe400078efcff */
[----:B------:R-:W-:Y:S01]  /*48150*/  ISETP.LT.AND P0, PT, R11, UR12, !P0 ;  /* 0x0000000c0b007c0c */ /* 0x000fe2000c701270 */
[----:B------:R1:W-:Y:S01]  /*48160*/  STL [R1+0x270c], R251 ;  /* 0x00270cfb01007387 */ /* 0x0003e20000100800 */
[----:B------:R-:W-:Y:S01]  /*48170*/  LOP3.LUT R166, R166, 0xfff7ffff, RZ, 0xc0, !PT ;  /* 0xfff7ffffa6a67812 */ /* 0x000fe200078ec0ff */
[----:B------:R-:W-:-:S03]  /*48180*/  ULDC UR12, c[0x0][0x228] ;  /* 0x00008a00000c7ab9 */ /* 0x000fc60000000800 */
[----:B------:R-:W-:-:S04]  /*48190*/  @P1 LOP3.LUT R166, R166, 0x80000, RZ, 0xfc, !PT ;  /* 0x00080000a6a61812 */ /* 0x000fc800078efcff */
[----:B------:R-:W-:-:S04]  /*481a0*/  LOP3.LUT R166, R166, 0xfffbffff, RZ, 0xc0, !PT ;  /* 0xfffbffffa6a67812 */ /* 0x000fc800078ec0ff */
[----:B------:R-:W-:Y:S02]  /*481b0*/  @P0 LOP3.LUT R166, R166, 0x40000, RZ, 0xfc, !PT ;  /* 0x00040000a6a60812 */ /* 0x000fe400078efcff */
[----:B------:R-:W-:Y:S01]  /*481c0*/  ISETP.GE.AND P0, PT, R249, UR39, PT ;  /* 0x00000027f9007c0c */ /* 0x000fe2000bf06270 */
[----:B------:R-:W-:-:S03]  /*481d0*/  ULDC UR39, c[0x0][0x228] ;  /* 0x00008a0000277ab9 */ /* 0x000fc60000000800 */
[----:B------:R-:W-:Y:S01]  /*481e0*/  ISETP.LT.AND P3, PT, R14, UR20, !P0 ;  /* 0x000000140e007c0c */ /* 0x000fe2000c761270 */
[----:B-1----:R-:W-:Y:S01]  /*481f0*/  VIADD R251, R251, UR5 ;  /* 0x00000005fbfb7c36 */ /* 0x002fe20008000000 */
[----:B------:R-:W-:Y:S01]  /*48200*/  ISETP.LT.AND P2, PT, R13, UR19, !P0 ;  /* 0x000000130d007c0c */ /* 0x000fe2000c741270 */
[----:B------:R-:W-:Y:S01]  /*48210*/  ULDC.64 UR18, c[0x0][0x228] ;  /* 0x00008a0000127ab9 */ /* 0x000fe20000000a00 */
[----:B------:R-:W-:Y:S01]  /*48220*/  LOP3.LUT R166, R166, 0xfffdffff, RZ, 0xc0, !PT ;  /* 0xfffdffffa6a67812 */ /* 0x000fe200078ec0ff */
[----:B------:R-:W-:Y:S01]  /*48230*/  ULDC UR5, c[0x0][0x228] ;  /* 0x00008a0000057ab9 */ /* 0x000fe20000000800 */
[----:B------:R-:W-:Y:S01]  /*48240*/  ISETP.LT.AND P1, PT, R12, UR23, !P0 ;  /* 0x000000170c007c0c */ /* 0x000fe2000c721270 */
[----:B------:R-:W-:Y:S01]  /*48250*/  VIADD R250, R251, UR9 ;  /* 0x00000009fbfa7c36 */ /* 0x000fe20008000000 */
[----:B------:R-:W-:-:S05]  /*48260*/  ULDC UR20, c[0x0][0x228] ;  /* 0x00008a0000147ab9 */ /* 0x000fca0000000800 */
[----:B------:R-:W-:Y:S01]  /*48270*/  @P3 LOP3.LUT R166, R166, 0x20000, RZ, 0xfc, !PT ;  /* 0x00020000a6a63812 */ /* 0x000fe200078efcff */
[----:B------:R-:W-:Y:S01]  /*48280*/  ULDC UR9, c[0x0][0x248] ;  /* 0x0000920000097ab9 */ /* 0x000fe20000000800 */
[----:B------:R-:W-:Y:S02]  /*48290*/  ULDC UR23, c[0x0][0x228] ;  /* 0x00008a0000177ab9 */ /* 0x000fe40000000800 */
[----:B------:R-:W-:-:S04]  /*482a0*/  LOP3.LUT R166, R166, 0xfffeffff, RZ, 0xc0, !PT ;  /* 0xfffeffffa6a67812 */ /* 0x000fc800078ec0ff */
[----:B------:R-:W-:Y:S02]  /*482b0*/  @P2 LOP3.LUT R166, R166, 0x10000, RZ, 0xfc, !PT ;  /* 0x00010000a6a62812 */ /* 0x000fe400078efcff */
[----:B------:R-:W-:Y:S01]  /*482c0*/  ISETP.LT.AND P0, PT, R11, UR14, !P0 ;  /* 0x0000000e0b007c0c */ /* 0x000fe2000c701270 */
[----:B------:R-:W-:Y:S01]  /*482d0*/  ULDC UR14, c[0x0][0x228] ;  /* 0x00008a00000e7ab9 */ /* 0x000fe20000000800 */
[----:B------:R-:W-:-:S04]  /*482e0*/  LOP3.LUT R166, R166, 0xffff7fff, RZ, 0xc0, !PT ;  /* 0xffff7fffa6a67812 */ /* 0x000fc800078ec0ff */
[----:B------:R-:W-:-:S04]  /*482f0*/  @P1 LOP3.LUT R166, R166, 0x8000, RZ, 0xfc, !PT ;  /* 0x00008000a6a61812 */ /* 0x000fc800078efcff */
[----:B------:R-:W-:-:S04]  /*48300*/  LOP3.LUT R166, R166, 0xffffbfff, RZ, 0xc0, !PT ;  /* 0xffffbfffa6a67812 */ /* 0x000fc800078ec0ff */
[----:B------:R-:W-:Y:S02]  /*48310*/  @P0 LOP3.LUT R166, R166, 0x4000, RZ, 0xfc, !PT ;  /* 0x00004000a6a60812 */ /* 0x000fe400078efcff */
[----:B------:R-:W-:-:S04]  /*48320*/  ISETP.GE.AND P0, PT, R248, UR35, PT ;  /* 0x00000023f8007c0c */ /* 0x000fc8000bf06270 */
[----:B------:R-:W-:Y:S01]  /*48330*/  ISETP.LT.AND P3, PT, R14, UR24, !P0 ;  /* 0x000000180e007c0c */ /* 0x000fe2000c761270 */
[----:B------:R-:W-:Y:S01]  /*48340*/  VIADD R249, R250, UR9 ;  /* 0x00000009faf97c36 */ /* 0x000fe20008000000 */
[----:B------:R-:W-:Y:S01]  /*48350*/  ISETP.LT.AND P2, PT, R13, UR22, !P0 ;  /* 0x000000160d007c0c */ /* 0x000fe2000c741270 */
[----:B------:R-:W-:Y:S01]  /*48360*/  ULDC UR9, c[0x0][0x248] ;  /* 0x0000920000097ab9 */ /* 0x000fe20000000800 */
[----:B------:R-:W-:Y:S01]  /*48370*/  LOP3.LUT R166, R166, 0xffffdfff, RZ, 0xc0, !PT ;  /* 0xffffdfffa6a67812 */ /* 0x000fe200078ec0ff */
[----:B------:R-:W-:Y:S01]  /*48380*/  ULDC UR24, c[0x0][0x228] ;  /* 0x00008a0000187ab9 */ /* 0x000fe20000000800 */
[----:B------:R-:W-:Y:S01]  /*48390*/  ISETP.LT.AND P1, PT, R12, UR27, !P0 ;  /* 0x0000001b0c007c0c */ /* 0x000fe2000c721270 */
[----:B------:R-:W-:Y:S01]  /*483a0*/  ULDC.64 UR26, c[0x0][0x228] ;  /* 0x00008a00001a7ab9 */ /* 0x000fe20000000a00 */
[----:B------:R-:W-:-:S05]  /*483b0*/  ULDC UR22, c[0x0][0x228] ;  /* 0x00008a0000167ab9 */ /* 0x000fca0000000800 */
[----:B------:R-:W-:-:S04]  /*483c0*/  @P3 LOP3.LUT R166, R166, 0x2000, RZ, 0xfc, !PT ;  /* 0x00002000a6a63812 */ /* 0x000fc800078efcff */
[----:B------:R-:W-:-:S04]  /*483d0*/  LOP3.LUT R166, R166, 0xffffefff, RZ, 0xc0, !PT ;  /* 0xffffefffa6a67812 */ /* 0x000fc800078ec0ff */
[----:B------:R-:W-:Y:S02]  /*483e0*/  @P2 LOP3.LUT R166, R166, 0x1000, RZ, 0xfc, !PT ;  /* 0x00001000a6a62812 */ /* 0x000fe400078efcff */
[----:B------:R-:W-:Y:S01]  /*483f0*/  ISETP.LT.AND P0, PT, R11, UR18, !P0 ;  /* 0x000000120b007c0c */ /* 0x000fe2000c701270 */
[----:B------:R-:W-:Y:S01]  /*48400*/  VIADD R248, R249, UR9 ;  /* 0x00000009f9f87c36 */ /* 0x000fe20008000000 */
[----:B------:R-:W-:Y:S01]  /*48410*/  LOP3.LUT R166, R166, 0xfffff7ff, RZ, 0xc0, !PT ;  /* 0xfffff7ffa6a67812 */ /* 0x000fe200078ec0ff */
[----:B------:R-:W-:Y:S01]  /*48420*/  ULDC UR9, c[0x0][0x248] ;  /* 0x0000920000097ab9 */ /* 0x000fe20000000800 */
[----:B------:R-:W-:Y:S02]  /*48430*/  ULDC UR18, c[0x0][0x228] ;  /* 0x00008a0000127ab9 */ /* 0x000fe40000000800 */
[----:B------:R-:W-:-:S04]  /*48440*/  @P1 LOP3.LUT R166, R166, 0x800, RZ, 0xfc, !PT ;  /* 0x00000800a6a61812 */ /* 0x000fc800078efcff */
[----:B------:R-:W-:-:S04]  /*48450*/  LOP3.LUT R166, R166, 0xfffffbff, RZ, 0xc0, !PT ;  /* 0xfffffbffa6a67812 */ /* 0x000fc800078ec0ff */
[----:B------:R-:W-:Y:S02]  /*48460*/  @P0 LOP3.LUT R166, R166, 0x400, RZ, 0xfc, !PT ;  /* 0x00000400a6a60812 */ /* 0x000fe400078efcff */
[----:B------:R-:W-:Y:S01]  /*48470*/  ISETP.GE.AND P0, PT, R239, UR11, PT ;  /* 0x0000000bef007c0c */ /* 0x000fe2000bf06270 */
[----:B------:R-:W-:-:S03]  /*48480*/  ULDC UR11, c[0x0][0x228] ;  /* 0x00008a00000b7ab9 */ /* 0x000fc60000000800 */
[----:B------:R-:W-:Y:S02]  /*48490*/  ISETP.LT.AND P3, PT, R14, UR37, !P0 ;  /* 0x000000250e007c0c */ /* 0x000fe4000c761270 */
[----:B------:R-:W-:Y:S01]  /*484a0*/  LOP3.LUT R166, R166, 0xfffffdff, RZ, 0xc0, !PT ;  /* 0xfffffdffa6a67812 */ /* 0x000fe200078ec0ff */
[----:B------:R-:W-:Y:S01]  /*484b0*/  VIADD R239, R248, UR9 ;  /* 0x00000009f8ef7c36 */ /* 0x000fe20008000000 */
[----:B------:R-:W-:Y:S01]  /*484c0*/  ISETP.LT.AND P2, PT, R13, UR40, !P0 ;  /* 0x000000280d007c0c */ /* 0x000fe2000c741270 */
[----:B------:R-:W-:Y:S01]  /*484d0*/  ULDC UR9, c[0x0][0x248] ;  /* 0x0000920000097ab9 */ /* 0x000fe20000000800 */
[----:B------:R-:W-:Y:S01]  /*484e0*/  ISETP.LT.AND P1, PT, R12, UR41, !P0 ;  /* 0x000000290c007c0c */ /* 0x000fe2000c721270 */
[----:B------:R-:W-:Y:S01]  /*484f0*/  ULDC.64 UR40, c[0x0][0x228] ;  /* 0x00008a0000287ab9 */ /* 0x000fe20000000a00 */
        /* <DEDUP_REMOVED lines=8> */
[----:B------:R-:W-:Y:S01]  /*48580*/  VIADD R219, R10, 0x13b ;  /* 0x0000013b0adb7836 */ /* 0x000fe20000000000 */
[----:B------:R-:W-:Y:S01]  /*48590*/  LOP3.LUT R166, R166, 0xffffff7f, RZ, 0xc0, !PT ;  /* 0xffffff7fa6a67812 */ /* 0x000fe200078ec0ff */
[----:B------:R-:W-:-:S03]  /*485a0*/  ULDC UR26, c[0x0][0x228] ;  /* 0x00008a00001a7ab9 */ /* 0x000fc60000000800 */
[----:B------:R-:W-:-:S04]  /*485b0*/  @P1 LOP3.LUT R166, R166, 0x80, RZ, 0xfc, !PT ;  /* 0x00000080a6a61812 */ /* 0x000fc800078efcff */
[----:B------:R-:W-:-:S04]  /*485c0*/  LOP3.LUT R166, R166, 0xffffffbf, RZ, 0xc0, !PT ;  /* 0xffffffbfa6a67812 */ /* 0x000fc800078ec0ff */
[----:B------:R-:W-:Y:S02]  /*485d0*/  @P0 LOP3.LUT R166, R166, 0x40, RZ, 0xfc, !PT ;  /* 0x00000040a6a60812 */ /* 0x000fe400078efcff */
[----:B------:R-:W-:Y:S02]  /*485e0*/  ISETP.GE.AND P0, PT, R238, UR13, PT ;  /* 0x0000000dee007c0c */ /* 0x000fe4000bf06270 */
[----:B------:R-:W-:Y:S01]  /*485f0*/  LOP3.LUT R166, R166, 0xffffffdf, RZ, 0xc0, !PT ;  /* 0xffffffdfa6a67812 */ /* 0x000fe200078ec0ff */
[----:B------:R-:W-:Y:S01]  /*48600*/  VIADD R238, R239, UR9 ;  /* 0x00000009efee7c36 */ /* 0x000fe20008000000 */
[----:B------:R-:W-:Y:S01]  /*48610*/  ISETP.LT.AND P3, PT, R14, UR30, !P0 ;  /* 0x0000001e0e007c0c */ /* 0x000fe2000c761270 */
[----:B------:R-:W-:Y:S01]  /*48620*/  ULDC.64 UR30, c[0x0][0x228] ;  /* 0x00008a00001e7ab9 */ /* 0x000fe20000000a00 */
[----:B------:R-:W-:Y:S01]  /*48630*/  ISETP.LT.AND P2, PT, R13, UR32, !P0 ;  /* 0x000000200d007c0c */ /* 0x000fe2000c741270 */
[----:B------:R-:W-:Y:S01]  /*48640*/  ULDC UR32, c[0x0][0x228] ;  /* 0x00008a0000207ab9 */ /* 0x000fe20000000800 */
[----:B------:R-:W-:Y:S01]  /*48650*/  ISETP.LT.AND P1, PT, R12, UR42, !P0 ;  /* 0x0000002a0c007c0c */ /* 0x000fe2000c721270 */
[----:B------:R-:W-:Y:S01]  /*48660*/  ULDC UR9, c[0x0][0x248] ;  /* 0x0000920000097ab9 */ /* 0x000fe20000000800 */
[----:B------:R-:W-:Y:S01]  /*48670*/  VIADD R218, R10, 0x13a ;  /* 0x0000013a0ada7836 */ /* 0x000fe20000000000 */
        /* <DEDUP_REMOVED lines=17> */
[----:B------:R-:W-:Y:S01]  /*48790*/  ULDC.64 UR32, c[0x0][0x228] ;  /* 0x00008a0000207ab9 */ /* 0x000fe20000000a00 */
[----:B------:R-:W-:Y:S01]  /*487a0*/  ISETP.LT.AND P0, PT, R11, UR30, !P0 ;  /* 0x0000001e0b007c0c */ /* 0x000fe2000c701270 */
[----:B------:R-:W-:Y:S01]  /*487b0*/  ULDC UR9, c[0x0][0x248] ;  /* 0x0000920000097ab9 */ /* 0x000fe20000000800 */
[----:B------:R-:W-:-:S05]  /*487c0*/  ULDC UR15, c[0x0][0x228] ;  /* 0x00008a00000f7ab9 */ /* 0x000fca0000000800 */
[----:B------:R-:W-:-:S04]  /*487d0*/  @P1 LOP3.LUT R165, R165, 0x80000000, RZ, 0xfc, !PT ;  /* 0x80000000a5a51812 */ /* 0x000fc800078efcff */
[----:B------:R-:W-:-:S04]  /*487e0*/  LOP3.LUT R165, R165, 0xbfffffff, RZ, 0xc0, !PT ;  /* 0xbfffffffa5a57812 */ /* 0x000fc800078ec0ff */
[----:B------:R-:W-:Y:S02]  /*487f0*/  @P0 LOP3.LUT R165, R165, 0x40000000, RZ, 0xfc, !PT ;  /* 0x40000000a5a50812 */ /* 0x000fe400078efcff */
[----:B------:R-:W-:Y:S02]  /*48800*/  ISETP.GE.AND P0, PT, R236, UR19, PT ;  /* 0x00000013ec007c0c */ /* 0x000fe4000bf06270 */
[----:B------:R-:W-:Y:S02]  /*48810*/  @P3 LOP3.LUT R166, R166, 0x2, RZ, 0xfc, !PT ;  /* 0x00000002a6a63812 */ /* 0x000fe400078efcff */
[----:B------:R-:W-:Y:S01]  /*48820*/  LOP3.LUT R165, R165, 0xdfffffff, RZ, 0xc0, !PT ;  /* 0xdfffffffa5a57812 */ /* 0x000fe200078ec0ff */
[----:B------:R-:W-:Y:S01]  /*48830*/  VIADD R236, R237, UR9 ;  /* 0x00000009edec7c36 */ /* 0x000fe20008000000 */
[----:B------:R-:W-:Y:S01]  /*48840*/  ISETP.LT.AND P3, PT, R14, UR34, !P0 ;  /* 0x000000220e007c0c */ /* 0x000fe2000c761270 */
[----:B------:R-:W-:Y:S01]  /*48850*/  ULDC UR34, c[0x0][0x228] ;  /* 0x00008a0000227ab9 */ /* 0x000fe20000000800 */
[----:B------:R-:W-:Y:S01]  /*48860*/  LOP3.LUT R166, R166, 0xfffffffe, RZ, 0xc0, !PT ;  /* 0xfffffffea6a67812 */ /* 0x000fe200078ec0ff */
[----:B------:R-:W-:Y:S01]  /*48870*/  ULDC UR9, c[0x0][0x248] ;  /* 0x0000920000097ab9 */ /* 0x000fe20000000800 */
[----:B------:R-:W-:-:S02]  /*48880*/  ULDC UR19, c[0x0][0x228] ;  /* 0x00008a0000137ab9 */ /* 0x000fc40000000800 */
[----:B------:R-:W-:Y:S02]  /*48890*/  @P2 LOP3.LUT R166, R166, 0x1, RZ, 0xfc, !PT ;  /* 0x00000001a6a62812 */ /* 0x000fe400078efcff */
[----:B------:R-:W-:Y:S01]  /*488a0*/  ISETP.LT.AND P2, PT, R13, UR38, !P0 ;  /* 0x000000260d007c0c */ /* 0x000fe2000c741270 */
[----:B------:R-:W-:Y:S01]  /*488b0*/  ULDC UR38, c[0x0][0x228] ;  /* 0x00008a0000267ab9 */ /* 0x000fe20000000800 */
[----:B------:R-:W-:Y:S01]  /*488c0*/  ISETP.LT.AND P1, PT, R12, UR44, !P0 ;  /* 0x0000002c0c007c0c */ /* 0x000fe2000c721270 */
[C---:B------:R-:W-:Y:S02]  /*488d0*/  VIADD R217, R10.reuse, 0x139 ;  /* 0x000001390ad97836 */ /* 0x040fe40000000000 */
[----:B------:R-:W-:Y:S01]  /*488e0*/  @P3 LOP3.LUT R165, R165, 0x20000000, RZ, 0xfc, !PT ;  /* 0x20000000a5a53812 */ /* 0x000fe200078efcff */
[----:B------:R-:W-:Y:S01]  /*488f0*/  VIADD R216, R10, 0x138 ;  /* 0x000001380ad87836 */ /* 0x000fe20000000000 */
        /* <DEDUP_REMOVED lines=12> */
[----:B------:R-:W-:Y:S01]  /*489c0*/  ULDC UR34, c[0x0][0x228] ;  /* 0x00008a0000227ab9 */ /* 0x000fe20000000800 */
[----:B------:R-:W-:Y:S01]  /*489d0*/  ISETP.LT.AND P2, PT, R13, UR38, !P0 ;  /* 0x000000260d007c0c */ /* 0x000fe2000c741270 */
[----:B------:R-:W-:Y:S01]  /*489e0*/  ULDC UR38, c[0x0][0x228] ;  /* 0x00008a0000267ab9 */ /* 0x000fe20000000800 */
[----:B------:R-:W-:Y:S01]  /*489f0*/  ISETP.LT.AND P1, PT, R12, UR46, !P0 ;  /* 0x0000002e0c007c0c */ /* 0x000fe2000c721270 */
[----:B------:R-:W-:Y:S01]  /*48a00*/  ULDC UR9, c[0x0][0x248] ;  /* 0x0000920000097ab9 */ /* 0x000fe20000000800 */
[----:B------:R-:W-:-:S07]  /*48a10*/  ULDC UR27, c[0x0][0x228] ;  /* 0x00008a00001b7ab9 */ /* 0x000fce0000000800 */
[----:B------:R-:W-:Y:S01]  /*48a20*/  @P3 LOP3.LUT R165, R165, 0x2000000, RZ, 0xfc, !PT ;  /* 0x02000000a5a53812 */ /* 0x000fe200078efcff */
[----:B------:R-:W-:-:S03]  /*48a30*/  ULDC UR46, c[0x0][0x228] ;  /* 0x00008a00002e7ab9 */ /* 0x000fc60000000800 */
        /* <DEDUP_REMOVED lines=11> */
[----:B------:R-:W-:Y:S01]  /*48af0*/  ULDC.64 UR34, c[0x0][0x228] ;  /* 0x00008a0000227ab9 */ /* 0x000fe20000000a00 */
[----:B------:R-:W-:Y:S01]  /*48b00*/  ISETP.LT.AND P2, PT, R13, UR38, !P0 ;  /* 0x000000260d007c0c */ /* 0x000fe2000c741270 */
[----:B------:R-:W-:Y:S01]  /*48b10*/  ULDC UR38, c[0x0][0x228] ;  /* 0x00008a0000267ab9 */ /* 0x000fe20000000800 */
[----:B------:R-:W-:Y:S02]  /*48b20*/  LOP3.LUT R165, R165, 0xffdfffff, RZ, 0xc0, !PT ;  /* 0xffdfffffa5a57812 */ /* 0x000fe400078ec0ff */
[----:B------:R-:W-:Y:S01]  /*48b30*/  ISETP.LT.AND P1, PT, R12, UR47, !P0 ;  /* 0x0000002f0c007c0c */ /* 0x000fe2000c721270 */
[----:B------:R-:W-:-:S06]  /*48b40*/  VIADD R234, R235, UR9 ;  /* 0x00000009ebea7c36 */ /* 0x000fcc0008000000 */
[----:B------:R-:W-:Y:S01]  /*48b50*/  @P3 LOP3.LUT R165, R165, 0x200000, RZ, 0xfc, !PT ;  /* 0x00200000a5a53812 */ /* 0x000fe200078efcff */
[----:B------:R-:W-:Y:S01]  /*48b60*/  ULDC UR9, c[0x0][0x248] ;  /* 0x0000920000097ab9 */ /* 0x000fe20000000800 */
[----:B------:R-:W-:Y:S02]  /*48b70*/  ULDC UR47, c[0x0][0x228] ;  /* 0x00008a00002f7ab9 */ /* 0x000fe40000000800 */
        /* <DEDUP_REMOVED lines=9> */
[----:B------:R-:W-:Y:S01]  /*48c10*/  ISETP.GE.AND P0, PT, R233, UR31, PT ;  /* 0x0000001fe9007c0c */ /* 0x000fe2000bf06270 */
[----:B------:R-:W-:-:S03]  /*48c20*/  ULDC.64 UR30, c[0x0][0x228] ;  /* 0x00008a00001e7ab9 */ /* 0x000fc60000000a00 */
[----:B------:R-:W-:Y:S02]  /*48c30*/  ISETP.LT.AND P3, PT, R14, UR39, !P0 ;  /* 0x000000270e007c0c */ /* 0x000fe4000c761270 */
[----:B------:R-:W-:Y:S01]  /*48c40*/  ISETP.LT.AND P2, PT, R13, UR38, !P0 ;  /* 0x000000260d007c0c */ /* 0x000fe2000c741270 */
[----:B------:R-:W-:Y:S01]  /*48c50*/  ULDC.64 UR38, c[0x0][0x228] ;  /* 0x00008a0000267ab9 */ /* 0x000fe20000000a00 */
[----:B------:R-:W-:Y:S02]  /*48c60*/  LOP3.LUT R165, R165, 0xfffdffff, RZ, 0xc0, !PT ;  /* 0xfffdffffa5a57812 */ /* 0x000fe400078ec0ff */
[----:B------:R-:W-:Y:S01]  /*48c70*/  ISETP.LT.AND P1, PT, R12, UR50, !P0 ;  /* 0x000000320c007c0c */ /* 0x000fe2000c721270 */
[----:B------:R-:W-:-:S06]  /*48c80*/  VIADD R233, R234, UR9 ;  /* 0x00000009eae97c36 */ /* 0x000fcc0008000000 */
[----:B------:R-:W-:Y:S01]  /*48c90*/  @P3 LOP3.LUT R165, R165, 0x20000, RZ, 0xfc, !PT ;  /* 0x00020000a5a53812 */ /* 0x000fe200078efcff */
[----:B------:R-:W-:Y:S01]  /*48ca0*/  ULDC UR9, c[0x0][0x248] ;  /* 0x0000920000097ab9 */ /* 0x000fe20000000800 */
[C---:B------:R-:W-:Y:S02]  /*48cb0*/  VIADD R214, R10.reuse, 0x136 ;  /* 0x000001360ad67836 */ /* 0x040fe40000000000 */
[C---:B------:R-:W-:Y:S01]  /*48cc0*/  VIADD R213, R10.reuse, 0x135 ;  /* 0x000001350ad57836 */ /* 0x040fe20000000000 */
[----:B------:R-:W-:Y:S01]  /*48cd0*/  LOP3.LUT R165, R165, 0xfffeffff, RZ, 0xc0, !PT ;  /* 0xfffeffffa5a57812 */ /* 0x000fe200078ec0ff */
[----:B------:R-:W-:Y:S01]  /*48ce0*/  VIADD R212, R10, 0x134 ;  /* 0x000001340ad47836 */ /* 0x000fe20000000000 */
[----:B------:R-:W-:Y:S01]  /*48cf0*/  LOP3.LUT R162, R162, 0x7fffffff, RZ, 0xc0, !PT ;  /* 0x7fffffffa2a27812 */ /* 0x000fe200078ec0ff */
[----:B------:R-:W-:Y:S01]  /*48d00*/  ULDC UR50, c[0x0][0x228] ;  /* 0x00008a0000327ab9 */ /* 0x000fe20000000800 */
        /* <DEDUP_REMOVED lines=14> */
[----:B------:R-:W-:-:S06]  /*48df0*/  VIADD R232, R233, UR9 ;  /* 0x00000009e9e87c36 */ /* 0x000fcc0008000000 */
[----:B------:R-:W-:Y:S01]  /*48e00*/  @P3 LOP3.LUT R165, R165, 0x2000, RZ, 0xfc, !PT ;  /* 0x00002000a5a53812 */ /* 0x000fe200078efcff */
[----:B------:R-:W-:Y:S01]  /*48e10*/  ULDC UR9, c[0x0][0x248] ;  /* 0x0000920000097ab9 */ /* 0x000fe20000000800 */
[----:B------:R-:W-:Y:S01]  /*48e20*/  VIADD R211, R10, 0x133 ;  /* 0x000001330ad37836 */ /* 0x000fe20000000000 */
[----:B------:R-:W-:Y:S01]  /*48e30*/  ULDC UR57, c[0x0][0x228] ;  /* 0x00008a0000397ab9 */ /* 0x000fe20000000800 */
        /* <DEDUP_REMOVED lines=18> */
[----:B------:R-:W-:Y:S01]  /*48f60*/  VIADD R210, R10, 0x132 ;  /* 0x000001320ad27836 */ /* 0x000fe20000000000 */
        /* <DEDUP_REMOVED lines=18> */
[----:B------:R-:W-:Y:S01]  /*49090*/  VIADD R209, R10, 0x131 ;  /* 0x000001310ad17836 */ /* 0x000fe20000000000 */
[----:B------:R-:W-:-:S06]  /*490a0*/  ULDC UR41, c[0x0][0x228] ;  /* 0x00008a0000297ab9 */ /* 0x000fcc0000000800 */
        /* <DEDUP_REMOVED lines=13> */
[----:B------:R-:W-:Y:S01]  /*49180*/  VIADD R207, R10, 0x12f ;  /* 0x0000012f0acf7836 */ /* 0x000fe20000000000 */
[----:B------:R-:W-:Y:S01]  /*49190*/  ISETP.LT.AND P3, PT, R14, UR14, !P0 ;  /* 0x0000000e0e007c0c */ /* 0x000fe2000c761270 */
[----:B------:R-:W-:Y:S01]  /*491a0*/  ULDC UR14, c[0x0][0x248] ;  /* 0x00009200000e7ab9 */ /* 0x000fe20000000800 */
[----:B------:R-:W-:Y:S01]  /*491b0*/  ISETP.LT.AND P2, PT, R13, UR61, !P0 ;  /* 0x0000003d0d007c0c */ /* 0x000fe2000c741270 */
[C---:B------:R-:W-:Y:S01]  /*491c0*/  VIADD R206, R10.reuse, 0x12e ;  /* 0x0000012e0ace7836 */ /* 0x040fe20000000000 */
[----:B------:R-:W-:Y:S01]  /*491d0*/  ISETP.LT.AND P0, PT, R11, UR32, !P0 ;  /* 0x000000200b007c0c */ /* 0x000fe2000c701270 */
[----:B------:R-:W-:Y:S01]  /*491e0*/  VIADD R205, R10, 0x12d ;  /* 0x0000012d0acd7836 */ /* 0x000fe20000000000 */
[----:B------:R-:W-:Y:S01]  /*491f0*/  LOP3.LUT R165, R165, 0xfffffffd, RZ, 0xc0, !PT ;  /* 0xfffffffda5a57812 */ /* 0x000fe200078ec0ff */
[----:B------:R-:W-:-:S04]  /*49200*/  ULDC UR53, c[0x0][0x228] ;  /* 0x00008a0000357ab9 */ /* 0x000fc80000000800 */
[----:B------:R-:W-:Y:S01]  /*49210*/  @P1 LOP3.LUT R164, R164, 0x80000000, RZ, 0xfc, !PT ;  /* 0x80000000a4a41812 */ /* 0x000fe200078efcff */
[----:B------:R-:W-:Y:S01]  /*49220*/  VIADD R229, R230, UR14 ;  /* 0x0000000ee6e57c36 */ /* 0x000fe20008000000 */
[----:B------:R-:W-:Y:S01]  /*49230*/  @P3 LOP3.LUT R165, R165, 0x2, RZ, 0xfc, !PT ;  /* 0x00000002a5a53812 */ /* 0x000fe200078efcff */
[----:B------:R-:W-:Y:S01]  /*49240*/  ULDC UR14, c[0x0][0x228] ;  /* 0x00008a00000e7ab9 */ /* 0x000fe20000000800 */
[----:B------:R-:W-:Y:S01]  /*49250*/  LOP3.LUT R164, R164, 0xbfffffff, RZ, 0xc0, !PT ;  /* 0xbfffffffa4a47812 */ /* 0x000fe200078ec0ff */
[----:B------:R-:W-:-:S03]  /*49260*/  ULDC UR61, c[0x0][0x228] ;  /* 0x00008a00003d7ab9 */ /* 0x000fc60000000800 */
[----:B------:R-:W-:Y:S02]  /*49270*/  @P0 LOP3.LUT R164, R164, 0x40000000, RZ, 0xfc, !PT ;  /* 0x40000000a4a40812 */ /* 0x000fe400078efcff */
[----:B------:R-:W-:Y:S01]  /*49280*/  ISETP.GE.AND P0, PT, R228, UR39, PT ;  /* 0x00000027e4007c0c */ /* 0x000fe2000bf06270 */
[----:B------:R-:W-:-:S03]  /*49290*/  ULDC.64 UR38, c[0x0][0x228] ;  /* 0x00008a0000267ab9 */ /* 0x000fc60000000a00 */
[----:B------:R-:W-:Y:S02]  /*492a0*/  ISETP.LT.AND P3, PT, R14, UR59, !P0 ;  /* 0x0000003b0e007c0c */ /* 0x000fe4000c761270 */
[----:B------:R-:W-:Y:S02]  /*492b0*/  LOP3.LUT R165, R165, 0xfffffffe, RZ, 0xc0, !PT ;  /* 0xfffffffea5a57812 */ /* 0x000fe400078ec0ff */
[----:B------:R-:W-:Y:S01]  /*492c0*/  LOP3.LUT R164, R164, 0xdfffffff, RZ, 0xc0, !PT ;  /* 0xdfffffffa4a47812 */ /* 0x000fe200078ec0ff */
[----:B------:R-:W-:Y:S01]  /*492d0*/  VIADD R228, R229, UR28 ;  /* 0x0000001ce5e47c36 */ /* 0x000fe20008000000 */
[----:B------:R-:W-:Y:S01]  /*492e0*/  @P2 LOP3.LUT R165, R165, 0x1, RZ, 0xfc, !PT ;  /* 0x00000001a5a52812 */ /* 0x000fe200078efcff */
[----:B------:R-:W-:Y:S01]  /*492f0*/  ULDC UR59, c[0x0][0x228] ;  /* 0x00008a00003b7ab9 */ /* 0x000fe20000000800 */
[----:B------:R-:W-:Y:S01]  /*49300*/  ISETP.LT.AND P2, PT, R13, UR58, !P0 ;  /* 0x0000003a0d007c0c */ /* 0x000fe2000c741270 */
[----:B------:R-:W-:Y:S01]  /*49310*/  ULDC UR58, c[0x0][0x228] ;  /* 0x00008a00003a7ab9 */ /* 0x000fe20000000800 */
[----:B------:R-:W-:Y:S01]  /*49320*/  ISETP.LT.AND P1, PT, R12, UR49, !P0 ;  /* 0x000000310c007c0c */ /* 0x000fe2000c721270 */
[----:B------:R-:W-:-:S02]  /*49330*/  ULDC UR49, c[0x0][0x228] ;  /* 0x00008a0000317ab9 */ /* 0x000fc40000000800 */
[----:B------:R-:W-:-:S04]  /*49340*/  @P3 LOP3.LUT R164, R164, 0x20000000, RZ, 0xfc, !PT ;  /* 0x20000000a4a43812 */ /* 0x000fc800078efcff */
        /* <DEDUP_REMOVED lines=16> */
[----:B------:R-:W-:-:S06]  /*49450*/  ULDC UR48, c[0x0][0x228] ;  /* 0x00008a0000307ab9 */ /* 0x000fcc0000000800 */
        /* <DEDUP_REMOVED lines=32> */
[----:B------:R-:W-:Y:S01]  /*49660*/  ULDC UR10, c[0x0][0x228] ;  /* 0x00008a00000a7ab9 */ /* 0x000fe20000000800 */
[----:B------:R-:W-:Y:S01]  /*49670*/  LOP3.LUT R164, R164, 0xfffdffff, RZ, 0xc0, !PT ;  /* 0xfffdffffa4a47812 */ /* 0x000fe200078ec0ff */
[----:B------:R-:W-:Y:S01]  /*49680*/  ULDC UR45, c[0x0][0x228] ;  /* 0x00008a00002d7ab9 */ /* 0x000fe20000000800 */
[----:B------:R-:W-:Y:S01]  /*49690*/  ISETP.LT.AND P1, PT, R12, UR12, !P0 ;  /* 0x0000000c0c007c0c */ /* 0x000fe2000c721270 */
[----:B------:R-:W-:Y:S01]  /*496a0*/  VIADD R204, R10, 0x12c ;  /* 0x0000012c0acc7836 */ /* 0x000fe20000000000 */
[----:B------:R-:W-:Y:S01]  /*496b0*/  LOP3.LUT R161, R161, 0x7fffffff, RZ, 0xc0, !PT ;  /* 0x7fffffffa1a17812 */ /* 0x000fe200078ec0ff */
[----:B------:R-:W-:-:S04]  /*496c0*/  ULDC UR5, c[0x0][0x248] ;  /* 0x0000920000057ab9 */ /* 0x000fc80000000800 */
        /* <DEDUP_REMOVED lines=11> */
[----:B------:R-:W-:-:S03]  /*49780*/  ULDC UR35, c[0x0][0x228] ;  /* 0x00008a0000237ab9 */ /* 0x000fc60000000800 */
[----:B------:R-:W-:Y:S02]  /*49790*/  ISETP.LT.AND P3, PT, R14, UR16, !P0 ;  /* 0x000000100e007c0c */ /* 0x000fe4000c761270 */
[----:B------:R-:W-:Y:S01]  /*497a0*/  ISETP.LT.AND P2, PT, R13, UR17, !P0 ;  /* 0x000000110d007c0c */ /* 0x000fe2000c741270 */
[----:B------:R-:W-:Y:S01]  /*497b0*/  ULDC.64 UR16, c[0x0][0x228] ;  /* 0x00008a0000107ab9 */ /* 0x000fe20000000a00 */
[----:B------:R-:W-:Y:S02]  /*497c0*/  LOP3.LUT R164, R164, 0xffffdfff, RZ, 0xc0, !PT ;  /* 0xffffdfffa4a47812 */ /* 0x000fe400078ec0ff */
[----:B------:R-:W-:-:S07]  /*497d0*/  ISETP.LT.AND P1, PT, R12, UR21, !P0 ;  /* 0x000000150c007c0c */ /* 0x000fce000c721270 */
        /* <DEDUP_REMOVED lines=20> */
[----:B------:R-:W-:Y:S01]  /*49920*/  VIADD R226, R227, UR5 ;  /* 0x00000005e3e27c36 */ /* 0x000fe20008000000 */
[----:B------:R-:W-:Y:S01]  /*49930*/  LOP3.LUT R164, R164, 0xffffff7f, RZ, 0xc0, !PT ;  /* 0xffffff7fa4a47812 */ /* 0x000fe200078ec0ff */
[----:B------:R-:W-:Y:S01]  /*49940*/  ULDC UR5, c[0x0][0x248] ;  /* 0x0000920000057ab9 */ /* 0x000fe20000000800 */
[C---:B------:R-:W-:Y:S02]  /*49950*/  VIADD R202, R10.reuse, 0x12a ;  /* 0x0000012a0aca7836 */ /* 0x040fe40000000000 */
[----:B------:R-:W-:Y:S01]  /*49960*/  VIADD R201, R10, 0x129 ;  /* 0x000001290ac97836 */ /* 0x000fe20000000000 */
[----:B------:R-:W-:Y:S01]  /*49970*/  @P1 LOP3.LUT R164, R164, 0x80, RZ, 0xfc, !PT ;  /* 0x00000080a4a41812 */ /* 0x000fe200078efcff */
[----:B------:R-:W-:-:S02]  /*49980*/  VIADD R200, R10, 0x128 ;  /* 0x000001280ac87836 */ /* 0x000fc40000000000 */
[----:B------:R-:W-:Y:S01]  /*49990*/  VIADD R199, R10, 0x127 ;  /* 0x000001270ac77836 */ /* 0x000fe20000000000 */
[----:B------:R-:W-:Y:S01]  /*499a0*/  LOP3.LUT R164, R164, 0xffffffbf, RZ, 0xc0, !PT ;  /* 0xffffffbfa4a47812 */ /* 0x000fe200078ec0ff */
[C---:B------:R-:W-:Y:S02]  /*499b0*/  VIADD R198, R10.reuse, 0x126 ;  /* 0x000001260ac67836 */ /* 0x040fe40000000000 */
[----:B------:R-:W-:Y:S01]  /*499c0*/  VIADD R197, R10, 0x125 ;  /* 0x000001250ac57836 */ /* 0x000fe20000000000 */
[----:B------:R-:W-:Y:S01]  /*499d0*/  @P0 LOP3.LUT R164, R164, 0x40, RZ, 0xfc, !PT ;  /* 0x00000040a4a40812 */ /* 0x000fe200078efcff */
[----:B------:R-:W-:Y:S01]  /*499e0*/  VIADD R196, R10, 0x124 ;  /* 0x000001240ac47836 */ /* 0x000fe20000000000 */
[----:B------:R-:W-:Y:S01]  /*499f0*/  ISETP.GE.AND P0, PT, R222, UR29, PT ;  /* 0x0000001dde007c0c */ /* 0x000fe2000bf06270 */
[----:B------:R-:W-:Y:S01]  /*49a00*/  VIADD R195, R10, 0x123 ;  /* 0x000001230ac37836 */ /* 0x000fe20000000000 */
[----:B------:R-:W-:Y:S01]  /*49a10*/  LOP3.LUT R160, R160, 0x7fffffff, RZ, 0xc0, !PT ;  /* 0x7fffffffa0a07812 */ /* 0x000fe200078ec0ff */
[----:B------:R-:W-:Y:S01]  /*49a20*/  VIADD R194, R10, 0x122 ;  /* 0x000001220ac27836 */ /* 0x000fe20000000000 */
[----:B------:R-:W-:Y:S01]  /*49a30*/  ISETP.LT.AND P3, PT, R14, UR22, !P0 ;  /* 0x000000160e007c0c */ /* 0x000fe2000c761270 */
[----:B------:R-:W-:Y:S01]  /*49a40*/  ULDC UR16, c[0x0][0x228] ;  /* 0x00008a0000107ab9 */ /* 0x000fe20000000800 */
[----:B------:R-:W-:Y:S01]  /*49a50*/  ISETP.LT.AND P2, PT, R13, UR23, !P0 ;  /* 0x000000170d007c0c */ /* 0x000fe2000c741270 */
[----:B------:R-:W-:Y:S01]  /*49a60*/  ULDC.64 UR22, c[0x0][0x228] ;  /* 0x00008a0000167ab9 */ /* 0x000fe20000000a00 */
[----:B------:R-:W-:-:S02]  /*49a70*/  LOP3.LUT R164, R164, 0xffffffdf, RZ, 0xc0, !PT ;  /* 0xffffffdfa4a47812 */ /* 0x000fc400078ec0ff */
[----:B------:R-:W-:Y:S01]  /*49a80*/  ISETP.LT.AND P1, PT, R12, UR25, !P0 ;  /* 0x000000190c007c0c */ /* 0x000fe2000c721270 */
[----:B------:R-:W-:-:S06]  /*49a90*/  ULDC.64 UR24, c[0x0][0x228] ;  /* 0x00008a0000187ab9 */ /* 0x000fcc0000000a00 */
        /* <DEDUP_REMOVED lines=14> */
[----:B------:R-:W-:Y:S01]  /*49b80*/  ISETP.LT.AND P2, PT, R13, UR49, !P0 ;  /* 0x000000310d007c0c */ /* 0x000fe2000c741270 */
[----:B------:R-:W-:Y:S01]  /*49b90*/  ULDC UR49, c[0x0][0x228] ;  /* 0x00008a0000317ab9 */ /* 0x000fe20000000800 */
[----:B------:R-:W-:Y:S01]  /*49ba0*/  ISETP.LT.AND P0, PT, R11, UR22, !P0 ;  /* 0x000000160b007c0c */ /* 0x000fe2000c701270 */
[----:B------:R-:W-:Y:S01]  /*49bb0*/  ULDC UR5, c[0x0][0x248] ;  /* 0x0000920000057ab9 */ /* 0x000fe20000000800 */
[----:B------:R-:W-:Y:S01]  /*49bc0*/  LOP3.LUT R164, R164, 0xfffffffd, RZ, 0xc0, !PT ;  /* 0xfffffffda4a47812 */ /* 0x000fe200078ec0ff */
[----:B------:R-:W-:-:S04]  /*49bd0*/  ULDC UR15, c[0x0][0x248] ;  /* 0x00009200000f7ab9 */ /* 0x000fc80000000800 */
[----:B------:R-:W-:-:S04]  /*49be0*/  @P1 LOP3.LUT R163, R163, 0x80000000, RZ, 0xfc, !PT ;  /* 0x80000000a3a31812 */ /* 0x000fc800078efcff */
[----:B------:R-:W-:-:S04]  /*49bf0*/  LOP3.LUT R163, R163, 0xbfffffff, RZ, 0xc0, !PT ;  /* 0xbfffffffa3a37812 */ /* 0x000fc800078ec0ff */
[----:B------:R-:W-:Y:S02]  /*49c00*/  @P0 LOP3.LUT R163, R163, 0x40000000, RZ, 0xfc, !PT ;  /* 0x40000000a3a30812 */ /* 0x000fe400078efcff */
[----:B------:R-:W-:Y:S02]  /*49c10*/  ISETP.GE.AND P0, PT, R220, UR33, PT ;  /* 0x00000021dc007c0c */ /* 0x000fe4000bf06270 */
        /* <DEDUP_REMOVED lines=9> */
[----:B------:R-:W-:Y:S02]  /*49cb0*/  ULDC.64 UR18, c[0x0][0x228] ;  /* 0x00008a0000127ab9 */ /* 0x000fe40000000a00 */
        /* <DEDUP_REMOVED lines=9> */
[----:B------:R-:W-:Y:S01]  /*49d50*/  VIADD R224, R225, UR5 ;  /* 0x00000005e1e07c36 */ /* 0x000fe20008000000 */
[----:B------:R-:W-:Y:S01]  /*49d60*/  LOP3.LUT R163, R163, 0xfdffffff, RZ, 0xc0, !PT ;  /* 0xfdffffffa3a37812 */ /* 0x000fe200078ec0ff */
[----:B------:R-:W-:Y:S01]  /*49d70*/  ULDC UR5, c[0x0][0x248] ;  /* 0x0000920000057ab9 */ /* 0x000fe20000000800 */
[----:B------:R-:W-:Y:S01]  /*49d80*/  ISETP.LT.AND P3, PT, R14, UR28, !P0 ;  /* 0x0000001c0e007c0c */ /* 0x000fe2000c761270 */
[----:B------:R-:W-:Y:S01]  /*49d90*/  ULDC UR28, c[0x0][0x228] ;  /* 0x00008a00001c7ab9 */ /* 0x000fe20000000800 */
[----:B------:R-:W-:Y:S01]  /*49da0*/  ISETP.LT.AND P2, PT, R13, UR51, !P0 ;  /* 0x000000330d007c0c */ /* 0x000fe2000c741270 */
[----:B------:R-:W-:Y:S01]  /*49db0*/  ULDC UR51, c[0x0][0x228] ;  /* 0x00008a0000337ab9 */ /* 0x000fe20000000800 */
[----:B------:R-:W-:Y:S01]  /*49dc0*/  ISETP.LT.AND P1, PT, R12, UR26, !P0 ;  /* 0x0000001a0c007c0c */ /* 0x000fe2000c721270 */
[----:B------:R-:W-:-:S08]  /*49dd0*/  ULDC UR17, c[0x0][0x228] ;  /* 0x00008a0000117ab9 */ /* 0x000fd00000000800 */
        /* <DEDUP_REMOVED lines=16> */
[----:B------:R-:W-:-:S06]  /*49ee0*/  ULDC.64 UR26, c[0x0][0x228] ;  /* 0x00008a00001a7ab9 */ /* 0x000fcc0000000a00 */
        /* <DEDUP_REMOVED lines=40> */
[----:B------:R-:W-:Y:S01]  /*4a170*/  VIADD R220, R221, UR5 ;  /* 0x00000005dddc7c36 */ /* 0x000fe20008000000 */
[----:B------:R-:W-:-:S05]  /*4a180*/  ULDC UR42, c[0x0][0x228] ;  /* 0x00008a00002a7ab9 */ /* 0x000fca0000000800 */
[----:B------:R-:W-:Y:S01]  /*4a190*/  @P3 LOP3.LUT R163, R163, 0x2000, RZ, 0xfc, !PT ;  /* 0x00002000a3a33812 */ /* 0x000fe200078efcff */
[----:B------:R-:W-:Y:S01]  /*4a1a0*/  ULDC UR5, c[0x0][0x248] ;  /* 0x0000920000057ab9 */ /* 0x000fe20000000800 */
[----:B------:R-:W-:Y:S01]  /*4a1b0*/  VIADD R192, R10, 0x120 ;  /* 0x000001200ac07836 */ /* 0x000fe20000000000 */
[----:B------:R-:W-:Y:S01]  /*4a1c0*/  ULDC UR47, c[0x0][0x228] ;  /* 0x00008a00002f7ab9 */ /* 0x000fe20000000800 */
        /* <DEDUP_REMOVED lines=44> */
[----:B------:R-:W-:Y:S01]  /*4a490*/  VIADD R214, R215, UR5 ;  /* 0x00000005d7d67c36 */ /* 0x000fe20008000000 */
[----:B------:R-:W-:-:S07]  /*4a4a0*/  ULDC UR19, c[0x0][0x228] ;  /* 0x00008a0000137ab9 */ /* 0x000fce0000000800 */
[----:B------:R-:W-:Y:S01]  /*4a4b0*/  @P3 LOP3.LUT R163, R163, 0x20, RZ, 0xfc, !PT ;  /* 0x00000020a3a33812 */ /* 0x000fe200078efcff */
[----:B------:R-:W-:Y:S01]  /*4a4c0*/  ULDC UR13, c[0x0][0x228] ;  /* 0x00008a00000d7ab9 */ /* 0x000fe20000000800 */
        /* <DEDUP_REMOVED lines=11> */
[----:B------:R-:W-:Y:S02]  /*4a580*/  ISETP.LT.AND P1, PT, R12, UR11, !P0 ;  /* 0x0000000b0c007c0c */ /* 0x000fe4000c721270 */
        /* <DEDUP_REMOVED lines=8> */
[----:B------:R-:W-:Y:S01]  /*4a610*/  ULDC UR10, c[0x0][0x228] ;  /* 0x00008a00000a7ab9 */ /* 0x000fe20000000800 */
[----:B------:R-:W-:-:S02]  /*4a620*/  ULDC UR22, c[0x0][0x228] ;  /* 0x00008a0000167ab9 */ /* 0x000fc40000000800 */
        /* <DEDUP_REMOVED lines=11> */
[----:B------:R-:W-:Y:S01]  /*4a6e0*/  ISETP.LT.AND P1, PT, R12, UR9, !P0 ;  /* 0x000000090c007c0c */ /* 0x000fe2000c721270 */
[----:B------:R-:W-:Y:S01]  /*4a6f0*/  ULDC UR9, c[0x0][0x228] ;  /* 0x00008a0000097ab9 */ /* 0x000fe20000000800 */
[----:B------:R-:W-:Y:S01]  /*4a700*/  @P2 LOP3.LUT R163, R163, 0x1, RZ, 0xfc, !PT ;  /* 0x00000001a3a32812 */ /* 0x000fe200078efcff */
[----:B------:R-:W-:Y:S01]  /*4a710*/  ULDC UR15, c[0x0][0x228] ;  /* 0x00008a00000f7ab9 */ /* 0x000fe20000000800 */
[----:B------:R-:W-:Y:S01]  /*4a720*/  ISETP.LT.AND P2, PT, R13, UR50, !P0 ;  /* 0x000000320d007c0c */ /* 0x000fe2000c741270 */
        /* <DEDUP_REMOVED lines=11> */
[----:B------:R-:W-:Y:S01]  /*4a7e0*/  ISETP.LT.AND P3, PT, R14, UR32, !P0 ;  /* 0x000000200e007c0c */ /* 0x000fe2000c761270 */
[----:B------:R-:W-:Y:S01]  /*4a7f0*/  ULDC.64 UR32, c[0x0][0x228] ;  /* 0x00008a0000207ab9 */ /* 0x000fe20000000a00 */
        /* <DEDUP_REMOVED lines=16> */
[----:B------:R-:W-:Y:S01]  /*4a900*/  ULDC UR39, c[0x0][0x228] ;  /* 0x00008a0000277ab9 */ /* 0x000fe20000000800 */
[----:B------:R-:W-:Y:S02]  /*4a910*/  ISETP.LT.AND P2, PT, R13, UR35, !P0 ;  /* 0x000000230d007c0c */ /* 0x000fe4000c741270 */
[----:B------:R-:W-:Y:S02]  /*4a920*/  LOP3.LUT R162, R162, 0xffdfffff, RZ, 0xc0, !PT ;  /* 0xffdfffffa2a27812 */ /* 0x000fe400078ec0ff */
        /* <DEDUP_REMOVED lines=55> */
[----:B------:R-:W-:Y:S01]  /*4aca0*/  VIADD R189, R10, 0x11d ;  /* 0x0000011d0abd7836 */ /* 0x000fe20000000000 */
[----:B------:R-:W-:Y:S01]  /*4acb0*/  ISETP.LT.AND P1, PT, R12, UR41, !P0 ;  /* 0x000000290c007c0c */ /* 0x000fe2000c721270 */
[----:B------:R-:W-:Y:S01]  /*4acc0*/  ULDC UR41, c[0x0][0x228] ;  /* 0x00008a0000297ab9 */ /* 0x000fe20000000800 */
[----:B------:R-:W-:Y:S01]  /*4acd0*/  LOP3.LUT R159, R159, 0x7fffffff, RZ, 0xc0, !PT ;  /* 0x7fffffff9f9f7812 */ /* 0x000fe200078ec0ff */
[C---:B------:R-:W-:Y:S01]  /*4ace0*/  VIADD R188, R10.reuse, 0x11c ;  /* 0x0000011c0abc7836 */ /* 0x040fe20000000000 */
[----:B------:R-:W-:Y:S01]  /*4acf0*/  ULDC UR57, c[0x0][0x228] ;  /* 0x00008a0000397ab9 */ /* 0x000fe20000000800 */
[----:B------:R-:W-:-:S02]  /*4ad00*/  VIADD R187, R10, 0x11b ;  /* 0x0000011b0abb7836 */ /* 0x000fc40000000000 */
[----:B------:R-:W-:Y:S01]  /*4ad10*/  VIADD R186, R10, 0x11a ;  /* 0x0000011a0aba7836 */ /* 0x000fe20000000000 */
[----:B------:R-:W-:Y:S01]  /*4ad20*/  @P3 LOP3.LUT R162, R162, 0x200, RZ, 0xfc, !PT ;  /* 0x00000200a2a23812 */ /* 0x000fe200078efcff */
[C---:B------:R-:W-:Y:S02]  /*4ad30*/  VIADD R185, R10.reuse, 0x119 ;  /* 0x000001190ab97836 */ /* 0x040fe40000000000 */
[----:B------:R-:W-:Y:S01]  /*4ad40*/  VIADD R184, R10, 0x118 ;  /* 0x000001180ab87836 */ /* 0x000fe20000000000 */
[----:B------:R-:W-:Y:S01]  /*4ad50*/  LOP3.LUT R162, R162, 0xfffffeff, RZ, 0xc0, !PT ;  /* 0xfffffeffa2a27812 */ /* 0x000fe200078ec0ff */
[C---:B------:R-:W-:Y:S02]  /*4ad60*/  VIADD R183, R10.reuse, 0x117 ;  /* 0x000001170ab77836 */ /* 0x040fe40000000000 */
[----:B------:R-:W-:Y:S01]  /*4ad70*/  VIADD R182, R10, 0x116 ;  /* 0x000001160ab67836 */ /* 0x000fe20000000000 */
[----:B------:R-:W-:Y:S01]  /*4ad80*/  @P2 LOP3.LUT R162, R162, 0x100, RZ, 0xfc, !PT ;  /* 0x00000100a2a22812 */ /* 0x000fe200078efcff */
[----:B------:R-:W-:Y:S01]  /*4ad90*/  VIADD R181, R10, 0x115 ;  /* 0x000001150ab57836 */ /* 0x000fe20000000000 */
[----:B------:R-:W-:Y:S01]  /*4ada0*/  ISETP.LT.AND P0, PT, R11, UR28, !P0 ;  /* 0x0000001c0b007c0c */ /* 0x000fe2000c701270 */
[----:B------:R-:W-:Y:S01]  /*4adb0*/  ULDC UR28, c[0x0][0x248] ;  /* 0x00009200001c7ab9 */ /* 0x000fe20000000800 */
[----:B------:R-:W-:Y:S01]  /*4adc0*/  LOP3.LUT R162, R162, 0xffffff7f, RZ, 0xc0, !PT ;  /* 0xffffff7fa2a27812 */ /* 0x000fe200078ec0ff */
[----:B------:R-:W-:Y:S01]  /*4add0*/  VIADD R180, R10, 0x114 ;  /* 0x000001140ab47836 */ /* 0x000fe20000000000 */
[----:B------:R-:W-:Y:S01]  /*4ade0*/  LOP3.LUT R158, R158, 0x7fffffff, RZ, 0xc0, !PT ;  /* 0x7fffffff9e9e7812 */ /* 0x000fe200078ec0ff */
[----:B------:R-:W-:Y:S01]  /*4adf0*/  ULDC UR58, c[0x0][0x228] ;  /* 0x00008a00003a7ab9 */ /* 0x000fe20000000800 */
        /* <DEDUP_REMOVED lines=32> */
[----:B------:R-:W-:-:S07]  /*4b000*/  ISETP.LT.AND P0, PT, R11, UR32, !P0 ;  /* 0x000000200b007c0c */ /* 0x000fce000c701270 */
[----:B------:R-:W-:Y:S02]  /*4b010*/  @P1 LOP3.LUT R161, R161, 0x80000000, RZ, 0xfc, !PT ;  /* 0x80000000a1a11812 */ /* 0x000fe400078efcff */
[----:B------:R-:W-:Y:S01]  /*4b020*/  LOP3.LUT R162, R162, 0xfffffffd, RZ, 0xc0, !PT ;  /* 0xfffffffda2a27812 */ /* 0x000fe200078ec0ff */
[----:B------:R-:W-:Y:S01]  /*4b030*/  VIADD R205, R206, UR28 ;  /* 0x0000001ccecd7c36 */ /* 0x000fe20008000000 */
[----:B------:R-:W-:Y:S01]  /*4b040*/  LOP3.LUT R161, R161, 0xbfffffff, RZ, 0xc0, !PT ;  /* 0xbfffffffa1a17812 */ /* 0x000fe200078ec0ff */
[----:B------:R-:W-:Y:S01]  /*4b050*/  ULDC UR28, c[0x0][0x248] ;  /* 0x00009200001c7ab9 */ /* 0x000fe20000000800 */
[----:B------:R-:W-:Y:S01]  /*4b060*/  ULDC UR53, c[0x0][0x228] ;  /* 0x00008a0000357ab9 */ /* 0x000fe20000000800 */
[----:B------:R-:W-:Y:S01]  /*4b070*/  ULDC UR52, c[0x0][0x228] ;  /* 0x00008a0000347ab9 */ /* 0x000fe20000000800 */
[----:B------:R-:W-:Y:S02]  /*4b080*/  @P0 LOP3.LUT R161, R161, 0x40000000, RZ, 0xfc, !PT ;  /* 0x40000000a1a10812 */ /* 0x000fe400078efcff */
[----:B------:R-:W-:Y:S01]  /*4b090*/  ISETP.GE.AND P0, PT, R204, UR39, PT ;  /* 0x00000027cc007c0c */ /* 0x000fe2000bf06270 */
[----:B------:R-:W-:Y:S01]  /*4b0a0*/  ULDC.64 UR38, c[0x0][0x228] ;  /* 0x00008a0000267ab9 */ /* 0x000fe20000000a00 */
[----:B------:R-:W-:-:S02]  /*4b0b0*/  @P3 LOP3.LUT R162, R162, 0x2, RZ, 0xfc, !PT ;  /* 0x00000002a2a23812 */ /* 0x000fc400078efcff */
        /* <DEDUP_REMOVED lines=8> */
[----:B------:R-:W-:-:S02]  /*4b140*/  VIADD R204, R205, UR28 ;  /* 0x0000001ccdcc7c36 */ /* 0x000fc40008000000 */
[----:B------:R-:W-:Y:S01]  /*4b150*/  @P3 LOP3.LUT R161, R161, 0x20000000, RZ, 0xfc, !PT ;  /* 0x20000000a1a13812 */ /* 0x000fe200078efcff */
[----:B------:R-:W-:-:S03]  /*4b160*/  ULDC UR54, c[0x0][0x228] ;  /* 0x00008a0000367ab9 */ /* 0x000fc60000000800 */
        /* <DEDUP_REMOVED lines=85> */
[----:B------:R-:W-:Y:S01]  /*4b6c0*/  VIADD R179, R10, 0x113 ;  /* 0x000001130ab37836 */ /* 0x000fe20000000000 */
[----:B------:R-:W-:Y:S01]  /*4b6d0*/  LOP3.LUT R161, R161, 0xfffffdff, RZ, 0xc0, !PT ;  /* 0xfffffdffa1a17812 */ /* 0x000fe200078ec0ff */
[----:B------:R-:W-:Y:S01]  /*4b6e0*/  ULDC UR61, c[0x0][0x228] ;  /* 0x00008a00003d7ab9 */ /* 0x000fe20000000800 */
[----:B------:R-:W-:Y:S01]  /*4b6f0*/  ISETP.LT.AND P1, PT, R12, UR26, !P0 ;  /* 0x0000001a0c007c0c */ /* 0x000fe2000c721270 */
[----:B------:R-:W-:Y:S01]  /*4b700*/  ULDC UR26, c[0x0][0x248] ;  /* 0x00009200001a7ab9 */ /* 0x000fe20000000800 */
[----:B------:R-:W-:Y:S01]  /*4b710*/  VIADD R178, R10, 0x112 ;  /* 0x000001120ab27836 */ /* 0x000fe20000000000 */
[----:B------:R-:W-:-:S04]  /*4b720*/  ULDC UR60, c[0x0][0x22c] ;  /* 0x00008b00003c7ab9 */ /* 0x000fc80000000800 */
[----:B------:R-:W-:-:S04]  /*4b730*/  @P3 LOP3.LUT R161, R161, 0x200, RZ, 0xfc, !PT ;  /* 0x00000200a1a13812 */ /* 0x000fc800078efcff */
[----:B------:R-:W-:-:S04]  /*4b740*/  LOP3.LUT R161, R161, 0xfffffeff, RZ, 0xc0, !PT ;  /* 0xfffffeffa1a17812 */ /* 0x000fc800078ec0ff */
[----:B------:R-:W-:Y:S02]  /*4b750*/  @P2 LOP3.LUT R161, R161, 0x100, RZ, 0xfc, !PT ;  /* 0x00000100a1a12812 */ /* 0x000fe400078efcff */
[----:B------:R-:W-:Y:S01]  /*4b760*/  ISETP.LT.AND P0, PT, R11, UR34, !P0 ;  /* 0x000000220b007c0c */ /* 0x000fe2000c701270 */
[----:B------:R-:W-:Y:S01]  /*4b770*/  VIADD R200, R201, UR26 ;  /* 0x0000001ac9c87c36 */ /* 0x000fe20008000000 */
        /* <DEDUP_REMOVED lines=8> */
[----:B------:R-:W-:-:S03]  /*4b800*/  ULDC.64 UR28, c[0x0][0x228] ;  /* 0x00008a00001c7ab9 */ /* 0x000fc60000000a00 */
        /* <DEDUP_REMOVED lines=12> */
[----:B------:R-:W-:-:S03]  /*4b8d0*/  ULDC UR38, c[0x0][0x228] ;  /* 0x00008a0000267ab9 */ /* 0x000fc60000000800 */
        /* <DEDUP_REMOVED lines=8> */
[----:B------:R-:W-:Y:S01]  /*4b960*/  ISETP.LT.AND P2, PT, R13, UR12, !P0 ;  /* 0x0000000c0d007c0c */ /* 0x000fe2000c741270 */
[----:B------:R-:W-:Y:S01]  /*4b970*/  ULDC.64 UR12, c[0x0][0x228] ;  /* 0x00008a00000c7ab9 */ /* 0x000fe20000000a00 */
[----:B------:R-:W-:-:S07]  /*4b980*/  ISETP.LT.AND P0, PT, R11, UR18, !P0 ;  /* 0x000000120b007c0c */ /* 0x000fce000c701270 */
[----:B------:R-:W-:-:S04]  /*4b990*/  @P1 LOP3.LUT R160, R160, 0x80000000, RZ, 0xfc, !PT ;  /* 0x80000000a0a01812 */ /* 0x000fc800078efcff */
[----:B------:R-:W-:Y:S02]  /*4b9a0*/  LOP3.LUT R160, R160, 0xbfffffff, RZ, 0xc0, !PT ;  /* 0xbfffffffa0a07812 */ /* 0x000fe400078ec0ff */
[----:B------:R-:W-:Y:S02]  /*4b9b0*/  LOP3.LUT R161, R161, 0xfffffffd, RZ, 0xc0, !PT ;  /* 0xfffffffda1a17812 */ /* 0x000fe400078ec0ff */
[----:B------:R-:W-:Y:S02]  /*4b9c0*/  @P0 LOP3.LUT R160, R160, 0x40000000, RZ, 0xfc, !PT ;  /* 0x40000000a0a00812 */ /* 0x000fe400078efcff */
[----:B------:R-:W-:Y:S01]  /*4b9d0*/  ISETP.GE.AND P0, PT, R196, UR33, PT ;  /* 0x00000021c4007c0c */ /* 0x000fe2000bf06270 */
[----:B------:R-:W-:Y:S01]  /*4b9e0*/  VIADD R198, R199, UR11 ;  /* 0x0000000bc7c67c36 */ /* 0x000fe20008000000 */
[----:B------:R-:W-:Y:S01]  /*4b9f0*/  @P3 LOP3.LUT R161, R161, 0x2, RZ, 0xfc, !PT ;  /* 0x00000002a1a13812 */ /* 0x000fe200078efcff */
[----:B------:R-:W-:Y:S01]  /*4ba00*/  ULDC.64 UR32, c[0x0][0x228] ;  /* 0x00008a0000207ab9 */ /* 0x000fe20000000a00 */
[----:B------:R-:W-:Y:S01]  /*4ba10*/  ISETP.LT.AND P3, PT, R14, UR5, !P0 ;  /* 0x000000050e007c0c */ /* 0x000fe2000c761270 */
[----:B------:R-:W-:Y:S01]  /*4ba20*/  ULDC UR5, c[0x0][0x248] ;  /* 0x0000920000057ab9 */ /* 0x000fe20000000800 */
[----:B------:R-:W-:-:S02]  /*4ba30*/  LOP3.LUT R161, R161, 0xfffffffe, RZ, 0xc0, !PT ;  /* 0xfffffffea1a17812 */ /* 0x000fc400078ec0ff */
[----:B------:R-:W-:Y:S02]  /*4ba40*/  LOP3.LUT R160, R160, 0xdfffffff, RZ, 0xc0, !PT ;  /* 0xdfffffffa0a07812 */ /* 0x000fe400078ec0ff */
[----:B------:R-:W-:Y:S02]  /*4ba50*/  @P2 LOP3.LUT R161, R161, 0x1, RZ, 0xfc, !PT ;  /* 0x00000001a1a12812 */ /* 0x000fe400078efcff */
[----:B------:R-:W-:Y:S01]  /*4ba60*/  ISETP.LT.AND P2, PT, R13, UR10, !P0 ;  /* 0x0000000a0d007c0c */ /* 0x000fe2000c741270 */
[----:B------:R-:W-:Y:S01]  /*4ba70*/  ULDC.64 UR10, c[0x0][0x228] ;  /* 0x00008a00000a7ab9 */ /* 0x000fe20000000a00 */
[----:B------:R-:W-:Y:S01]  /*4ba80*/  ISETP.LT.AND P1, PT, R12, UR9, !P0 ;  /* 0x000000090c007c0c */ /* 0x000fe2000c721270 */
[----:B------:R-:W-:Y:S02]  /*4ba90*/  VIADD R197, R198, UR5 ;  /* 0x00000005c6c57c36 */ /* 0x000fe40008000000 */
[----:B------:R-:W-:Y:S01]  /*4baa0*/  @P3 LOP3.LUT R160, R160, 0x20000000, RZ, 0xfc, !PT ;  /* 0x20000000a0a03812 */ /* 0x000fe200078efcff */
[----:B------:R-:W-:Y:S01]  /*4bab0*/  ULDC UR5, c[0x0][0x248] ;  /* 0x0000920000057ab9 */ /* 0x000fe20000000800 */
[----:B------:R-:W-:-:S02]  /*4bac0*/  ULDC UR9, c[0x0][0x248] ;  /* 0x0000920000097ab9 */ /* 0x000fc40000000800 */
        /* <DEDUP_REMOVED lines=10> */
[----:B------:R-:W-:-:S04]  /*4bb70*/  ISETP.GE.AND P0, PT, R195, UR35, PT ;  /* 0x00000023c3007c0c */ /* 0x000fc8000bf06270 */
[----:B------:R-:W-:Y:S01]  /*4bb80*/  ISETP.LT.AND P3, PT, R14, UR51, !P0 ;  /* 0x000000330e007c0c */ /* 0x000fe2000c761270 */
[----:B------:R-:W-:Y:S01]  /*4bb90*/  ULDC UR51, c[0x0][0x228] ;  /* 0x00008a0000337ab9 */ /* 0x000fe20000000800 */
[----:B------:R-:W-:Y:S01]  /*4bba0*/  ISETP.LT.AND P2, PT, R13, UR50, !P0 ;  /* 0x000000320d007c0c */ /* 0x000fe2000c741270 */
[----:B------:R-:W-:Y:S01]  /*4bbb0*/  ULDC UR50, c[0x0][0x228] ;  /* 0x00008a0000327ab9 */ /* 0x000fe20000000800 */
        /* <DEDUP_REMOVED lines=17> */
[----:B------:R-:W-:Y:S01]  /*4bcd0*/  ULDC.64 UR14, c[0x0][0x228] ;  /* 0x00008a00000e7ab9 */ /* 0x000fe20000000a00 */
[----:B------:R-:W-:Y:S02]  /*4bce0*/  LOP3.LUT R160, R160, 0xffdfffff, RZ, 0xc0, !PT ;  /* 0xffdfffffa0a07812 */ /* 0x000fe400078ec0ff */
[----:B------:R-:W-:-:S07]  /*4bcf0*/  ISETP.LT.AND P1, PT, R12, UR20, !P0 ;  /* 0x000000140c007c0c */ /* 0x000fce000c721270 */
        /* <DEDUP_REMOVED lines=13> */
[----:B------:R-:W-:Y:S01]  /*4bdd0*/  VIADD R194, R195, UR9 ;  /* 0x00000009c3c27c36 */ /* 0x000fe20008000000 */
[----:B------:R-:W-:Y:S01]  /*4bde0*/  LOP3.LUT R160, R160, 0xfffdffff, RZ, 0xc0, !PT ;  /* 0xfffdffffa0a07812 */ /* 0x000fe200078ec0ff */
[----:B------:R-:W-:Y:S01]  /*4bdf0*/  ULDC UR22, c[0x0][0x248] ;  /* 0x0000920000167ab9 */ /* 0x000fe20000000800 */
        /* <DEDUP_REMOVED lines=15> */
[----:B------:R-:W-:Y:S02]  /*4bef0*/  ISETP.LT.AND P2, PT, R13, UR23, !P0 ;  /* 0x000000170d007c0c */ /* 0x000fe4000c741270 */
[----:B------:R-:W-:Y:S02]  /*4bf00*/  LOP3.LUT R160, R160, 0xffffdfff, RZ, 0xc0, !PT ;  /* 0xffffdfffa0a07812 */ /* 0x000fe400078ec0ff */
        /* <DEDUP_REMOVED lines=22> */
[----:B------:R-:W-:Y:S01]  /*4c070*/  ULDC UR41, c[0x0][0x228] ;  /* 0x00008a0000297ab9 */ /* 0x000fe20000000800 */
[----:B------:R-:W-:Y:S01]  /*4c080*/  VIADD R192, R193, UR11 ;  /* 0x0000000bc1c07c36 */ /* 0x000fe20008000000 */
[----:B------:R-:W-:-:S04]  /*4c090*/  ULDC UR27, c[0x0][0x228] ;  /* 0x00008a00001b7ab9 */ /* 0x000fc80000000800 */
[----:B------:R-:W-:Y:S01]  /*4c0a0*/  @P3 LOP3.LUT R160, R160, 0x200, RZ, 0xfc, !PT ;  /* 0x00000200a0a03812 */ /* 0x000fe200078efcff */
[----:B------:R-:W-:-:S03]  /*4c0b0*/  ULDC UR11, c[0x0][0x228] ;  /* 0x00008a00000b7ab9 */ /* 0x000fc60000000800 */
        /* <DEDUP_REMOVED lines=14> */
[C---:B------:R-:W-:Y:S01]  /*4c1a0*/  VIADD R174, R10.reuse, 0x10e ;  /* 0x0000010e0aae7836 */ /* 0x040fe20000000000 */
[----:B------:R-:W-:Y:S01]  /*4c1b0*/  ISETP.LT.AND P2, PT, R13, UR43, !P0 ;  /* 0x0000002b0d007c0c */ /* 0x000fe2000c741270 */
[----:B------:R-:W-:Y:S01]  /*4c1c0*/  VIADD R173, R10, 0x10d ;  /* 0x0000010d0aad7836 */ /* 0x000fe20000000000 */
[----:B------:R-:W-:Y:S01]  /*4c1d0*/  LOP3.LUT R160, R160, 0xffffffdf, RZ, 0xc0, !PT ;  /* 0xffffffdfa0a07812 */ /* 0x000fe200078ec0ff */
[----:B------:R-:W-:Y:S01]  /*4c1e0*/  VIADD R172, R10, 0x10c ;  /* 0x0000010c0aac7836 */ /* 0x000fe20000000000 */
[----:B------:R-:W-:Y:S01]  /*4c1f0*/  ISETP.LT.AND P1, PT, R12, UR45, !P0 ;  /* 0x0000002d0c007c0c */ /* 0x000fe2000c721270 */
[----:B------:R-:W-:Y:S01]  /*4c200*/  ULDC UR42, c[0x0][0x228] ;  /* 0x00008a00002a7ab9 */ /* 0x000fe20000000800 */
[----:B------:R-:W-:Y:S01]  /*4c210*/  LOP3.LUT R157, R157, 0x7fffffff, RZ, 0xc0, !PT ;  /* 0x7fffffff9d9d7812 */ /* 0x000fe200078ec0ff */
[----:B------:R-:W-:-:S04]  /*4c220*/  ULDC UR43, c[0x0][0x228] ;  /* 0x00008a00002b7ab9 */ /* 0x000fc80000000800 */
[----:B------:R-:W-:Y:S01]  /*4c230*/  @P3 LOP3.LUT R160, R160, 0x20, RZ, 0xfc, !PT ;  /* 0x00000020a0a03812 */ /* 0x000fe200078efcff */
[----:B------:R-:W-:Y:S01]  /*4c240*/  VIADD R23, R10, 0x10b ;  /* 0x0000010b0a177836 */ /* 0x000fe20000000000 */
[----:B------:R1:W-:Y:S01]  /*4c250*/  STL [R1+0x2710], R251 ;  /* 0x002710fb01007387 */ /* 0x0003e20000100800 */
        /* <DEDUP_REMOVED lines=12> */
[----:B------:R-:W-:Y:S02]  /*4c320*/  ISETP.LT.AND P3, PT, R14, UR46, !P0 ;  /* 0x0000002e0e007c0c */ /* 0x000fe4000c761270 */
[----:B------:R-:W-:Y:S02]  /*4c330*/  ISETP.LT.AND P2, PT, R13, UR47, !P0 ;  /* 0x0000002f0d007c0c */ /* 0x000fe4000c741270 */
[----:B------:R-:W-:Y:S01]  /*4c340*/  LOP3.LUT R160, R160, 0xfffffffd, RZ, 0xc0, !PT ;  /* 0xfffffffda0a07812 */ /* 0x000fe200078ec0ff */
[----:B------:R-:W-:Y:S01]  /*4c350*/  VIADD R190, R191, UR15 ;  /* 0x0000000fbfbe7c36 */ /* 0x000fe20008000000 */
[----:B------:R-:W-:Y:S01]  /*4c360*/  ISETP.LT.AND P0, PT, R11, UR24, !P0 ;  /* 0x000000180b007c0c */ /* 0x000fe2000c701270 */
[----:B------:R-:W-:Y:S01]  /*4c370*/  ULDC UR15, c[0x0][0x228] ;  /* 0x00008a00000f7ab9 */ /* 0x000fe20000000800 */
[----:B------:R-:W-:Y:S01]  /*4c380*/  ULDC UR24, c[0x0][0x228] ;  /* 0x00008a0000187ab9 */ /* 0x000fe20000000800 */
[----:B------:R3:W-:Y:S01]  /*4c390*/  STL [R1+0x2714], R250 ;  /* 0x002714fa01007387 */ /* 0x0007e20000100800 */
[----:B------:R-:W-:Y:S01]  /*4c3a0*/  ULDC UR46, c[0x0][0x228] ;  /* 0x00008a00002e7ab9 */ /* 0x000fe20000000800 */
[----:B------:R-:W-:Y:S01]  /*4c3b0*/  @P1 LOP3.LUT R159, R159, 0x80000000, RZ, 0xfc, !PT ;  /* 0x800000009f9f1812 */ /* 0x000fe200078efcff */
[----:B------:R-:W-:Y:S01]  /*4c3c0*/  ULDC UR47, c[0x0][0x228] ;  /* 0x00008a00002f7ab9 */ /* 0x000fe20000000800 */
[----:B------:R-:W-:Y:S01]  /*4c3d0*/  VIADD R22, R10, 0x10a ;  /* 0x0000010a0a167836 */ /* 0x000fe20000000000 */
[----:B------:R-:W-:Y:S01]  /*4c3e0*/  ULDC UR48, c[0x0][0x228] ;  /* 0x00008a0000307ab9 */ /* 0x000fe20000000800 */
[----:B------:R-:W-:-:S04]  /*4c3f0*/  LOP3.LUT R159, R159, 0xbfffffff, RZ, 0xc0, !PT ;  /* 0xbfffffff9f9f7812 */ /* 0x000fc800078ec0ff */
[----:B------:R-:W-:Y:S02]  /*4c400*/  @P0 LOP3.LUT R159, R159, 0x40000000, RZ, 0xfc, !PT ;  /* 0x400000009f9f0812 */ /* 0x000fe400078efcff */
[----:B------:R-:W-:Y:S01]  /*4c410*/  ISETP.GE.AND P0, PT, R188, UR17, PT ;  /* 0x00000011bc007c0c */ /* 0x000fe2000bf06270 */
[----:B------:R-:W-:Y:S01]  /*4c420*/  ULDC UR17, c[0x0][0x248] ;  /* 0x0000920000117ab9 */ /* 0x000fe20000000800 */
[----:B------:R-:W-:Y:S02]  /*4c430*/  @P3 LOP3.LUT R160, R160, 0x2, RZ, 0xfc, !PT ;  /* 0x00000002a0a03812 */ /* 0x000fe400078efcff */
[----:B------:R-:W-:Y:S01]  /*4c440*/  ISETP.LT.AND P3, PT, R14, UR53, !P0 ;  /* 0x000000350e007c0c */ /* 0x000fe2000c761270 */
[----:B------:R-:W-:Y:S01]  /*4c450*/  ULDC UR53, c[0x0][0x228] ;  /* 0x00008a0000357ab9 */ /* 0x000fe20000000800 */
[----:B------:R-:W-:Y:S02]  /*4c460*/  LOP3.LUT R160, R160, 0xfffffffe, RZ, 0xc0, !PT ;  /* 0xfffffffea0a07812 */ /* 0x000fe400078ec0ff */
[----:B------:R-:W-:-:S02]  /*4c470*/  LOP3.LUT R159, R159, 0xdfffffff, RZ, 0xc0, !PT ;  /* 0xdfffffff9f9f7812 */ /* 0x000fc400078ec0ff */
[----:B------:R-:W-:Y:S02]  /*4c480*/  @P2 LOP3.LUT R160, R160, 0x1, RZ, 0xfc, !PT ;  /* 0x00000001a0a02812 */ /* 0x000fe400078efcff */
[----:B------:R-:W-:Y:S02]  /*4c490*/  ISETP.LT.AND P2, PT, R13, UR52, !P0 ;  /* 0x000000340d007c0c */ /* 0x000fe4000c741270 */
[----:B------:R-:W-:Y:S01]  /*4c4a0*/  ISETP.LT.AND P1, PT, R12, UR49, !P0 ;  /* 0x000000310c007c0c */ /* 0x000fe2000c721270 */
[----:B------:R-:W-:Y:S02]  /*4c4b0*/  VIADD R189, R190, UR17 ;  /* 0x00000011bebd7c36 */ /* 0x000fe40008000000 */
[----:B------:R-:W-:Y:S01]  /*4c4c0*/  @P3 LOP3.LUT R159, R159, 0x20000000, RZ, 0xfc, !PT ;  /* 0x200000009f9f3812 */ /* 0x000fe200078efcff */
[----:B------:R-:W-:Y:S01]  /*4c4d0*/  ULDC UR17, c[0x0][0x22c] ;  /* 0x00008b0000117ab9 */ /* 0x000fe20000000800 */
[----:B------:R-:W-:Y:S01]  /*4c4e0*/  STL [R1+0x2718], R249 ;  /* 0x002718f901007387 */ /* 0x000fe20000100800 */
[----:B------:R-:W-:Y:S01]  /*4c4f0*/  ULDC UR49, c[0x0][0x228] ;  /* 0x00008a0000317ab9 */ /* 0x000fe20000000800 */
[----:B------:R-:W-:Y:S01]  /*4c500*/  LOP3.LUT R159, R159, 0xefffffff, RZ, 0xc0, !PT ;  /* 0xefffffff9f9f7812 */ /* 0x000fe200078ec0ff */
[----:B------:R-:W-:-:S03]  /*4c510*/  ULDC UR52, c[0x0][0x228] ;  /* 0x00008a0000347ab9 */ /* 0x000fc60000000800 */
        /* <DEDUP_REMOVED lines=32> */
[----:B------:R-:W-:Y:S01]  /*4c720*/  ULDC.64 UR34, c[0x0][0x228] ;  /* 0x00008a0000227ab9 */ /* 0x000fe20000000a00 */
[----:B------:R-:W-:Y:S01]  /*4c730*/  ISETP.LT.AND P1, PT, R12, UR57, !P0 ;  /* 0x000000390c007c0c */ /* 0x000fe2000c721270 */
[----:B------:R-:W-:Y:S01]  /*4c740*/  ULDC UR57, c[0x0][0x228] ;  /* 0x00008a0000397ab9 */ /* 0x000fe20000000800 */
[----:B------:R-:W-:-:S07]  /*4c750*/  ULDC UR21, c[0x0][0x22c] ;  /* 0x00008b0000157ab9 */ /* 0x000fce0000000800 */
        /* <DEDUP_REMOVED lines=42> */
[----:B------:R-:W-:Y:S01]  /*4ca00*/  ISETP.LT.AND P0, PT, R11, UR38, !P0 ;  /* 0x000000260b007c0c */ /* 0x000fe2000c701270 */
[----:B------:R-:W-:Y:S01]  /*4ca10*/  ULDC UR38, c[0x0][0x248] ;  /* 0x0000920000267ab9 */ /* 0x000fe20000000800 */
[----:B------:R-:W-:Y:S01]  /*4ca20*/  LOP3.LUT R159, R159, 0xffffefff, RZ, 0xc0, !PT ;  /* 0xffffefff9f9f7812 */ /* 0x000fe200078ec0ff */
[----:B------:R-:W-:Y:S01]  /*4ca30*/  STL [R1+0x271c], R248 ;  /* 0x00271cf801007387 */ /* 0x000fe20000100800 */
[----:B------:R-:W-:Y:S02]  /*4ca40*/  ULDC UR29, c[0x0][0x22c] ;  /* 0x00008b00001d7ab9 */ /* 0x000fe40000000800 */
[----:B------:R-:W-:-:S04]  /*4ca50*/  @P2 LOP3.LUT R159, R159, 0x1000, RZ, 0xfc, !PT ;  /* 0x000010009f9f2812 */ /* 0x000fc800078efcff */
        /* <DEDUP_REMOVED lines=9> */
[----:B------:R-:W-:Y:S01]  /*4caf0*/  STL [R1+0x2720], R239 ;  /* 0x002720ef01007387 */ /* 0x000fe20000100800 */
        /* <DEDUP_REMOVED lines=18> */
[----:B------:R-:W-:Y:S01]  /*4cc20*/  ULDC UR53, c[0x0][0x228] ;  /* 0x00008a0000357ab9 */ /* 0x000fe20000000800 */
[----:B------:R-:W-:Y:S02]  /*4cc30*/  LOP3.LUT R159, R159, 0xffffffdf, RZ, 0xc0, !PT ;  /* 0xffffffdf9f9f7812 */ /* 0x000fe400078ec0ff */
[----:B------:R-:W-:Y:S01]  /*4cc40*/  ISETP.LT.AND P1, PT, R12, UR50, !P0 ;  /* 0x000000320c007c0c */ /* 0x000fe2000c721270 */
[----:B------:R-:W-:Y:S01]  /*4cc50*/  VIADD R183, R184, UR33 ;  /* 0x00000021b8b77c36 */ /* 0x000fe20008000000 */
[----:B------:R-:W-:Y:S01]  /*4cc60*/  STL [R1+0x2724], R238 ;  /* 0x002724ee01007387 */ /* 0x000fe20000100800 */
[----:B------:R-:W-:Y:S01]  /*4cc70*/  VIADD R21, R10, 0x109 ;  /* 0x000001090a157836 */ /* 0x000fe20000000000 */
[----:B------:R-:W-:-:S03]  /*4cc80*/  ULDC UR40, c[0x0][0x228] ;  /* 0x00008a0000287ab9 */ /* 0x000fc60000000800 */
[----:B------:R-:W-:Y:S01]  /*4cc90*/  @P3 LOP3.LUT R159, R159, 0x20, RZ, 0xfc, !PT ;  /* 0x000000209f9f3812 */ /* 0x000fe200078efcff */
[----:B------:R-:W-:Y:S01]  /*4cca0*/  ULDC UR50, c[0x0][0x228] ;  /* 0x00008a0000327ab9 */ /* 0x000fe20000000800 */
[----:B------:R-:W-:Y:S01]  /*4ccb0*/  ISETP.LT.AND P0, PT, R11, UR51, !P0 ;  /* 0x000000330b007c0c */ /* 0x000fe2000c701270 */
[----:B------:R-:W-:Y:S01]  /*4ccc0*/  VIADD R182, R183, UR38 ;  /* 0x00000026b7b67c36 */ /* 0x000fe20008000000 */
[----:B------:R-:W-:Y:S01]  /*4ccd0*/  LOP3.LUT R159, R159, 0xffffffef, RZ, 0xc0, !PT ;  /* 0xffffffef9f9f7812 */ /* 0x000fe200078ec0ff */
[----:B------:R-:W-:Y:S01]  /*4cce0*/  ULDC UR38, c[0x0][0x228] ;  /* 0x00008a0000267ab9 */ /* 0x000fe20000000800 */
[----:B------:R-:W-:Y:S01]  /*4ccf0*/  STL [R1+0x2728], R237 ;  /* 0x002728ed01007387 */ /* 0x000fe20000100800 */
[----:B------:R-:W-:Y:S01]  /*4cd00*/  ULDC UR51, c[0x0][0x228] ;  /* 0x00008a0000337ab9 */ /* 0x000fe20000000800 */
[----:B------:R-:W-:Y:S01]  /*4cd10*/  @P2 LOP3.LUT R159, R159, 0x10, RZ, 0xfc, !PT ;  /* 0x000000109f9f2812 */ /* 0x000fe200078efcff */
[----:B------:R-:W-:Y:S01]  /*4cd20*/  VIADD R20, R10, 0x108 ;  /* 0x000001080a147836 */ /* 0x000fe20000000000 */
[----:B------:R-:W-:-:S02]  /*4cd30*/  ULDC UR33, c[0x0][0x228] ;  /* 0x00008a0000217ab9 */ /* 0x000fc40000000800 */
[----:B------:R-:W-:-:S04]  /*4cd40*/  LOP3.LUT R159, R159, 0xfffffff7, RZ, 0xc0, !PT ;  /* 0xfffffff79f9f7812 */ /* 0x000fc800078ec0ff */
[----:B------:R-:W-:-:S04]  /*4cd50*/  @P1 LOP3.LUT R159, R159, 0x8, RZ, 0xfc, !PT ;  /* 0x000000089f9f1812 */ /* 0x000fc800078efcff */
[----:B------:R-:W-:-:S04]  /*4cd60*/  LOP3.LUT R159, R159, 0xfffffffb, RZ, 0xc0, !PT ;  /* 0xfffffffb9f9f7812 */ /* 0x000fc800078ec0ff */
[----:B------:R-:W-:Y:S02]  /*4cd70*/  @P0 LOP3.LUT R159, R159, 0x4, RZ, 0xfc, !PT ;  /* 0x000000049f9f0812 */ /* 0x000fe400078efcff */
[----:B------:R-:W-:Y:S01]  /*4cd80*/  ISETP.GE.AND P0, PT, R181, UR35, PT ;  /* 0x00000023b5007c0c */ /* 0x000fe2000bf06270 */
[----:B------:R-:W-:Y:S01]  /*4cd90*/  STL [R1+0x272c], R236 ;  /* 0x00272cec01007387 */ /* 0x000fe20000100800 */
[----:B------:R-:W-:Y:S01]  /*4cda0*/  LOP3.LUT R159, R159, 0xfffffffd, RZ, 0xc0, !PT ;  /* 0xfffffffd9f9f7812 */ /* 0x000fe200078ec0ff */
[----:B------:R-:W-:Y:S01]  /*4cdb0*/  ULDC UR35, c[0x0][0x228] ;  /* 0x00008a0000237ab9 */ /* 0x000fe20000000800 */
[----:B------:R-:W-:Y:S02]  /*4cdc0*/  ISETP.LT.AND P1, PT, R12, UR56, !P0 ;  /* 0x000000380c007c0c */ /* 0x000fe4000c721270 */
[----:B------:R-:W-:Y:S02]  /*4cdd0*/  ISETP.LT.AND P3, PT, R14, UR54, !P0 ;  /* 0x000000360e007c0c */ /* 0x000fe4000c761270 */
[----:B------:R-:W-:Y:S01]  /*4cde0*/  ISETP.LT.AND P2, PT, R13, UR55, !P0 ;  /* 0x000000370d007c0c */ /* 0x000fe2000c741270 */
[----:B------:R-:W-:Y:S01]  /*4cdf0*/  STL [R1+0x2730], R235 ;  /* 0x002730eb01007387 */ /* 0x000fe20000100800 */
[----:B------:R-:W-:Y:S01]  /*4ce00*/  ISETP.LT.AND P0, PT, R11, UR53, !P0 ;  /* 0x000000350b007c0c */ /* 0x000fe2000c701270 */
[----:B------:R-:W-:Y:S01]  /*4ce10*/  ULDC UR53, c[0x0][0x228] ;  /* 0x00008a0000357ab9 */ /* 0x000fe20000000800 */
[----:B------:R-:W-:Y:S01]  /*4ce20*/  VIADD R19, R10, 0x107 ;  /* 0x000001070a137836 */ /* 0x000fe20000000000 */
[----:B------:R-:W-:Y:S01]  /*4ce30*/  ULDC UR56, c[0x0][0x228] ;  /* 0x00008a0000387ab9 */ /* 0x000fe20000000800 */
[----:B------:R-:W-:-:S03]  /*4ce40*/  ULDC UR54, c[0x0][0x228] ;  /* 0x00008a0000367ab9 */ /* 0x000fc60000000800 */
[----:B------:R-:W-:Y:S01]  /*4ce50*/  @P1 LOP3.LUT R158, R158, 0x80000000, RZ, 0xfc, !PT ;  /* 0x800000009e9e1812 */ /* 0x000fe200078efcff */
[----:B------:R-:W-:-:S03]  /*4ce60*/  ULDC UR55, c[0x0][0x228] ;  /* 0x00008a0000377ab9 */ /* 0x000fc60000000800 */
        /* <DEDUP_REMOVED lines=16> */
[----:B------:R-:W-:Y:S01]  /*4cf70*/  VIADD R18, R10, 0x106 ;  /* 0x000001060a127836 */ /* 0x000fe20000000000 */
[----:B------:R-:W-:Y:S01]  /*4cf80*/  LOP3.LUT R158, R158, 0xefffffff, RZ, 0xc0, !PT ;  /* 0xefffffff9e9e7812 */ /* 0x000fe200078ec0ff */
[----:B------:R-:W-:Y:S01]  /*4cf90*/  ULDC UR59, c[0x0][0x228] ;  /* 0x00008a00003b7ab9 */ /* 0x000fe20000000800 */
[----:B------:R-:W-:-:S02]  /*4cfa0*/  ULDC UR57, c[0x0][0x228] ;  /* 0x00008a0000397ab9 */ /* 0x000fc40000000800 */
[----:B------:R-:W-:Y:S02]  /*4cfb0*/  @P2 LOP3.LUT R158, R158, 0x10000000, RZ, 0xfc, !PT ;  /* 0x100000009e9e2812 */ /* 0x000fe400078efcff */
[----:B------:R-:W-:Y:S01]  /*4cfc0*/  ISETP.LT.AND P0, PT, R11, UR58, !P0 ;  /* 0x0000003a0b007c0c */ /* 0x000fe2000c701270 */
[----:B------:R-:W-:Y:S01]  /*4cfd0*/  STL [R1+0x2738], R233 ;  /* 0x002738e901007387 */ /* 0x000fe20000100800 */
        /* <DEDUP_REMOVED lines=8> */
[----:B------:R-:W-:Y:S01]  /*4d060*/  STL [R1+0x273c], R232 ;  /* 0x00273ce801007387 */ /* 0x000fe20000100800 */
[----:B------:R-:W-:Y:S01]  /*4d070*/  ISETP.LT.AND P2, PT, R13, UR38, !P0 ;  /* 0x000000260d007c0c */ /* 0x000fe2000c741270 */
[----:B------:R-:W-:Y:S01]  /*4d080*/  ULDC UR38, c[0x0][0x248] ;  /* 0x0000920000267ab9 */ /* 0x000fe20000000800 */
[----:B------:R-:W-:Y:S01]  /*4d090*/  LOP3.LUT R158, R158, 0xfdffffff, RZ, 0xc0, !PT ;  /* 0xfdffffff9e9e7812 */ /* 0x000fe200078ec0ff */
[----:B------:R-:W-:Y:S01]  /*4d0a0*/  VIADD R17, R10, 0x105 ;  /* 0x000001050a117836 */ /* 0x000fe20000000000 */
[----:B------:R-:W-:Y:S02]  /*4d0b0*/  ISETP.LT.AND P1, PT, R12, UR39, !P0 ;  /* 0x000000270c007c0c */ /* 0x000fe4000c721270 */
[----:B------:R-:W-:Y:S01]  /*4d0c0*/  LOP3.LUT R156, R156, 0x7fffffff, RZ, 0xc0, !PT ;  /* 0x7fffffff9c9c7812 */ /* 0x000fe200078ec0ff */
[----:B------:R-:W-:Y:S01]  /*4d0d0*/  VIADD R16, R10, 0x104 ;  /* 0x000001040a107836 */ /* 0x000fe20000000000 */
[----:B------:R-:W-:-:S03]  /*4d0e0*/  ULDC UR41, c[0x0][0x228] ;  /* 0x00008a0000297ab9 */ /* 0x000fc60000000800 */
[----:B------:R-:W-:-:S04]  /*4d0f0*/  @P3 LOP3.LUT R158, R158, 0x2000000, RZ, 0xfc, !PT ;  /* 0x020000009e9e3812 */ /* 0x000fc800078efcff */
[----:B------:R-:W-:-:S04]  /*4d100*/  LOP3.LUT R158, R158, 0xfeffffff, RZ, 0xc0, !PT ;  /* 0xfeffffff9e9e7812 */ /* 0x000fc800078ec0ff */
[----:B------:R-:W-:Y:S02]  /*4d110*/  @P2 LOP3.LUT R158, R158, 0x1000000, RZ, 0xfc, !PT ;  /* 0x010000009e9e2812 */ /* 0x000fe400078efcff */
[----:B------:R-:W-:Y:S01]  /*4d120*/  ISETP.LT.AND P0, PT, R11, UR61, !P0 ;  /* 0x0000003d0b007c0c */ /* 0x000fe2000c701270 */
[----:B------:R-:W-:Y:S01]  /*4d130*/  VIADD R180, R181, UR38 ;  /* 0x00000026b5b47c36 */ /* 0x000fe20008000000 */
[----:B------:R-:W-:Y:S01]  /*4d140*/  LOP3.LUT R158, R158, 0xff7fffff, RZ, 0xc0, !PT ;  /* 0xff7fffff9e9e7812 */ /* 0x000fe200078ec0ff */
[----:B------:R-:W-:Y:S01]  /*4d150*/  ULDC.64 UR38, c[0x0][0x228] ;  /* 0x00008a0000267ab9 */ /* 0x000fe20000000a00 */
[----:B------:R-:W-:Y:S01]  /*4d160*/  STL [R1+0x2740], R231 ;  /* 0x002740e701007387 */ /* 0x000fe20000100800 */
[----:B------:R-:W-:Y:S01]  /*4d170*/  VIADD R15, R10, 0x103 ;  /* 0x000001030a0f7836 */ /* 0x000fe20000000000 */
[----:B------:R-:W-:Y:S01]  /*4d180*/  @P1 LOP3.LUT R158, R158, 0x800000, RZ, 0xfc, !PT ;  /* 0x008000009e9e1812 */ /* 0x000fe200078efcff */
[----:B-1----:R-:W-:Y:S01]  /*4d190*/  VIADD R251, R10, 0x102 ;  /* 0x000001020afb7836 */ /* 0x002fe20000000000 */
[----:B------:R-:W-:-:S02]  /*4d1a0*/  ULDC UR61, c[0x0][0x228] ;  /* 0x00008a00003d7ab9 */ /* 0x000fc40000000800 */
[----:B------:R-:W-:-:S04]  /*4d1b0*/  LOP3.LUT R158, R158, 0xffbfffff, RZ, 0xc0, !PT ;  /* 0xffbfffff9e9e7812 */ /* 0x000fc800078ec0ff */
[----:B------:R-:W-:Y:S01]  /*4d1c0*/  @P0 LOP3.LUT R158, R158, 0x400000, RZ, 0xfc, !PT ;  /* 0x004000009e9e0812 */ /* 0x000fe200078efcff */
[----:B------:R-:W-:Y:S01]  /*4d1d0*/  BAR.SYNC.DEFER_BLOCKING 0x0 ;  /* 0x0000000000007b1d */ /* 0x000fe20000010000 */
[----:B------:R-:W-:-:S04]  /*4d1e0*/  ISETP.GE.AND P0, PT, R178, UR60, PT ;  /* 0x0000003cb2007c0c */ /* 0x000fc8000bf06270 */
[----:B------:R-:W-:Y:S01]  /*4d1f0*/  ISETP.LT.AND P3, PT, R14, UR5, !P0 ;  /* 0x000000050e007c0c */ /* 0x000fe2000c761270 */
[----:B------:R-:W-:Y:S01]  /*4d200*/  ULDC UR5, c[0x0][0x248] ;  /* 0x0000920000057ab9 */ /* 0x000fe20000000800 */
[----:B------:R-:W-:Y:S01]  /*4d210*/  ISETP.LT.AND P2, PT, R13, UR10, !P0 ;  /* 0x0000000a0d007c0c */ /* 0x000fe2000c741270 */
[----:B------:R-:W-:Y:S01]  /*4d220*/  STL [R1+0x2744], R230 ;  /* 0x002744e601007387 */ /* 0x000fe20000100800 */
[----:B------:R-:W-:Y:S01]  /*4d230*/  LOP3.LUT R158, R158, 0xffdfffff, RZ, 0xc0, !PT ;  /* 0xffdfffff9e9e7812 */ /* 0x000fe200078ec0ff */
[----:B------:R-:W-:Y:S01]  /*4d240*/  ULDC UR60, c[0x0][0x228] ;  /* 0x00008a00003c7ab9 */ /* 0x000fe20000000800 */
[----:B------:R-:W-:Y:S01]  /*4d250*/  ISETP.LT.AND P1, PT, R12, UR9, !P0 ;  /* 0x000000090c007c0c */ /* 0x000fe2000c721270 */
[----:B------:R-:W-:Y:S06]  /*4d260*/  STL [R1+0x2748], R229 ;  /* 0x002748e501007387 */ /* 0x000fec0000100800 */
[----:B------:R-:W-:Y:S01]  /*4d270*/  @P3 LOP3.LUT R158, R158, 0x200000, RZ, 0xfc, !PT ;  /* 0x002000009e9e3812 */ /* 0x000fe200078efcff */
[----:B------:R-:W-:Y:S01]  /*4d280*/  VIADD R179, R180, UR5 ;  /* 0x00000005b4b37c36 */ /* 0x000fe20008000000 */
[----:B------:R-:W-:Y:S01]  /*4d290*/  ISETP.LT.AND P0, PT, R11, UR12, !P0 ;  /* 0x0000000c0b007c0c */ /* 0x000fe2000c701270 */
[----:B------:R-:W-:Y:S01]  /*4d2a0*/  STL [R1+0x274c], R228 ;  /* 0x00274ce401007387 */ /* 0x000fe20000100800 */
[----:B------:R-:W-:Y:S01]  /*4d2b0*/  LOP3.LUT R158, R158, 0xffefffff, RZ, 0xc0, !PT ;  /* 0xffefffff9e9e7812 */ /* 0x000fe200078ec0ff */
[----:B------:R-:W-:Y:S01]  /*4d2c0*/  ULDC UR5, c[0x0][0x248] ;  /* 0x0000920000057ab9 */ /* 0x000fe20000000800 */
[----:B------:R-:W-:-:S02]  /*4d2d0*/  ULDC UR9, c[0x0][0x228] ;  /* 0x00008a0000097ab9 */ /* 0x000fc40000000800 */
[----:B------:R-:W-:-:S04]  /*4d2e0*/  @P2 LOP3.LUT R158, R158, 0x100000, RZ, 0xfc, !PT ;  /* 0x001000009e9e2812 */ /* 0x000fc800078efcff */
[----:B------:R-:W-:-:S04]  /*4d2f0*/  LOP3.LUT R158, R158, 0xfff7ffff, RZ, 0xc0, !PT ;  /* 0xfff7ffff9e9e7812 */ /* 0x000fc800078ec0ff */
[----:B------:R-:W-:-:S04]  /*4d300*/  @P1 LOP3.LUT R158, R158, 0x80000, RZ, 0xfc, !PT ;  /* 0x000800009e9e1812 */ /* 0x000fc800078efcff */
[----:B------:R-:W-:-:S04]  /*4d310*/  LOP3.LUT R158, R158, 0xfffbffff, RZ, 0xc0, !PT ;  /* 0xfffbffff9e9e7812 */ /* 0x000fc800078ec0ff */
[----:B------:R-:W-:Y:S02]  /*4d320*/  @P0 LOP3.LUT R158, R158, 0x40000, RZ, 0xfc, !PT ;  /* 0x000400009e9e0812 */ /* 0x000fe400078efcff */
[----:B------:R-:W-:Y:S01]  /*4d330*/  ISETP.GE.AND P0, PT, R177, UR39, PT ;  /* 0x00000027b1007c0c */ /* 0x000fe2000bf06270 */
[----:B------:R-:W-:Y:S01]  /*4d340*/  STL [R1+0x2750], R227 ;  /* 0x002750e301007387 */ /* 0x000fe20000100800 */
[----:B------:R-:W-:Y:S01]  /*4d350*/  LOP3.LUT R158, R158, 0xfffdffff, RZ, 0xc0, !PT ;  /* 0xfffdffff9e9e7812 */ /* 0x000fe200078ec0ff */
[----:B------:R-:W-:Y:S01]  /*4d360*/  VIADD R178, R179, UR5 ;  /* 0x00000005b3b27c36 */ /* 0x000fe20008000000 */
[----:B------:R-:W-:Y:S01]  /*4d370*/  ISETP.LT.AND P3, PT, R14, UR38, !P0 ;  /* 0x000000260e007c0c */ /* 0x000fe2000c761270 */
[----:B------:R-:W-:Y:S01]  /*4d380*/  ULDC UR39, c[0x0][0x22c] ;  /* 0x00008b0000277ab9 */ /* 0x000fe20000000800 */
[----:B------:R-:W-:Y:S02]  /*4d390*/  ISETP.LT.AND P2, PT, R13, UR14, !P0 ;  /* 0x0000000e0d007c0c */ /* 0x000fe4000c741270 */
[----:B------:R-:W-:Y:S01]  /*4d3a0*/  ISETP.LT.AND P1, PT, R12, UR13, !P0 ;  /* 0x0000000d0c007c0c */ /* 0x000fe2000c721270 */
[----:B------:R-:W-:Y:S01]  /*4d3b0*/  ULDC.64 UR12, c[0x0][0x228] ;  /* 0x00008a00000c7ab9 */ /* 0x000fe20000000a00 */
[----:B------:R-:W-:Y:S01]  /*4d3c0*/  STL [R1+0x2754], R226 ;  /* 0x002754e201007387 */ /* 0x000fe20000100800 */
[----:B------:R-:W-:Y:S01]  /*4d3d0*/  ULDC UR5, c[0x0][0x248] ;  /* 0x0000920000057ab9 */ /* 0x000fe20000000800 */
[----:B------:R-:W-:-:S05]  /*4d3e0*/  ULDC UR38, c[0x0][0x228] ;  /* 0x00008a0000267ab9 */ /* 0x000fca0000000800 */
[----:B------:R-:W-:Y:S01]  /*4d3f0*/  @P3 LOP3.LUT R158, R158, 0x20000, RZ, 0xfc, !PT ;  /* 0x000200009e9e3812 */ /* 0x000fe200078efcff */
[----:B------:R-:W-:-:S03]  /*4d400*/  ULDC UR14, c[0x0][0x228] ;  /* 0x00008a00000e7ab9 */ /* 0x000fc60000000800 */
[----:B------:R-:W-:-:S04]  /*4d410*/  LOP3.LUT R158, R158, 0xfffeffff, RZ, 0xc0, !PT ;  /* 0xfffeffff9e9e7812 */ /* 0x000fc800078ec0ff */
[----:B------:R-:W-:Y:S02]  /*4d420*/  @P2 LOP3.LUT R158, R158, 0x10000, RZ, 0xfc, !PT ;  /* 0x000100009e9e2812 */ /* 0x000fe400078efcff */
[----:B------:R-:W-:Y:S01]  /*4d430*/  ISETP.LT.AND P0, PT, R11, UR18, !P0 ;  /* 0x000000120b007c0c */ /* 0x000fe2000c701270 */
[----:B------:R-:W-:Y:S01]  /*4d440*/  STL [R1+0x2758], R225 ;  /* 0x002758e101007387 */ /* 0x000fe20000100800 */
[----:B------:R-:W-:Y:S01]  /*4d450*/  LOP3.LUT R158, R158, 0xffff7fff, RZ, 0xc0, !PT ;  /* 0xffff7fff9e9e7812 */ /* 0x000fe200078ec0ff */
[----:B------:R-:W-:Y:S01]  /*4d460*/  VIADD R177, R178, UR5 ;  /* 0x00000005b2b17c36 */ /* 0x000fe20008000000 */
[----:B------:R-:W-:Y:S01]  /*4d470*/  ULDC UR5, c[0x0][0x248] ;  /* 0x0000920000057ab9 */ /* 0x000fe20000000800 */
[----:B------:R-:W-:Y:S01]  /*4d480*/  ULDC UR18, c[0x0][0x228] ;  /* 0x00008a0000127ab9 */ /* 0x000fe20000000800 */
[----:B------:R-:W-:-:S04]  /*4d490*/  @P1 LOP3.LUT R158, R158, 0x8000, RZ, 0xfc, !PT ;  /* 0x000080009e9e1812 */ /* 0x000fc800078efcff */
[----:B------:R-:W-:-:S04]  /*4d4a0*/  LOP3.LUT R158, R158, 0xffffbfff, RZ, 0xc0, !PT ;  /* 0xffffbfff9e9e7812 */ /* 0x000fc800078ec0ff */
[----:B------:R-:W-:Y:S02]  /*4d4b0*/  @P0 LOP3.LUT R158, R158, 0x4000, RZ, 0xfc, !PT ;  /* 0x000040009e9e0812 */ /* 0x000fe400078efcff */
[----:B------:R-:W-:Y:S02]  /*4d4c0*/  ISETP.GE.AND P0, PT, R176, UR13, PT ;  /* 0x0000000db0007c0c */ /* 0x000fe4000bf06270 */
[----:B------:R-:W-:Y:S01]  /*4d4d0*/  LOP3.LUT R158, R158, 0xffffdfff, RZ, 0xc0, !PT ;  /* 0xffffdfff9e9e7812 */ /* 0x000fe200078ec0ff */
[----:B------:R-:W-:Y:S01]  /*4d4e0*/  STL [R1+0x275c], R224 ;  /* 0x00275ce001007387 */ /* 0x000fe20000100800 */
[----:B------:R-:W-:Y:S01]  /*4d4f0*/  ISETP.LT.AND P3, PT, R14, UR12, !P0 ;  /* 0x0000000c0e007c0c */ /* 0x000fe2000c761270 */
[----:B------:R-:W-:Y:S01]  /*4d500*/  VIADD R176, R177, UR5 ;  /* 0x00000005b1b07c36 */ /* 0x000fe20008000000 */
[----:B------:R-:W-:Y:S01]  /*4d510*/  ISETP.LT.AND P2, PT, R13, UR11, !P0 ;  /* 0x0000000b0d007c0c */ /* 0x000fe2000c741270 */
[----:B------:R-:W-:Y:S01]  /*4d520*/  ULDC.64 UR10, c[0x0][0x228] ;  /* 0x00008a00000a7ab9 */ /* 0x000fe20000000a00 */
[----:B------:R-:W-:Y:S01]  /*4d530*/  ISETP.LT.AND P1, PT, R12, UR16, !P0 ;  /* 0x000000100c007c0c */ /* 0x000fe2000c721270 */
[----:B------:R-:W-:Y:S01]  /*4d540*/  STL [R1+0x2760], R223 ;  /* 0x002760df01007387 */ /* 0x000fe20000100800 */
[----:B------:R-:W-:Y:S01]  /*4d550*/  ULDC UR12, c[0x0][0x228] ;  /* 0x00008a00000c7ab9 */ /* 0x000fe20000000800 */
[----:B------:R-:W-:-:S06]  /*4d560*/  ULDC UR13, c[0x0][0x228] ;  /* 0x00008a00000d7ab9 */ /* 0x000fcc0000000800 */
[----:B------:R-:W-:Y:S01]  /*4d570*/  @P3 LOP3.LUT R158, R158, 0x2000, RZ, 0xfc, !PT ;  /* 0x000020009e9e3812 */ /* 0x000fe200078efcff */
[----:B------:R-:W-:Y:S01]  /*4d580*/  ULDC UR16, c[0x0][0x248] ;  /* 0x0000920000107ab9 */ /* 0x000fe20000000800 */
[----:B------:R-:W-:Y:S02]  /*4d590*/  ULDC UR5, c[0x0][0x228] ;  /* 0x00008a0000057ab9 */ /* 0x000fe40000000800 */
[----:B------:R-:W-:-:S04]  /*4d5a0*/  LOP3.LUT R158, R158, 0xffffefff, RZ, 0xc0, !PT ;  /* 0xffffefff9e9e7812 */ /* 0x000fc800078ec0ff */
        /* <DEDUP_REMOVED lines=8> */
[----:B------:R-:W-:-:S04]  /*4d630*/  ISETP.GE.AND P0, PT, R175, UR11, PT ;  /* 0x0000000baf007c0c */ /* 0x000fc8000bf06270 */
[----:B------:R-:W-:Y:S01]  /*4d640*/  ISETP.LT.AND P3, PT, R14, UR10, !P0 ;  /* 0x0000000a0e007c0c */ /* 0x000fe2000c761270 */
[----:B------:R-:W-:Y:S01]  /*4d650*/  ULDC.64 UR10, c[0x0][0x228] ;  /* 0x00008a00000a7ab9 */ /* 0x000fe20000000a00 */
[----:B------:R-:W-:Y:S01]  /*4d660*/  ISETP.LT.AND P2, PT, R13, UR22, !P0 ;  /* 0x000000160d007c0c */ /* 0x000fe2000c741270 */
[----:B------:R-:W-:Y:S01]  /*4d670*/  STL [R1+0x2768], R221 ;  /* 0x002768dd01007387 */ /* 0x000fe20000100800 */
[----:B------:R-:W-:Y:S01]  /*4d680*/  LOP3.LUT R158, R158, 0xfffffdff, RZ, 0xc0, !PT ;  /* 0xfffffdff9e9e7812 */ /* 0x000fe200078ec0ff */
[----:B------:R-:W-:Y:S01]  /*4d690*/  ULDC UR22, c[0x0][0x22c] ;  /* 0x00008b0000167ab9 */ /* 0x000fe20000000800 */
[----:B------:R-:W-:Y:S01]  /*4d6a0*/  ISETP.LT.AND P1, PT, R12, UR23, !P0 ;  /* 0x000000170c007c0c */ /* 0x000fe2000c721270 */
[----:B------:R-:W-:Y:S06]  /*4d6b0*/  STL [R1+0x276c], R220 ;  /* 0x00276cdc01007387 */ /* 0x000fec0000100800 */
[----:B------:R-:W-:Y:S01]  /*4d6c0*/  @P3 LOP3.LUT R158, R158, 0x200, RZ, 0xfc, !PT ;  /* 0x000002009e9e3812 */ /* 0x000fe200078efcff */
[----:B------:R-:W-:-:S03]  /*4d6d0*/  ULDC UR23, c[0x0][0x228] ;  /* 0x00008a0000177ab9 */ /* 0x000fc60000000800 */
        /* <DEDUP_REMOVED lines=17> */
[----:B------:R-:W-:-:S07]  /*4d7f0*/  ULDC UR10, c[0x0][0x248] ;  /* 0x00009200000a7ab9 */ /* 0x000fce0000000800 */
        /* <DEDUP_REMOVED lines=22> */
[----:B------:R-:W-:Y:S01]  /*4d960*/  STL [R1+0x2798], R214 ;  /* 0x002798d601007387 */ /* 0x000fe20000100800 */
[----:B------:R-:W-:Y:S01]  /*4d970*/  ISETP.LT.AND P0, PT, R11, UR37, !P0 ;  /* 0x000000250b007c0c */ /* 0x000fe2000c701270 */
[----:B------:R-:W-:Y:S01]  /*4d980*/  ULDC UR19, c[0x0][0x228] ;  /* 0x00008a0000137ab9 */ /* 0x000fe20000000800 */
[----:B------:R-:W-:Y:S01]  /*4d990*/  ULDC UR16, c[0x0][0x228] ;  /* 0x00008a0000107ab9 */ /* 0x000fe20000000800 */
[----:B------:R-:W-:Y:S01]  /*4d9a0*/  LOP3.LUT R155, R155, 0x7fffffff, RZ, 0xc0, !PT ;  /* 0x7fffffff9b9b7812 */ /* 0x000fe200078ec0ff */
[----:B------:R-:W-:-:S03]  /*4d9b0*/  ULDC UR30, c[0x0][0x228] ;  /* 0x00008a00001e7ab9 */ /* 0x000fc60000000800 */
[----:B------:R-:W-:Y:S02]  /*4d9c0*/  @P1 LOP3.LUT R157, R157, 0x80000000, RZ, 0xfc, !PT ;  /* 0x800000009d9d1812 */ /* 0x000fe400078efcff */
[----:B------:R-:W-:Y:S01]  /*4d9d0*/  @P3 LOP3.LUT R158, R158, 0x2, RZ, 0xfc, !PT ;  /* 0x000000029e9e3812 */ /* 0x000fe200078efcff */
[----:B------:R-:W-:Y:S01]  /*4d9e0*/  STL [R1+0x27a0], R213 ;  /* 0x0027a0d501007387 */ /* 0x000fe20000100800 */
[----:B------:R-:W-:Y:S01]  /*4d9f0*/  LOP3.LUT R157, R157, 0xbfffffff, RZ, 0xc0, !PT ;  /* 0xbfffffff9d9d7812 */ /* 0x000fe200078ec0ff */
[----:B------:R-:W-:-:S03]  /*4da00*/  ULDC UR37, c[0x0][0x228] ;  /* 0x00008a0000257ab9 */ /* 0x000fc60000000800 */
[----:B------:R-:W-:Y:S02]  /*4da10*/  @P0 LOP3.LUT R157, R157, 0x40000000, RZ, 0xfc, !PT ;  /* 0x400000009d9d0812 */ /* 0x000fe400078efcff */
[----:B------:R-:W-:Y:S02]  /*4da20*/  ISETP.GE.AND P0, PT, R172, UR21, PT ;  /* 0x00000015ac007c0c */ /* 0x000fe4000bf06270 */
[----:B------:R-:W-:Y:S01]  /*4da30*/  LOP3.LUT R158, R158, 0xfffffffe, RZ, 0xc0, !PT ;  /* 0xfffffffe9e9e7812 */ /* 0x000fe200078ec0ff */
[----:B------:R-:W-:Y:S01]  /*4da40*/  STL [R1+0x27ac], R212 ;  /* 0x0027acd401007387 */ /* 0x000fe20000100800 */
[----:B------:R-:W-:Y:S01]  /*4da50*/  ISETP.LT.AND P3, PT, R14, UR32, !P0 ;  /* 0x000000200e007c0c */ /* 0x000fe2000c761270 */
[----:B------:R-:W-:Y:S01]  /*4da60*/  ULDC UR21, c[0x0][0x248] ;  /* 0x0000920000157ab9 */ /* 0x000fe20000000800 */
[----:B------:R-:W-:Y:S02]  /*4da70*/  @P2 LOP3.LUT R158, R158, 0x1, RZ, 0xfc, !PT ;  /* 0x000000019e9e2812 */ /* 0x000fe400078efcff */
[----:B------:R-:W-:-:S02]  /*4da80*/  LOP3.LUT R157, R157, 0xdfffffff, RZ, 0xc0, !PT ;  /* 0xdfffffff9d9d7812 */ /* 0x000fc400078ec0ff */
[----:B------:R-:W-:Y:S01]  /*4da90*/  ISETP.LT.AND P1, PT, R12, UR34, !P0 ;  /* 0x000000220c007c0c */ /* 0x000fe2000c721270 */
[----:B------:R-:W-:Y:S01]  /*4daa0*/  STL [R1+0x27b4], R211 ;  /* 0x0027b4d301007387 */ /* 0x000fe20000100800 */
[----:B------:R-:W-:Y:S01]  /*4dab0*/  ISETP.LT.AND P2, PT, R13, UR42, !P0 ;  /* 0x0000002a0d007c0c */ /* 0x000fe2000c741270 */
[----:B------:R-:W-:Y:S01]  /*4dac0*/  VIADD R173, R174, UR21 ;  /* 0x00000015aead7c36 */ /* 0x000fe20008000000 */
[----:B------:R-:W-:-:S03]  /*4dad0*/  ULDC UR32, c[0x0][0x248] ;  /* 0x0000920000207ab9 */ /* 0x000fc60000000800 */
[----:B------:R-:W-:Y:S01]  /*4dae0*/  @P3 LOP3.LUT R157, R157, 0x20000000, RZ, 0xfc, !PT ;  /* 0x200000009d9d3812 */ /* 0x000fe200078efcff */
[----:B------:R-:W-:Y:S01]  /*4daf0*/  STL [R1+0x27bc], R210 ;  /* 0x0027bcd201007387 */ /* 0x000fe20000100800 */
[----:B------:R-:W-:Y:S01]  /*4db00*/  ISETP.LT.AND P0, PT, R11, UR43, !P0 ;  /* 0x0000002b0b007c0c */ /* 0x000fe2000c701270 */
[----:B------:R-:W-:Y:S01]  /*4db10*/  ULDC UR34, c[0x0][0x248] ;  /* 0x0000920000227ab9 */ /* 0x000fe20000000800 */
[----:B------:R-:W-:Y:S01]  /*4db20*/  LOP3.LUT R157, R157, 0xefffffff, RZ, 0xc0, !PT ;  /* 0xefffffff9d9d7812 */ /* 0x000fe200078ec0ff */
[----:B------:R-:W-:Y:S01]  /*4db30*/  STL [R1+0x27c4], R209 ;  /* 0x0027c4d101007387 */ /* 0x000fe20000100800 */
[----:B------:R-:W-:Y:S01]  /*4db40*/  ULDC UR21, c[0x0][0x228] ;  /* 0x00008a0000157ab9 */ /* 0x000fe20000000800 */
[----:B------:R-:W-:Y:S01]  /*4db50*/  ULDC UR43, c[0x0][0x228] ;  /* 0x00008a00002b7ab9 */ /* 0x000fe20000000800 */
[----:B------:R-:W-:Y:S01]  /*4db60*/  @P2 LOP3.LUT R157, R157, 0x10000000, RZ, 0xfc, !PT ;  /* 0x100000009d9d2812 */ /* 0x000fe200078efcff */
[----:B------:R-:W-:-:S03]  /*4db70*/  ULDC UR42, c[0x0][0x228] ;  /* 0x00008a00002a7ab9 */ /* 0x000fc60000000800 */
        /* <DEDUP_REMOVED lines=12> */
[----:B------:R-:W-:Y:S01]  /*4dc40*/  VIADD R172, R173, UR25 ;  /* 0x00000019adac7c36 */ /* 0x000fe20008000000 */
[----:B------:R-:W-:-:S06]  /*4dc50*/  ULDC UR44, c[0x0][0x228] ;  /* 0x00008a00002c7ab9 */ /* 0x000fcc0000000800 */
[----:B------:R-:W-:Y:S01]  /*4dc60*/  @P3 LOP3.LUT R157, R157, 0x2000000, RZ, 0xfc, !PT ;  /* 0x020000009d9d3812 */ /* 0x000fe200078efcff */
[----:B------:R-:W-:Y:S01]  /*4dc70*/  ULDC UR45, c[0x0][0x228] ;  /* 0x00008a00002d7ab9 */ /* 0x000fe20000000800 */
[----:B------:R-:W-:Y:S01]  /*4dc80*/  ISETP.LT.AND P0, PT, R11, UR47, !P0 ;  /* 0x0000002f0b007c0c */ /* 0x000fe2000c701270 */
[----:B------:R-:W-:Y:S01]  /*4dc90*/  STL [R1+0x27ec], R206 ;  /* 0x0027ecce01007387 */ /* 0x000fe20000100800 */
[----:B------:R-:W-:Y:S01]  /*4dca0*/  LOP3.LUT R157, R157, 0xfeffffff, RZ, 0xc0, !PT ;  /* 0xfeffffff9d9d7812 */ /* 0x000fe200078ec0ff */
[----:B------:R-:W-:Y:S01]  /*4dcb0*/  ULDC UR25, c[0x0][0x228] ;  /* 0x00008a0000197ab9 */ /* 0x000fe20000000800 */
[----:B------:R-:W-:Y:S01]  /*4dcc0*/  ULDC UR46, c[0x0][0x228] ;  /* 0x00008a00002e7ab9 */ /* 0x000fe20000000800 */
[----:B---3--:R-:W-:Y:S01]  /*4dcd0*/  VIADD R250, R10, 0x182 ;  /* 0x000001820afa7836 */ /* 0x008fe20000000000 */
        /* <DEDUP_REMOVED lines=10> */
[----:B------:R-:W-:Y:S01]  /*4dd80*/  ISETP.LT.AND P3, PT, R14, UR31, !P0 ;  /* 0x0000001f0e007c0c */ /* 0x000fe2000c761270 */
[----:B------:R-:W-:Y:S01]  /*4dd90*/  STL [R1+0x27f4], R204 ;  /* 0x0027f4cc01007387 */ /* 0x000fe20000100800 */
[----:B------:R-:W-:Y:S01]  /*4dda0*/  ISETP.LT.AND P2, PT, R13, UR48, !P0 ;  /* 0x000000300d007c0c */ /* 0x000fe2000c741270 */
[----:B------:R-:W-:Y:S01]  /*4ddb0*/  ULDC UR48, c[0x0][0x248] ;  /* 0x0000920000307ab9 */ /* 0x000fe20000000800 */
[----:B------:R-:W-:Y:S01]  /*4ddc0*/  ISETP.LT.AND P1, PT, R12, UR49, !P0 ;  /* 0x000000310c007c0c */ /* 0x000fe2000c721270 */
[----:B------:R-:W-:Y:S01]  /*4ddd0*/  STL [R1+0x27fc], R203 ;  /* 0x0027fccb01007387 */ /* 0x000fe20000100800 */
[----:B------:R-:W-:Y:S01]  /*4dde0*/  ULDC UR49, c[0x0][0x248] ;  /* 0x0000920000317ab9 */ /* 0x000fe20000000800 */
[----:B------:R-:W-:-:S02]  /*4ddf0*/  ULDC UR31, c[0x0][0x22c] ;  /* 0x00008b00001f7ab9 */ /* 0x000fc40000000800 */
[----:B------:R-:W-:Y:S04]  /*4de00*/  STL [R1+0x2804], R202 ;  /* 0x002804ca01007387 */ /* 0x000fe80000100800 */
[----:B------:R-:W-:Y:S04]  /*4de10*/  STL [R1+0x2814], R201 ;  /* 0x002814c901007387 */ /* 0x000fe80000100800 */
[----:B------:R-:W-:Y:S04]  /*4de20*/  STL [R1+0x2820], R200 ;  /* 0x002820c801007387 */ /* 0x000fe80000100800 */
[----:B------:R-:W-:Y:S04]  /*4de30*/  STL [R1+0x2824], R199 ;  /* 0x002824c701007387 */ /* 0x000fe80000100800 */
[----:B------:R-:W-:Y:S04]  /*4de40*/  STL [R1+0x282c], R198 ;  /* 0x00282cc601007387 */ /* 0x000fe80000100800 */
[----:B------:R-:W-:Y:S01]  /*4de50*/  STL [R1+0x2838], R197 ;  /* 0x002838c501007387 */ /* 0x000fe20000100800 */
[----:B------:R-:W-:-:S03]  /*4de60*/  @P3 LOP3.LUT R157, R157, 0x200000, RZ, 0xfc, !PT ;  /* 0x002000009d9d3812 */ /* 0x000fc600078efcff */
[----:B------:R-:W-:Y:S04]  /*4de70*/  STL [R1+0x2844], R196 ;  /* 0x002844c401007387 */ /* 0x000fe80000100800 */
[----:B------:R-:W-:Y:S04]  /*4de80*/  STL [R1+0x284c], R195 ;  /* 0x00284cc301007387 */ /* 0x000fe80000100800 */
[----:B------:R-:W-:Y:S04]  /*4de90*/  STL [R1+0x285c], R194 ;  /* 0x00285cc201007387 */ /* 0x000fe80000100800 */
[----:B------:R-:W-:Y:S01]  /*4dea0*/  STL [R1+0x2860], R193 ;  /* 0x002860c101007387 */ /* 0x000fe20000100800 */
[----:B------:R-:W-:-:S03]  /*4deb0*/  LOP3.LUT R157, R157, 0xffefffff, RZ, 0xc0, !PT ;  /* 0xffefffff9d9d7812 */ /* 0x000fc600078ec0ff */
[----:B------:R-:W-:Y:S04]  /*4dec0*/  STL [R1+0x2864], R192 ;  /* 0x002864c001007387 */ /* 0x000fe80000100800 */
[----:B------:R-:W-:Y:S04]  /*4ded0*/  STL [R1+0x286c], R191 ;  /* 0x00286cbf01007387 */ /* 0x000fe80000100800 */
[----:B------:R-:W-:Y:S04]  /*4dee0*/  STL [R1+0x2870], R190 ;  /* 0x002870be01007387 */ /* 0x000fe80000100800 */
[----:B------:R-:W-:Y:S01]  /*4def0*/  STL [R1+0x2868], R189 ;  /* 0x002868bd01007387 */ /* 0x000fe20000100800 */
[----:B------:R-:W-:-:S03]  /*4df00*/  @P2 LOP3.LUT R157, R157, 0x100000, RZ, 0xfc, !PT ;  /* 0x001000009d9d2812 */ /* 0x000fc600078efcff */
[----:B------:R-:W-:Y:S04]  /*4df10*/  STL [R1+0x2858], R188 ;  /* 0x002858bc01007387 */ /* 0x000fe80000100800 */
[----:B------:R-:W-:Y:S04]  /*4df20*/  STL [R1+0x2854], R187 ;  /* 0x002854bb01007387 */ /* 0x000fe80000100800 */
[----:B------:R-:W-:Y:S01]  /*4df30*/  STL [R1+0x2850], R186 ;  /* 0x002850ba01007387 */ /* 0x000fe20000100800 */
[----:B------:R-:W-:Y:S01]  /*4df40*/  ISETP.LT.AND P0, PT, R11, UR52, !P0 ;  /* 0x000000340b007c0c */ /* 0x000fe2000c701270 */
[----:B------:R-:W-:-:S02]  /*4df50*/  ULDC UR52, c[0x0][0x248] ;  /* 0x0000920000347ab9 */ /* 0x000fc40000000800 */
        /* <DEDUP_REMOVED lines=17> */
[----:B------:R1:W-:Y:S04]  /*4e070*/  STL [R1+0x27e8], R172 ;  /* 0x0027e8ac01007387 */ /* 0x0003e80000100800 */
[----:B------:R-:W3:Y:S01]  /*4e080*/  LDS.128 R180, [R152] ;  /* 0x0000000098b47984 */ /* 0x000ee20000000c00 */
[----:B-1----:R-:W-:Y:S01]  /*4e090*/  VIADD R172, R172, UR26 ;  /* 0x0000001aacac7c36 */ /* 0x002fe20008000000 */
[----:B------:R-:W-:Y:S01]  /*4e0a0*/  ULDC.64 UR26, c[0x0][0x228] ;  /* 0x00008a00001a7ab9 */ /* 0x000fe20000000a00 */
[----:B------:R-:W-:Y:S01]  /*4e0b0*/  BAR.SYNC.DEFER_BLOCKING 0x0 ;  /* 0x0000000000007b1d */ /* 0x000fe20000010000 */
[----:B------:R-:W-:-:S04]  /*4e0c0*/  ISETP.GE.AND P0, PT, R21, UR27, PT ;  /* 0x0000001b15007c0c */ /* 0x000fc8000bf06270 */
[----:B------:R-:W-:Y:S01]  /*4e0d0*/  ISETP.LT.AND P3, PT, R14, UR26, !P0 ;  /* 0x0000001a0e007c0c */ /* 0x000fe2000c761270 */
[----:B------:R-:W-:Y:S01]  /*4e0e0*/  ULDC UR26, c[0x0][0x248] ;  /* 0x00009200001a7ab9 */ /* 0x000fe20000000800 */
[----:B------:R-:W-:Y:S02]  /*4e0f0*/  ISETP.LT.AND P2, PT, R13, UR40, !P0 ;  /* 0x000000280d007c0c */ /* 0x000fe4000c741270 */
[----:B------:R-:W-:Y:S01]  /*4e100*/  LOP3.LUT R157, R157, 0xfffdffff, RZ, 0xc0, !PT ;  /* 0xfffdffff9d9d7812 */ /* 0x000fe200078ec0ff */
[----:B------:R1:W-:Y:S01]  /*4e110*/  STL [R1+0x27e4], R172 ;  /* 0x0027e4ac01007387 */ /* 0x0003e20000100800 */
[----:B------:R-:W-:Y:S01]  /*4e120*/  ISETP.LT.AND P1, PT, R12, UR50, !P0 ;  /* 0x000000320c007c0c */ /* 0x000fe2000c721270 */
[----:B------:R-:W-:-:S06]  /*4e130*/  ULDC UR40, c[0x0][0x248] ;  /* 0x0000920000287ab9 */ /* 0x000fcc0000000800 */
[----:B------:R-:W-:Y:S01]  /*4e140*/  @P3 LOP3.LUT R157, R157, 0x20000, RZ, 0xfc, !PT ;  /* 0x000200009d9d3812 */ /* 0x000fe200078efcff */
[----:B------:R-:W-:-:S03]  /*4e150*/  ULDC UR50, c[0x0][0x248] ;  /* 0x0000920000327ab9 */ /* 0x000fc60000000800 */
        /* <DEDUP_REMOVED lines=14> */
[----:B------:R1:W-:Y:S01]  /*4e240*/  STL [R1+0x27e0], R172 ;  /* 0x0027e0ac01007387 */ /* 0x0003e20000100800 */
        /* <DEDUP_REMOVED lines=19> */
[----:B------:R-:W-:Y:S01]  /*4e380*/  ULDC UR56, c[0x0][0x228] ;  /* 0x00008a0000387ab9 */ /* 0x000fe20000000800 */
[----:B------:R-:W-:Y:S02]  /*4e390*/  LOP3.LUT R157, R157, 0xfffffdff, RZ, 0xc0, !PT ;  /* 0xfffffdff9d9d7812 */ /* 0x000fe400078ec0ff */
[----:B------:R-:W-:Y:S01]  /*4e3a0*/  ISETP.LT.AND P1, PT, R12, UR55, !P0 ;  /* 0x000000370c007c0c */ /* 0x000fe2000c721270 */
[----:B------:R1:W-:Y:S06]  /*4e3b0*/  STL [R1+0x27dc], R172 ;  /* 0x0027dcac01007387 */ /* 0x0003ec0000100800 */
[----:B------:R-:W-:Y:S01]  /*4e3c0*/  @P3 LOP3.LUT R157, R157, 0x200, RZ, 0xfc, !PT ;  /* 0x000002009d9d3812 */ /* 0x000fe200078efcff */
[----:B------:R-:W-:-:S03]  /*4e3d0*/  ULDC UR55, c[0x0][0x248] ;  /* 0x0000920000377ab9 */ /* 0x000fc60000000800 */
        /* <DEDUP_REMOVED lines=32> */
[----:B------:R1:W-:Y:S01]  /*4e5e0*/  STL [R1+0x27d0], R172 ;  /* 0x0027d0ac01007387 */ /* 0x0003e20000100800 */
[----:B------:R-:W-:Y:S01]  /*4e5f0*/  ISETP.LT.AND P3, PT, R14, UR27, !P0 ;  /* 0x0000001b0e007c0c */ /* 0x000fe2000c761270 */
[----:B------:R-:W-:Y:S01]  /*4e600*/  ULDC.64 UR26, c[0x0][0x228] ;  /* 0x00008a00001a7ab9 */ /* 0x000fe20000000a00 */
        /* <DEDUP_REMOVED lines=14> */
[----:B------:R-:W-:Y:S01]  /*4e6f0*/  ULDC.64 UR26, c[0x0][0x228] ;  /* 0x00008a00001a7ab9 */ /* 0x000fe20000000a00 */
[----:B------:R-:W-:-:S02]  /*4e700*/  LOP3.LUT R156, R156, 0xdfffffff, RZ, 0xc0, !PT ;  /* 0xdfffffff9c9c7812 */ /* 0x000fc400078ec0ff */
[----:B------:R-:W-:Y:S02]  /*4e710*/  @P2 LOP3.LUT R157, R157, 0x1, RZ, 0xfc, !PT ;  /* 0x000000019d9d2812 */ /* 0x000fe400078efcff */
[----:B------:R-:W-:Y:S02]  /*4e720*/  ISETP.LT.AND P2, PT, R13, UR35, !P0 ;  /* 0x000000230d007c0c */ /* 0x000fe4000c741270 */
[----:B------:R-:W-:Y:S01]  /*4e730*/  ISETP.LT.AND P1, PT, R12, UR39, !P0 ;  /* 0x000000270c007c0c */ /* 0x000fe2000c721270 */
[----:B------:R1:W-:Y:S02]  /*4e740*/  STL [R1+0x27c8], R172 ;  /* 0x0027c8ac01007387 */ /* 0x0003e40000100800 */
[----:B------:R-:W-:Y:S01]  /*4e750*/  @P3 LOP3.LUT R156, R156, 0x20000000, RZ, 0xfc, !PT ;  /* 0x200000009c9c3812 */ /* 0x000fe200078efcff */
[----:B------:R-:W-:Y:S01]  /*4e760*/  ULDC UR39, c[0x0][0x22c] ;  /* 0x00008b0000277ab9 */ /* 0x000fe20000000800 */
[----:B------:R-:W-:Y:S02]  /*4e770*/  ULDC.64 UR34, c[0x0][0x228] ;  /* 0x00008a0000227ab9 */ /* 0x000fe40000000a00 */
[----:B------:R-:W-:-:S04]  /*4e780*/  LOP3.LUT R156, R156, 0xefffffff, RZ, 0xc0, !PT ;  /* 0xefffffff9c9c7812 */ /* 0x000fc800078ec0ff */
[----:B------:R-:W-:Y:S01]  /*4e790*/  @P2 LOP3.LUT R156, R156, 0x10000000, RZ, 0xfc, !PT ;  /* 0x100000009c9c2812 */ /* 0x000fe200078efcff */
[----:B-1----:R-:W-:Y:S01]  /*4e7a0*/  VIADD R172, R172, UR33 ;  /* 0x00000021acac7c36 */ /* 0x002fe20008000000 */
[----:B------:R-:W-:Y:S01]  /*4e7b0*/  ISETP.LT.AND P0, PT, R11, UR41, !P0 ;  /* 0x000000290b007c0c */ /* 0x000fe2000c701270 */
[----:B------:R-:W-:Y:S01]  /*4e7c0*/  ULDC UR41, c[0x0][0x228] ;  /* 0x00008a0000297ab9 */ /* 0x000fe20000000800 */
[----:B------:R-:W-:Y:S01]  /*4e7d0*/  LOP3.LUT R156, R156, 0xf7ffffff, RZ, 0xc0, !PT ;  /* 0xf7ffffff9c9c7812 */ /* 0x000fe200078ec0ff */
[----:B------:R-:W-:Y:S01]  /*4e7e0*/  ULDC.64 UR32, c[0x0][0x228] ;  /* 0x00008a0000207ab9 */ /* 0x000fe20000000a00 */
[----:B------:R1:W-:Y:S02]  /*4e7f0*/  STL [R1+0x27c0], R172 ;  /* 0x0027c0ac01007387 */ /* 0x0003e40000100800 */
[----:B------:R-:W-:Y:S01]  /*4e800*/  @P1 LOP3.LUT R156, R156, 0x8000000, RZ, 0xfc, !PT ;  /* 0x080000009c9c1812 */ /* 0x000fe200078efcff */
[----:B-1----:R-:W-:-:S03]  /*4e810*/  VIADD R172, R172, UR40 ;  /* 0x00000028acac7c36 */ /* 0x002fc60008000000 */
[----:B------:R-:W-:Y:S02]  /*4e820*/  LOP3.LUT R156, R156, 0xfbffffff, RZ, 0xc0, !PT ;  /* 0xfbffffff9c9c7812 */ /* 0x000fe400078ec0ff */
[----:B------:R1:W-:Y:S02]  /*4e830*/  STL [R1+0x27b8], R172 ;  /* 0x0027b8ac01007387 */ /* 0x0003e40000100800 */
[----:B------:R-:W-:Y:S02]  /*4e840*/  @P0 LOP3.LUT R156, R156, 0x4000000, RZ, 0xfc, !PT ;  /* 0x040000009c9c0812 */ /* 0x000fe400078efcff */
[----:B------:R-:W4:Y:S01]  /*4e850*/  LDL.LU R176, [R1+0x1474] ;  /* 0x0014740001b07983 */ /* 0x000f220000300800 */
[----:B------:R-:W-:Y:S01]  /*4e860*/  ISETP.GE.AND P0, PT, R15, UR39, PT ;  /* 0x000000270f007c0c */ /* 0x000fe2000bf06270 */
[----:B------:R-:W-:Y:S02]  /*4e870*/  ULDC UR39, c[0x0][0x228] ;  /* 0x00008a0000277ab9 */ /* 0x000fe40000000800 */
[----:B------:R-:W4:Y:S01]  /*4e880*/  LDL.LU R177, [R1+0x147c] ;  /* 0x00147c0001b17983 */ /* 0x000f220000300800 */
[----:B-1----:R-:W-:-:S03]  /*4e890*/  VIADD R172, R172, UR48 ;  /* 0x00000030acac7c36 */ /* 0x002fc60008000000 */
[----:B------:R-:W4:Y:S01]  /*4e8a0*/  LDL.LU R178, [R1+0x1074] ;  /* 0x0010740001b27983 */ /* 0x000f220000300800 */
[----:B------:R-:W-:Y:S01]  /*4e8b0*/  ISETP.LT.AND P3, PT, R14, UR41, !P0 ;  /* 0x000000290e007c0c */ /* 0x000fe2000c761270 */
[----:B------:R-:W-:Y:S02]  /*4e8c0*/  ULDC.64 UR40, c[0x0][0x228] ;  /* 0x00008a0000287ab9 */ /* 0x000fe40000000a00 */
[----:B------:R1:W-:Y:S02]  /*4e8d0*/  STL [R1+0x27b0], R172 ;  /* 0x0027b0ac01007387 */ /* 0x0003e40000100800 */
[----:B-1----:R-:W-:-:S05]  /*4e8e0*/  VIADD R172, R172, UR49 ;  /* 0x00000031acac7c36 */ /* 0x002fca0008000000 */
[----:B------:R1:W-:Y:S01]  /*4e8f0*/  STL [R1+0x27a8], R172 ;  /* 0x0027a8ac01007387 */ /* 0x0003e20000100800 */
[----:B------:R-:W-:Y:S01]  /*4e900*/  ISETP.LT.AND P2, PT, R13, UR59, !P0 ;  /* 0x0000003b0d007c0c */ /* 0x000fe2000c741270 */
[----:B------:R-:W-:Y:S01]  /*4e910*/  ULDC UR59, c[0x0][0x228] ;  /* 0x00008a00003b7ab9 */ /* 0x000fe20000000800 */
[----:B------:R-:W-:Y:S01]  /*4e920*/  LOP3.LUT R156, R156, 0xfdffffff, RZ, 0xc0, !PT ;  /* 0xfdffffff9c9c7812 */ /* 0x000fe200078ec0ff */
[----:B-1----:R-:W-:-:S03]  /*4e930*/  VIADD R172, R172, UR50 ;  /* 0x00000032acac7c36 */ /* 0x002fc60008000000 */
[----:B------:R-:W-:Y:S02]  /*4e940*/  @P3 LOP3.LUT R156, R156, 0x2000000, RZ, 0xfc, !PT ;  /* 0x020000009c9c3812 */ /* 0x000fe400078efcff */
[----:B------:R1:W-:Y:S01]  /*4e950*/  STL [R1+0x27a4], R172 ;  /* 0x0027a4ac01007387 */ /* 0x0003e20000100800 */
[----:B------:R-:W-:Y:S02]  /*4e960*/  ISETP.LT.AND P1, PT, R12, UR39, !P0 ;  /* 0x000000270c007c0c */ /* 0x000fe4000c721270 */
[----:B------:R-:W-:Y:S01]  /*4e970*/  LOP3.LUT R156, R156, 0xfeffffff, RZ, 0xc0, !PT ;  /* 0xfeffffff9c9c7812 */ /* 0x000fe200078ec0ff */
[----:B-1----:R-:W-:-:S05]  /*4e980*/  VIADD R172, R172, UR51 ;  /* 0x00000033acac7c36 */ /* 0x002fca0008000000 */
[----:B------:R1:W-:Y:S01]  /*4e990*/  STL [R1+0x279c], R172 ;  /* 0x00279cac01007387 */ /* 0x0003e20000100800 */
[----:B------:R-:W-:Y:S01]  /*4e9a0*/  @P2 LOP3.LUT R156, R156, 0x1000000, RZ, 0xfc, !PT ;  /* 0x010000009c9c2812 */ /* 0x000fe200078efcff */
[----:B-1----:R-:W-:Y:S01]  /*4e9b0*/  VIADD R172, R172, UR52 ;  /* 0x00000034acac7c36 */ /* 0x002fe20008000000 */
[----:B------:R-:W-:Y:S01]  /*4e9c0*/  ISETP.LT.AND P0, PT, R11, UR38, !P0 ;  /* 0x000000260b007c0c */ /* 0x000fe2000c701270 */
[----:B------:R-:W-:-:S03]  /*4e9d0*/  ULDC.64 UR38, c[0x0][0x228] ;  /* 0x00008a0000267ab9 */ /* 0x000fc60000000a00 */
[----:B------:R1:W-:Y:S01]  /*4e9e0*/  STL [R1+0x2794], R172 ;  /* 0x002794ac01007387 */ /* 0x0003e20000100800 */
[----:B------:R-:W-:Y:S01]  /*4e9f0*/  LOP3.LUT R156, R156, 0xff7fffff, RZ, 0xc0, !PT ;  /* 0xff7fffff9c9c7812 */ /* 0x000fe200078ec0ff */
[----:B-1----:R-:W-:-:S03]  /*4ea00*/  VIADD R172, R172, UR53 ;  /* 0x00000035acac7c36 */ /* 0x002fc60008000000 */
[----:B------:R-:W-:Y:S01]  /*4ea10*/  @P1 LOP3.LUT R156, R156, 0x800000, RZ, 0xfc, !PT ;  /* 0x008000009c9c1812 */ /* 0x000fe200078efcff */
[----:B------:R-:W-:Y:S01]  /*4ea20*/  VIADD R173, R172, UR54 ;  /* 0x00000036acad7c36 */ /* 0x000fe20008000000 */
[----:B------:R1:W-:Y:S02]  /*4ea30*/  STL [R1+0x2790], R172 ;  /* 0x002790ac01007387 */ /* 0x0003e40000100800 */
[----:B------:R-:W-:Y:S02]  /*4ea40*/  LOP3.LUT R156, R156, 0xffbfffff, RZ, 0xc0, !PT ;  /* 0xffbfffff9c9c7812 */ /* 0x000fe400078ec0ff */
[----:B------:R2:W-:Y:S02]  /*4ea50*/  STL [R1+0x2788], R173 ;  /* 0x002788ad01007387 */ /* 0x0005e40000100800 */
[----:B------:R-:W-:Y:S02]  /*4ea60*/  @P0 LOP3.LUT R156, R156, 0x400000, RZ, 0xfc, !PT ;  /* 0x004000009c9c0812 */ /* 0x000fe400078efcff */
[----:B-1----:R-:W3:Y:S01]  /*4ea70*/  LDL.LU R172, [R1+0x26d4] ;  /* 0x0026d40001ac7983 */ /* 0x002ee20000300800 */
[----:B------:R-:W-:-:S04]  /*4ea80*/  ISETP.GE.AND P0, PT, R251, UR27, PT ;  /* 0x0000001bfb007c0c */ /* 0x000fc8000bf06270 */
[----:B------:R-:W-:Y:S02]  /*4ea90*/  ISETP.LT.AND P1, PT, R14, UR26, !P0 ;  /* 0x0000001a0e007c0c */ /* 0x000fe4000c721270 */
[----:B------:R-:W-:Y:S02]  /*4eaa0*/  ISETP.LT.AND P3, PT, R13, UR59, !P0 ;  /* 0x0000003b0d007c0c */ /* 0x000fe4000c761270 */
[----:B------:R-:W-:Y:S02]  /*4eab0*/  LOP3.LUT R156, R156, 0xffdfffff, RZ, 0xc0, !PT ;  /* 0xffdfffff9c9c7812 */ /* 0x000fe400078ec0ff */
[----:B------:R-:W-:-:S07]  /*4eac0*/  ISETP.LT.AND P2, PT, R12, UR61, !P0 ;  /* 0x0000003d0c007c0c */ /* 0x000fce000c741270 */
[----:B------:R-:W-:-:S04]  /*4ead0*/  @P1 LOP3.LUT R156, R156, 0x200000, RZ, 0xfc, !PT ;  /* 0x002000009c9c1812 */ /* 0x000fc800078efcff */
[----:B------:R-:W-:-:S04]  /*4eae0*/  LOP3.LUT R156, R156, 0xffefffff, RZ, 0xc0, !PT ;  /* 0xffefffff9c9c7812 */ /* 0x000fc800078ec0ff */
[----:B------:R-:W-:Y:S02]  /*4eaf0*/  @P3 LOP3.LUT R156, R156, 0x100000, RZ, 0xfc, !PT ;  /* 0x001000009c9c3812 */ /* 0x000fe400078efcff */
[----:B------:R-:W-:Y:S02]  /*4eb00*/  ISETP.LT.AND P1, PT, R11, UR60, !P0 ;  /* 0x0000003c0b007c0c */ /* 0x000fe4000c721270 */
[----:B------:R-:W-:Y:S01]  /*4eb10*/  LOP3.LUT R156, R156, 0xfff7ffff, RZ, 0xc0, !PT ;  /* 0xfff7ffff9c9c7812 */ /* 0x000fe200078ec0ff */
[----:B------:R-:W-:-:S03]  /*4eb20*/  VIADD R251, R10, 0x101 ;  /* 0x000001010afb7836 */ /* 0x000fc60000000000 */
[----:B------:R-:W-:Y:S02]  /*4eb30*/  @P2 LOP3.LUT R156, R156, 0x80000, RZ, 0xfc, !PT ;  /* 0x000800009c9c2812 */ /* 0x000fe400078efcff */
[----:B------:R-:W-:Y:S02]  /*4eb40*/  ISETP.GE.AND P0, PT, R251, UR33, PT ;  /* 0x00000021fb007c0c */ /* 0x000fe4000bf06270 */
[----:B------:R-:W-:-:S04]  /*4eb50*/  LOP3.LUT R156, R156, 0xfffbffff, RZ, 0xc0, !PT ;  /* 0xfffbffff9c9c7812 */ /* 0x000fc800078ec0ff */
[----:B------:R-:W-:Y:S02]  /*4eb60*/  @P1 LOP3.LUT R156, R156, 0x40000, RZ, 0xfc, !PT ;  /* 0x000400009c9c1812 */ /* 0x000fe400078efcff */
        /* <DEDUP_REMOVED lines=58> */
[----:B------:R-:W-:-:S09]  /*4ef10*/  ISETP.LT.AND P2, PT, R12, UR42, !P0 ;  /* 0x0000002a0c007c0c */ /* 0x000fd2000c741270 */
        /* <DEDUP_REMOVED lines=15> */
[----:B------:R-:W-:Y:S01]  /*4f010*/  LOP3.LUT R155, R155, 0xfbffffff, RZ, 0xc0, !PT ;  /* 0xfbffffff9b9b7812 */ /* 0x000fe200078ec0ff */
[----:B------:R-:W-:-:S03]  /*4f020*/  VIADD R251, R10, 0xfb ;  /* 0x000000fb0afb7836 */ /* 0x000fc60000000000 */
[----:B------:R-:W-:Y:S02]  /*4f030*/  @P3 LOP3.LUT R155, R155, 0x4000000, RZ, 0xfc, !PT ;  /* 0x040000009b9b3812 */ /* 0x000fe400078efcff */
[----:B------:R-:W-:Y:S02]  /*4f040*/  ISETP.LT.AND P1, PT, R11, UR29, !P0 ;  /* 0x0000001d0b007c0c */ /* 0x000fe4000c721270 */
[----:B------:R-:W-:Y:S02]  /*4f050*/  LOP3.LUT R155, R155, 0xfdffffff, RZ, 0xc0, !PT ;  /* 0xfdffffff9b9b7812 */ /* 0x000fe400078ec0ff */
[----:B------:R-:W-:Y:S02]  /*4f060*/  ISETP.GE.AND P0, PT, R251, UR31, PT ;  /* 0x0000001ffb007c0c */ /* 0x000fe4000bf06270 */
[----:B------:R-:W-:Y:S02]  /*4f070*/  @P2 LOP3.LUT R155, R155, 0x2000000, RZ, 0xfc, !PT ;  /* 0x020000009b9b2812 */ /* 0x000fe400078efcff */
[----:B------:R-:W-:-:S02]  /*4f080*/  ISETP.LT.AND P3, PT, R14, UR44, !P0 ;  /* 0x0000002c0e007c0c */ /* 0x000fc4000c761270 */
[----:B------:R-:W-:-:S04]  /*4f090*/  LOP3.LUT R155, R155, 0xfeffffff, RZ, 0xc0, !PT ;  /* 0xfeffffff9b9b7812 */ /* 0x000fc800078ec0ff */
[----:B------:R-:W-:Y:S02]  /*4f0a0*/  @P1 LOP3.LUT R155, R155, 0x1000000, RZ, 0xfc, !PT ;  /* 0x010000009b9b1812 */ /* 0x000fe400078efcff */
[----:B------:R-:W-:Y:S02]  /*4f0b0*/  ISETP.LT.AND P2, PT, R13, UR45, !P0 ;  /* 0x0000002d0d007c0c */ /* 0x000fe4000c741270 */
[----:B------:R-:W-:-:S04]  /*4f0c0*/  LOP3.LUT R155, R155, 0xff7fffff, RZ, 0xc0, !PT ;  /* 0xff7fffff9b9b7812 */ /* 0x000fc800078ec0ff */
[----:B------:R-:W-:Y:S02]  /*4f0d0*/  @P3 LOP3.LUT R155, R155, 0x800000, RZ, 0xfc, !PT ;  /* 0x008000009b9b3812 */ /* 0x000fe400078efcff */
[----:B------:R-:W-:Y:S02]  /*4f0e0*/  ISETP.LT.AND P1, PT, R12, UR46, !P0 ;  /* 0x0000002e0c007c0c */ /* 0x000fe4000c721270 */
[----:B------:R-:W-:-:S04]  /*4f0f0*/  LOP3.LUT R155, R155, 0xffbfffff, RZ, 0xc0, !PT ;  /* 0xffbfffff9b9b7812 */ /* 0x000fc800078ec0ff */
[----:B------:R-:W-:Y:S01]  /*4f100*/  @P2 LOP3.LUT R155, R155, 0x400000, RZ, 0xfc, !PT ;  /* 0x004000009b9b2812 */ /* 0x000fe200078efcff */
[----:B--2---:R-:W-:-:S03]  /*4f110*/  VIADD R173, R173, UR55 ;  /* 0x00000037adad7c36 */ /* 0x004fc60008000000 */
[----:B------:R-:W-:Y:S02]  /*4f120*/  LOP3.LUT R155, R155, 0xffdfffff, RZ, 0xc0, !PT ;  /* 0xffdfffff9b9b7812 */ /* 0x000fe400078ec0ff */
[----:B------:R-:W-:Y:S02]  /*4f130*/  ISETP.LT.AND P0, PT, R11, UR47, !P0 ;  /* 0x0000002f0b007c0c */ /* 0x000fe4000c701270 */
[----:B------:R-:W-:Y:S02]  /*4f140*/  @P1 LOP3.LUT R155, R155, 0x200000, RZ, 0xfc, !PT ;  /* 0x002000009b9b1812 */ /* 0x000fe400078efcff */
[----:B---3--:R-:W-:Y:S01]  /*4f150*/  ISETP.GE.AND P1, PT, R250, R172, PT ;  /* 0x000000acfa00720c */ /* 0x008fe20003f26270 */
[----:B------:R1:W-:Y:S03]  /*4f160*/  STL [R1+0x2780], R173 ;  /* 0x002780ad01007387 */ /* 0x0003e60000100800 */
[----:B------:R-:W-:Y:S01]  /*4f170*/  ISETP.LT.AND P2, PT, R12, UR8, !P1 ;  /* 0x000000080c007c0c */ /* 0x000fe2000cf41270 */
[----:B------:R-:W-:Y:S01]  /*4f180*/  VIADD R251, R10, 0xfa ;  /* 0x000000fa0afb7836 */ /* 0x000fe20000000000 */
[----:B------:R-:W-:Y:S01]  /*4f190*/  LOP3.LUT R155, R155, 0xffefffff, RZ, 0xc0, !PT ;  /* 0xffefffff9b9b7812 */ /* 0x000fe200078ec0ff */
[----:B-1----:R-:W-:-:S03]  /*4f1a0*/  VIADD R173, R173, UR56 ;  /* 0x00000038adad7c36 */ /* 0x002fc60008000000 */
[----:B------:R-:W-:Y:S02]  /*4f1b0*/  @P0 LOP3.LUT R155, R155, 0x100000, RZ, 0xfc, !PT ;  /* 0x001000009b9b0812 */ /* 0x000fe400078efcff */
[----:B------:R1:W-:Y:S01]  /*4f1c0*/  STL [R1+0x277c], R173 ;  /* 0x00277cad01007387 */ /* 0x0003e20000100800 */
[----:B------:R-:W-:Y:S02]  /*4f1d0*/  LOP3.LUT R156, R156, 0xfffeffff, RZ, 0xc0, !PT ;  /* 0xfffeffff9c9c7812 */ /* 0x000fe400078ec0ff */
[----:B------:R-:W-:Y:S01]  /*4f1e0*/  ISETP.GE.AND P0, PT, R251, UR41, PT ;  /* 0x00000029fb007c0c */ /* 0x000fe2000bf06270 */
[----:B------:R-:W-:Y:S01]  /*4f1f0*/  STL.64 [R1+0xc60], R180 ;  /* 0x000c60b401007387 */ /* 0x000fe20000100a00 */
[----:B-1----:R-:W-:-:S03]  /*4f200*/  VIADD R173, R173, UR57 ;  /* 0x00000039adad7c36 */ /* 0x002fc60008000000 */
[----:B------:R1:W-:Y:S01]  /*4f210*/  STL.64 [R1+0xc68], R182 ;  /* 0x000c68b601007387 */ /* 0x0003e20000100a00 */
[----:B------:R-:W-:-:S03]  /*4f220*/  LOP3.LUT R153, R153, 0xfffffffb, RZ, 0xc0, !PT ;  /* 0xfffffffb99997812 */ /* 0x000fc600078ec0ff */
[----:B------:R-:W-:Y:S01]  /*4f230*/  STL [R1+0x2878], R173 ;  /* 0x002878ad01007387 */ /* 0x000fe20000100800 */
[----:B------:R-:W-:Y:S02]  /*4f240*/  @P2 LOP3.LUT R156, R156, 0x10000, RZ, 0xfc, !PT ;  /* 0x000100009c9c2812 */ /* 0x000fe400078efcff */
[----:B------:R-:W-:Y:S02]  /*4f250*/  ISETP.LT.AND P2, PT, R14, UR40, !P0 ;  /* 0x000000280e007c0c */ /* 0x000fe4000c741270 */
[----:B------:R-:W-:Y:S02]  /*4f260*/  @P1 LOP3.LUT R153, R153, 0x4, RZ, 0xfc, !PT ;  /* 0x0000000499991812 */ /* 0x000fe400078efcff */
[----:B------:R-:W-:Y:S02]  /*4f270*/  ISETP.LT.AND P3, PT, R11, UR36, !P1 ;  /* 0x000000240b007c0c */ /* 0x000fe4000cf61270 */
[----:B------:R-:W-:Y:S02]  /*4f280*/  ISETP.LT.AND P1, PT, R13, UR58, !P0 ;  /* 0x0000003a0d007c0c */ /* 0x000fe4000c721270 */
[----:B------:R-:W-:-:S04]  /*4f290*/  LOP3.LUT R155, R155, 0xfffbffff, RZ, 0xc0, !PT ;  /* 0xfffbffff9b9b7812 */ /* 0x000fc800078ec0ff */
[----:B------:R-:W-:Y:S02]  /*4f2a0*/  LOP3.LUT R155, R155, 0xfff7ffff, RZ, 0xc0, !PT ;  /* 0xfff7ffff9b9b7812 */ /* 0x000fe400078ec0ff */
[----:B------:R-:W-:Y:S02]  /*4f2b0*/  LOP3.LUT R156, R156, 0xfffff7ff, RZ, 0xc0, !PT ;  /* 0xfffff7ff9c9c7812 */ /* 0x000fe400078ec0ff */
[----:B------:R-:W-:Y:S02]  /*4f2c0*/  @P2 LOP3.LUT R155, R155, 0x80000, RZ, 0xfc, !PT ;  /* 0x000800009b9b2812 */ /* 0x000fe400078efcff */
[----:B------:R-:W-:Y:S02]  /*4f2d0*/  ISETP.GE.AND P4, PT, R11, UR4, PT ;  /* 0x000000040b007c0c */ /* 0x000fe4000bf86270 */
[----:B------:R-:W-:Y:S02]  /*4f2e0*/  @P3 LOP3.LUT R156, R156, 0x800, RZ, 0xfc, !PT ;  /* 0x000008009c9c3812 */ /* 0x000fe400078efcff */
[----:B------:R-:W-:Y:S01]  /*4f2f0*/  @P1 LOP3.LUT R155, R155, 0x40000, RZ, 0xfc, !PT ;  /* 0x000400009b9b1812 */ /* 0x000fe200078efcff */
[----:B------:R2:W-:Y:S01]  /*4f300*/  STL [R1+0x28e4], R88 ;  /* 0x0028e45801007387 */ /* 0x0005e20000100800 */
[----:B-1----:R-:W-:Y:S01]  /*4f310*/  IMAD.MOV.U32 R182, RZ, RZ, R32 ;  /* 0x000000ffffb67224 */ /* 0x002fe200078e0020 */
[----:B------:R-:W-:Y:S01]  /*4f320*/  ULDC UR8, c[0x0][0x228] ;  /* 0x00008a0000087ab9 */ /* 0x000fe20000000800 */
[----:B------:R-:W-:Y:S01]  /*4f330*/  IMAD.MOV.U32 R183, RZ, RZ, R34 ;  /* 0x000000ffffb77224 */ /* 0x000fe200078e0022 */
        /* <DEDUP_REMOVED lines=73> */
[----:B------:R-:W-:-:S03]  /*4f7d0*/  ULDC UR14, c[0x0][0x228] ;  /* 0x00008a00000e7ab9 */ /* 0x000fc60000000800 */
[----:B------:R-:W-:Y:S04]  /*4f7e0*/  STL [R1+0x2894], R6 ;  /* 0x0028940601007387 */ /* 0x000fe80000100800 */
[----:B------:R-:W-:Y:S04]  /*4f7f0*/  STL [R1+0x2890], R5 ;  /* 0x0028900501007387 */ /* 0x000fe80000100800 */
[----:B------:R-:W-:Y:S04]  /*4f800*/  STL [R1+0x288c], R4 ;  /* 0x00288c0401007387 */ /* 0x000fe80000100800 */
[----:B------:R-:W-:Y:S04]  /*4f810*/  STL [R1+0x2888], R3 ;  /* 0x0028880301007387 */ /* 0x000fe80000100800 */
[----:B------:R-:W-:Y:S04]  /*4f820*/  STL [R1+0x2884], R2 ;  /* 0x0028840201007387 */ /* 0x000fe80000100800 */
[----:B------:R-:W4:Y:S01]  /*4f830*/  LDL.LU R179, [R1+0x107c] ;  /* 0x00107c0001b37983 */ /* 0x000f220000300800 */
[----:B------:R-:W-:Y:S01]  /*4f840*/  LOP3.LUT R155, R155, 0xfffdffff, RZ, 0xc0, !PT ;  /* 0xfffdffff9b9b7812 */ /* 0x000fe200078ec0ff */
[----:B--2---:R-:W-:-:S02]  /*4f850*/  VIADD R88, R10, 0xf9 ;  /* 0x000000f90a587836 */ /* 0x004fc40000000000 */
[----:B------:R-:W2:Y:S04]  /*4f860*/  LDL.LU R172, [R1+0xc74] ;  /* 0x000c740001ac7983 */ /* 0x000ea80000300800 */
[----:B------:R-:W2:Y:S04]  /*4f870*/  LDL.LU R173, [R1+0xc7c] ;  /* 0x000c7c0001ad7983 */ /* 0x000ea80000300800 */
[----:B------:R-:W2:Y:S04]  /*4f880*/  LDL.LU R174, [R1+0x874] ;  /* 0x0008740001ae7983 */ /* 0x000ea80000300800 */
[----:B------:R-:W2:Y:S04]  /*4f890*/  LDL.LU R175, [R1+0x87c] ;  /* 0x00087c0001af7983 */ /* 0x000ea80000300800 */
[----:B----4-:R1:W-:Y:S01]  /*4f8a0*/  STSM.16.M88.4 [R0], R176 ;  /* 0x000000b000007844 */ /* 0x0103e20000000200 */
[----:B------:R-:W-:Y:S06]  /*4f8b0*/  BAR.SYNC.DEFER_BLOCKING 0x0 ;  /* 0x0000000000007b1d */ /* 0x000fec0000010000 */
[----:B-1----:R-:W3:Y:S04]  /*4f8c0*/  LDL.LU R176, [R1+0x474] ;  /* 0x0004740001b07983 */ /* 0x002ee80000300800 */
[----:B------:R-:W1:Y:S01]  /*4f8d0*/  LDS.128 R4, [R152] ;  /* 0x0000000098047984 */ /* 0x000e620000000c00 */
[----:B------:R-:W-:Y:S06]  /*4f8e0*/  BAR.SYNC.DEFER_BLOCKING 0x0 ;  /* 0x0000000000007b1d */ /* 0x000fec0000010000 */
[----:B--2---:R2:W-:Y:S04]  /*4f8f0*/  STSM.16.M88.4 [R0], R172 ;  /* 0x000000ac00007844 */ /* 0x0045e80000000200 */
[----:B-1----:R-:W-:Y:S04]  /*4f900*/  STL.64 [R1+0x860], R4 ;  /* 0x0008600401007387 */ /* 0x002fe80000100a00 */
[----:B------:R-:W-:Y:S01]  /*4f910*/  STL.64 [R1+0x868], R6 ;  /* 0x0008680601007387 */ /* 0x000fe20000100a00 */
[----:B------:R-:W-:Y:S06]  /*4f920*/  BAR.SYNC.DEFER_BLOCKING 0x0 ;  /* 0x0000000000007b1d */ /* 0x000fec0000010000 */
[----:B------:R-:W3:Y:S04]  /*4f930*/  LDL.LU R177, [R1+0x47c] ;  /* 0x00047c0001b17983 */ /* 0x000ee80000300800 */
[----:B------:R-:W3:Y:S04]  /*4f940*/  LDL.LU R178, [R1+0x74] ;  /* 0x0000740001b27983 */ /* 0x000ee80000300800 */
[----:B------:R-:W3:Y:S04]  /*4f950*/  LDL.LU R179, [R1+0x7c] ;  /* 0x00007c0001b37983 */ /* 0x000ee80000300800 */
[----:B--2---:R-:W2:Y:S04]  /*4f960*/  LDL.LU R172, [R1+0x1c80] ;  /* 0x001c800001ac7983 */ /* 0x004ea80000300800 */
[----:B------:R-:W1:Y:S01]  /*4f970*/  LDS.128 R4, [R152] ;  /* 0x0000000098047984 */ /* 0x000e620000000c00 */
[----:B------:R-:W-:Y:S06]  /*4f980*/  BAR.SYNC.DEFER_BLOCKING 0x0 ;  /* 0x0000000000007b1d */ /* 0x000fec0000010000 */
[----:B-1----:R-:W-:Y:S04]  /*4f990*/  STL.64 [R1+0x470], R4 ;  /* 0x0004700401007387 */ /* 0x002fe80000100a00 */
[----:B------:R-:W-:Y:S04]  /*4f9a0*/  STL.64 [R1+0x478], R6 ;  /* 0x0004780601007387 */ /* 0x000fe80000100a00 */
[----:B------:R-:W2:Y:S04]  /*4f9b0*/  LDL.LU R173, [R1+0x1c88] ;  /* 0x001c880001ad7983 */ /* 0x000ea80000300800 */
[----:B------:R-:W2:Y:S04]  /*4f9c0*/  LDL.LU R174, [R1+0x1880] ;  /* 0x0018800001ae7983 */ /* 0x000ea80000300800 */
[----:B------:R-:W2:Y:S04]  /*4f9d0*/  LDL.LU R175, [R1+0x1888] ;  /* 0x0018880001af7983 */ /* 0x000ea80000300800 */
[----:B---3--:R1:W-:Y:S01]  /*4f9e0*/  STSM.16.M88.4 [R0], R176 ;  /* 0x000000b000007844 */ /* 0x0083e20000000200 */
        /* <DEDUP_REMOVED lines=1949> */
[----:B--2---:R-:W2:Y:S04]  /*573c0*/  LDL.LU R172, [R1+0x1a04] ;  /* 0x001a040001ac7983 */ /* 0x004ea80000300800 */
[----:B------:R-:W1:Y:S04]  /*573d0*/  LDS.128 R4, [R152] ;  /* 0x0000000098047984 */ /* 0x000e680000000c00 */
[----:B-1----:R-:W-:Y:S04]  /*573e0*/  STL.64 [R1+0x15f0], R4 ;  /* 0x0015f00401007387 */ /* 0x002fe80000100a00 */
[----:B------:R-:W-:Y:S04]  /*573f0*/  STL.64 [R1+0x15f8], R6 ;  /* 0x0015f80601007387 */ /* 0x000fe80000100a00 */
[----:B------:R-:W2:Y:S04]  /*57400*/  LDL.LU R173, [R1+0x1a0c] ;  /* 0x001a0c0001ad7983 */ /* 0x000ea80000300800 */
[----:B------:R-:W2:Y:S04]  /*57410*/  LDL.LU R174, [R1+0x1604] ;  /* 0x0016040001ae7983 */ /* 0x000ea80000300800 */
[----:B------:R-:W2:Y:S01]  /*57420*/  LDL.LU R175, [R1+0x160c] ;  /* 0x00160c0001af7983 */ /* 0x000ea20000300800 */
[----:B------:R-:W-:Y:S01]  /*57430*/  BAR.SYNC.DEFER_BLOCKING 0x0 ;  /* 0x0000000000007b1d */ /* 0x000fe20000010000 */
[----:B------:R-:W-:-:S02]  /*57440*/  IMAD.MOV.U32 R178, RZ, RZ, R24 ;  /* 0x000000ffffb27224 */ /* 0x000fc400078e0018 */
[----:B------:R-:W-:-:S05]  /*57450*/  IMAD.MOV.U32 R179, RZ, RZ, R26 ;  /* 0x000000ffffb37224 */ /* 0x000fca00078e001a */
        /* <DEDUP_REMOVED lines=140> */
[----:B------:R-:W4:Y:S04]  /*57d20*/  LDL.LU R180, [R1+0x220] ;  /* 0x0002200001b47983 */ /* 0x000f280000300800 */
[----:B---3--:R-:W-:Y:S01]  /*57d30*/  STSM.16.M88.4 [R0], R176 ;  /* 0x000000b000007844 */ /* 0x008fe20000000200 */
[----:B------:R-:W-:Y:S06]  /*57d40*/  BAR.SYNC.DEFER_BLOCKING 0x0 ;  /* 0x0000000000007b1d */ /* 0x000fec0000010000 */
[----:B------:R-:W1:Y:S02]  /*57d50*/  LDS.128 R4, [R152] ;  /* 0x0000000098047984 */ /* 0x000e640000000c00 */
[----:B------:R-:W-:Y:S06]  /*57d60*/  BAR.SYNC.DEFER_BLOCKING 0x0 ;  /* 0x0000000000007b1d */ /* 0x000fec0000010000 */
[----:B--2---:R-:W-:Y:S04]  /*57d70*/  STSM.16.M88.4 [R0], R172 ;  /* 0x000000ac00007844 */ /* 0x004fe80000000200 */
[----:B-1----:R-:W-:Y:S04]  /*57d80*/  STL.64 [R1+0x1a10], R4 ;  /* 0x001a100401007387 */ /* 0x002fe80000100a00 */
[----:B------:R-:W-:Y:S01]  /*57d90*/  STL.64 [R1+0x1a18], R6 ;  /* 0x001a180601007387 */ /* 0x000fe20000100a00 */
[----:B------:R-:W-:Y:S06]  /*57da0*/  BAR.SYNC.DEFER_BLOCKING 0x0 ;  /* 0x0000000000007b1d */ /* 0x000fec0000010000 */
[----:B------:R-:W4:Y:S04]  /*57db0*/  LDL.LU R181, [R1+0x228] ;  /* 0x0002280001b57983 */ /* 0x000f280000300800 */
[----:B------:R-:W2:Y:S04]  /*57dc0*/  LDL.LU R176, [R1+0x1a24] ;  /* 0x001a240001b07983 */ /* 0x000ea80000300800 */
[----:B------:R-:W1:Y:S01]  /*57dd0*/  LDS.128 R4, [R152] ;  /* 0x0000000098047984 */ /* 0x000e620000000c00 */
[----:B------:R-:W-:Y:S06]  /*57de0*/  BAR.SYNC.DEFER_BLOCKING 0x0 ;  /* 0x0000000000007b1d */ /* 0x000fec0000010000 */
[----:B-1----:R-:W-:Y:S04]  /*57df0*/  STL.64 [R1+0x1610], R4 ;  /* 0x0016100401007387 */ /* 0x002fe80000100a00 */
[----:B------:R-:W-:Y:S04]  /*57e00*/  STL.64 [R1+0x1618], R6 ;  /* 0x0016180601007387 */ /* 0x000fe80000100a00 */
[----:B------:R-:W2:Y:S04]  /*57e10*/  LDL.LU R177, [R1+0x1a2c] ;  /* 0x001a2c0001b17983 */ /* 0x000ea80000300800 */
[----:B------:R-:W2:Y:S04]  /*57e20*/  LDL.LU R178, [R1+0x1624] ;  /* 0x0016240001b27983 */ /* 0x000ea80000300800 */
[----:B------:R-:W2:Y:S04]  /*57e30*/  LDL.LU R179, [R1+0x162c] ;  /* 0x00162c0001b37983 */ /* 0x000ea80000300800 */
[----:B------:R-:W3:Y:S04]  /*57e40*/  LDL.LU R172, [R1+0x1224] ;  /* 0x0012240001ac7983 */ /* 0x000ee80000300800 */
[----:B----4-:R-:W-:Y:S01]  /*57e50*/  STSM.16.M88.4 [R0], R180 ;  /* 0x000000b400007844 */ /* 0x010fe20000000200 */
[----:B------:R-:W-:Y:S06]  /*57e60*/  BAR.SYNC.DEFER_BLOCKING 0x0 ;  /* 0x0000000000007b1d */ /* 0x000fec0000010000 */
[----:B------:R-:W1:Y:S02]  /*57e70*/  LDS.128 R4, [R152] ;  /* 0x0000000098047984 */ /* 0x000e640000000c00 */
        /* <DEDUP_REMOVED lines=21> */
[----:B--2---:R-:W-:Y:S04]  /*57fd0*/  STSM.16.M88.4 [R0], R176 ;  /* 0x000000b000007844 */ /* 0x004fe80000000200 */
[----:B-1----:R-:W-:Y:S04]  /*57fe0*/  STL.64 [R1+0xa20], R4 ;  /* 0x000a200401007387 */ /* 0x002fe80000100a00 */
[----:B------:R-:W-:Y:S01]  /*57ff0*/  STL.64 [R1+0xa28], R6 ;  /* 0x000a280601007387 */ /* 0x000fe20000100a00 */
[----:B------:R-:W-:Y:S06]  /*58000*/  BAR.SYNC.DEFER_BLOCKING 0x0 ;  /* 0x0000000000007b1d */ /* 0x000fec0000010000 */
[----:B------:R-:W3:Y:S01]  /*58010*/  LDL.LU R173, [R1+0x22c] ;  /* 0x00022c0001ad7983 */ /* 0x000ee20000300800 */
[----:B------:R-:W-:-:S03]  /*58020*/  IMAD.MOV.U32 R174, RZ, RZ, R33 ;  /* 0x000000ffffae7224 */ /* 0x000fc600078e0021 */
[----:B------:R-:W2:Y:S04]  /*58030*/  LDL.LU R32, [R1+0x1a30] ;  /* 0x001a300001207983 */ /* 0x000ea80000300800 */
[----:B------:R-:W1:Y:S01]  /*58040*/  LDS.128 R4, [R152] ;  /* 0x0000000098047984 */ /* 0x000e620000000c00 */
[----:B------:R-:W-:Y:S01]  /*58050*/  IMAD.MOV.U32 R175, RZ, RZ, R35 ;  /* 0x000000ffffaf7224 */ /* 0x000fe200078e0023 */
        /* <DEDUP_REMOVED lines=85> */
[----:B------:R-:W-:-:S03]  /*585b0*/  IMAD.MOV.U32 R175, RZ, RZ, R39 ;  /* 0x000000ffffaf7224 */ /* 0x000fc600078e0027 */
[----:B------:R-:W4:Y:S04]  /*585c0*/  LDL.LU R36, [R1+0x1240] ;  /* 0x0012400001247983 */ /* 0x000f280000300800 */
[----:B---3--:R-:W-:Y:S01]  /*585d0*/  STSM.16.M88.4 [R0], R172 ;  /* 0x000000ac00007844 */ /* 0x008fe20000000200 */
[----:B------:R-:W-:Y:S06]  /*585e0*/  BAR.SYNC.DEFER_BLOCKING 0x0 ;  /* 0x0000000000007b1d */ /* 0x000fec0000010000 */
[----:B------:R-:W1:Y:S02]  /*585f0*/  LDS.128 R4, [R152] ;  /* 0x0000000098047984 */ /* 0x000e640000000c00 */
[----:B------:R-:W-:Y:S06]  /*58600*/  BAR.SYNC.DEFER_BLOCKING 0x0 ;  /* 0x0000000000007b1d */ /* 0x000fec0000010000 */
[----:B--2---:R2:W-:Y:S04]  /*58610*/  STSM.16.M88.4 [R0], R32 ;  /* 0x0000002000007844 */ /* 0x0045e80000000200 */
[----:B-1----:R-:W-:Y:S04]  /*58620*/  STL.64 [R1+0x630], R4 ;  /* 0x0006300401007387 */ /* 0x002fe80000100a00 */
[----:B------:R-:W-:Y:S01]  /*58630*/  STL.64 [R1+0x638], R6 ;  /* 0x0006380601007387 */ /* 0x000fe20000100a00 */
[----:B------:R-:W-:Y:S06]  /*58640*/  BAR.SYNC.DEFER_BLOCKING 0x0 ;  /* 0x0000000000007b1d */ /* 0x000fec0000010000 */
[----:B------:R-:W4:Y:S04]  /*58650*/  LDL.LU R37, [R1+0x1248] ;  /* 0x0012480001257983 */ /* 0x000f280000300800 */
[----:B------:R-:W4:Y:S04]  /*58660*/  LDL.LU R38, [R1+0xe40] ;  /* 0x000e400001267983 */ /* 0x000f280000300800 */
[----:B------:R-:W4:Y:S04]  /*58670*/  LDL.LU R39, [R1+0xe48] ;  /* 0x000e480001277983 */ /* 0x000f280000300800 */
        /* <DEDUP_REMOVED lines=587> */
[----:B------:R-:W-:Y:S01]  /*5ab30*/  IMAD.MOV.U32 R43, RZ, RZ, R70 ;  /* 0x000000ffff2b7224 */ /* 0x000fe200078e0046 */
[----:B------:R-:W-:Y:S02]  /*5ab40*/  ISETP.LT.AND P1, PT, R12, UR8, !P0 ;  /* 0x000000080c007c0c */ /* 0x000fe4000c721270 */
[----:B------:R-:W-:Y:S01]  /*5ab50*/  ISETP.LT.AND P0, PT, R11, UR9, !P0 ;  /* 0x000000090b007c0c */ /* 0x000fe2000c701270 */
[----:B------:R-:W-:Y:S01]  /*5ab60*/  ULDC.64 UR8, c[0x0][0x228] ;  /* 0x00008a0000087ab9 */ /* 0x000fe20000000a00 */
[----:B------:R-:W3:Y:S09]  /*5ab70*/  LDL.LU R32, [R1+0x12b4] ;  /* 0x0012b40001207983 */ /* 0x000ef20000300800 */
[----:B------:R-:W-:-:S04]  /*5ab80*/  @P1 LOP3.LUT R155, R155, 0x20000, RZ, 0xfc, !PT ;  /* 0x000200009b9b1812 */ /* 0x000fc800078efcff */
[----:B------:R-:W-:-:S04]  /*5ab90*/  LOP3.LUT R155, R155, 0xfffeffff, RZ, 0xc0, !PT ;  /* 0xfffeffff9b9b7812 */ /* 0x000fc800078ec0ff */
[----:B------:R-:W-:Y:S02]  /*5aba0*/  @P0 LOP3.LUT R155, R155, 0x10000, RZ, 0xfc, !PT ;  /* 0x000100009b9b0812 */ /* 0x000fe400078efcff */
[----:B------:R-:W-:-:S04]  /*5abb0*/  ISETP.GE.AND P0, PT, R88, UR9, PT ;  /* 0x0000000958007c0c */ /* 0x000fc8000bf06270 */
[----:B------:R-:W-:Y:S01]  /*5abc0*/  ISETP.LT.AND P3, PT, R14, UR8, !P0 ;  /* 0x000000080e007c0c */ /* 0x000fe2000c761270 */
[C---:B------:R-:W-:Y:S01]  /*5abd0*/  VIADD R87, R10.reuse, 0xf8 ;  /* 0x000000f80a577836 */ /* 0x040fe20000000000 */
[----:B------:R-:W-:Y:S01]  /*5abe0*/  ISETP.LT.AND P2, PT, R13, UR12, !P0 ;  /* 0x0000000c0d007c0c */ /* 0x000fe2000c741270 */
[----:B------:R-:W-:Y:S01]  /*5abf0*/  VIADD R86, R10, 0xf7 ;  /* 0x000000f70a567836 */ /* 0x000fe20000000000 */
[----:B------:R-:W-:Y:S01]  /*5ac00*/  LOP3.LUT R155, R155, 0xffff7fff, RZ, 0xc0, !PT ;  /* 0xffff7fff9b9b7812 */ /* 0x000fe200078ec0ff */
[----:B------:R-:W-:Y:S01]  /*5ac10*/  ULDC.64 UR8, c[0x0][0x228] ;  /* 0x00008a0000087ab9 */ /* 0x000fe20000000a00 */
[----:B------:R-:W-:Y:S01]  /*5ac20*/  ISETP.LT.AND P1, PT, R12, UR11, !P0 ;  /* 0x0000000b0c007c0c */ /* 0x000fe2000c721270 */
[C---:B------:R-:W-:Y:S02]  /*5ac30*/  VIADD R85, R10.reuse, 0xf6 ;  /* 0x000000f60a557836 */ /* 0x040fe40000000000 */
[C---:B------:R-:W-:Y:S01]  /*5ac40*/  VIADD R84, R10.reuse, 0xf5 ;  /* 0x000000f50a547836 */ /* 0x040fe20000000000 */
[----:B------:R-:W-:Y:S01]  /*5ac50*/  LOP3.LUT R31, R31, 0x7fffffff, RZ, 0xc0, !PT ;  /* 0x7fffffff1f1f7812 */ /* 0x000fe200078ec0ff */
[----:B------:R-:W-:-:S02]  /*5ac60*/  VIADD R83, R10, 0xf4 ;  /* 0x000000f40a537836 */ /* 0x000fc40000000000 */
[C---:B------:R-:W-:Y:S01]  /*5ac70*/  VIADD R82, R10.reuse, 0xf3 ;  /* 0x000000f30a527836 */ /* 0x040fe20000000000 */
[----:B------:R-:W-:Y:S01]  /*5ac80*/  @P3 LOP3.LUT R155, R155, 0x8000, RZ, 0xfc, !PT ;  /* 0x000080009b9b3812 */ /* 0x000fe200078efcff */
[C---:B------:R-:W-:Y:S02]  /*5ac90*/  VIADD R81, R10.reuse, 0xf2 ;  /* 0x000000f20a517836 */ /* 0x040fe40000000000 */
[C---:B------:R-:W-:Y:S01]  /*5aca0*/  VIADD R80, R10.reuse, 0xf1 ;  /* 0x000000f10a507836 */ /* 0x040fe20000000000 */
[----:B------:R-:W-:Y:S01]  /*5acb0*/  LOP3.LUT R155, R155, 0xffffbfff, RZ, 0xc0, !PT ;  /* 0xffffbfff9b9b7812 */ /* 0x000fe200078ec0ff */
[C---:B------:R-:W-:Y:S02]  /*5acc0*/  VIADD R79, R10.reuse, 0xf0 ;  /* 0x000000f00a4f7836 */ /* 0x040fe40000000000 */
[C---:B------:R-:W-:Y:S01]  /*5acd0*/  VIADD R78, R10.reuse, 0xef ;  /* 0x000000ef0a4e7836 */ /* 0x040fe20000000000 */
[----:B------:R-:W-:Y:S01]  /*5ace0*/  @P2 LOP3.LUT R155, R155, 0x4000, RZ, 0xfc, !PT ;  /* 0x000040009b9b2812 */ /* 0x000fe200078efcff */
[C---:B------:R-:W-:Y:S01]  /*5acf0*/  VIADD R77, R10.reuse, 0xee ;  /* 0x000000ee0a4d7836 */ /* 0x040fe20000000000 */
[----:B------:R-:W-:Y:S01]  /*5ad00*/  ISETP.LT.AND P0, PT, R11, UR13, !P0 ;  /* 0x0000000d0b007c0c */ /* 0x000fe2000c701270 */
[C---:B------:R-:W-:Y:S01]  /*5ad10*/  VIADD R76, R10.reuse, 0xed ;  /* 0x000000ed0a4c7836 */ /* 0x040fe20000000000 */
[----:B------:R-:W-:Y:S01]  /*5ad20*/  LOP3.LUT R155, R155, 0xffffdfff, RZ, 0xc0, !PT ;  /* 0xffffdfff9b9b7812 */ /* 0x000fe200078ec0ff */
[----:B------:R-:W-:Y:S01]  /*5ad30*/  VIADD R75, R10, 0xec ;  /* 0x000000ec0a4b7836 */ /* 0x000fe20000000000 */
[----:B------:R-:W-:Y:S01]  /*5ad40*/  LOP3.LUT R30, R30, 0x7fffffff, RZ, 0xc0, !PT ;  /* 0x7fffffff1e1e7812 */ /* 0x000fe200078ec0ff */
[----:B------:R-:W-:Y:S01]  /*5ad50*/  VIADD R74, R10, 0xeb ;  /* 0x000000eb0a4a7836 */ /* 0x000fe20000000000 */
[----:B------:R-:W-:Y:S01]  /*5ad60*/  @P1 LOP3.LUT R155, R155, 0x2000, RZ, 0xfc, !PT ;  /* 0x000020009b9b1812 */ /* 0x000fe200078efcff */
[----:B------:R-:W-:Y:S01]  /*5ad70*/  ULDC UR11, c[0x0][0x228] ;  /* 0x00008a00000b7ab9 */ /* 0x000fe20000000800 */
[----:B------:R-:W-:Y:S01]  /*5ad80*/  ULDC UR12, c[0x0][0x228] ;  /* 0x00008a00000c7ab9 */ /* 0x000fe20000000800 */
[----:B------:R-:W-:Y:S01]  /*5ad90*/  ULDC UR13, c[0x0][0x228] ;  /* 0x00008a00000d7ab9 */ /* 0x000fe20000000800 */
[----:B------:R-:W-:-:S04]  /*5ada0*/  LOP3.LUT R155, R155, 0xffffefff, RZ, 0xc0, !PT ;  /* 0xffffefff9b9b7812 */ /* 0x000fc800078ec0ff */
[----:B------:R-:W-:Y:S02]  /*5adb0*/  @P0 LOP3.LUT R155, R155, 0x1000, RZ, 0xfc, !PT ;  /* 0x000010009b9b0812 */ /* 0x000fe400078efcff */
[----:B------:R-:W-:Y:S01]  /*5adc0*/  ISETP.GE.AND P0, PT, R87, UR10, PT ;  /* 0x0000000a57007c0c */ /* 0x000fe2000bf06270 */
[----:B------:R-:W-:Y:S01]  /*5add0*/  VIADD R73, R10, 0xea ;  /* 0x000000ea0a497836 */ /* 0x000fe20000000000 */
[----:B------:R-:W-:Y:S01]  /*5ade0*/  LOP3.LUT R155, R155, 0xfffff7ff, RZ, 0xc0, !PT ;  /* 0xfffff7ff9b9b7812 */ /* 0x000fe200078ec0ff */
[----:B------:R-:W-:Y:S01]  /*5adf0*/  ULDC UR10, c[0x0][0x228] ;  /* 0x00008a00000a7ab9 */ /* 0x000fe20000000800 */
[----:B------:R-:W-:Y:S01]  /*5ae00*/  ISETP.LT.AND P3, PT, R14, UR58, !P0 ;  /* 0x0000003a0e007c0c */ /* 0x000fe2000c761270 */
[C---:B------:R-:W-:Y:S01]  /*5ae10*/  VIADD R72, R10.reuse, 0xe9 ;  /* 0x000000e90a487836 */ /* 0x040fe20000000000 */
[----:B------:R-:W-:Y:S01]  /*5ae20*/  ISETP.LT.AND P2, PT, R13, UR59, !P0 ;  /* 0x0000003b0d007c0c */ /* 0x000fe2000c741270 */
[----:B------:R-:W-:Y:S01]  /*5ae30*/  VIADD R9, R10, 0xe8 ;  /* 0x000000e80a097836 */ /* 0x000fe20000000000 */
[----:B------:R-:W-:Y:S01]  /*5ae40*/  ISETP.LT.AND P1, PT, R12, UR60, !P0 ;  /* 0x0000003c0c007c0c */ /* 0x000fe2000c721270 */
[----:B------:R-:W-:Y:S01]  /*5ae50*/  VIADD R8, R10, 0xe7 ;  /* 0x000000e70a087836 */ /* 0x000fe20000000000 */
[----:B------:R-:W-:Y:S01]  /*5ae60*/  LOP3.LUT R29, R29, 0x7fffffff, RZ, 0xc0, !PT ;  /* 0x7fffffff1d1d7812 */ /* 0x000fe200078ec0ff */
[----:B------:R-:W-:Y:S01]  /*5ae70*/  ULDC UR60, c[0x0][0x228] ;  /* 0x00008a00003c7ab9 */ /* 0x000fe20000000800 */
[----:B------:R-:W-:-:S05]  /*5ae80*/  ULDC UR58, c[0x0][0x228] ;  /* 0x00008a00003a7ab9 */ /* 0x000fca0000000800 */
[----:B------:R-:W-:Y:S01]  /*5ae90*/  @P3 LOP3.LUT R155, R155, 0x800, RZ, 0xfc, !PT ;  /* 0x000008009b9b3812 */ /* 0x000fe200078efcff */
[----:B------:R-:W-:Y:S01]  /*5aea0*/  ULDC UR59, c[0x0][0x228] ;  /* 0x00008a00003b7ab9 */ /* 0x000fe20000000800 */
        /* <DEDUP_REMOVED lines=13> */
[----:B------:R-:W-:-:S02]  /*5af80*/  LOP3.LUT R155, R155, 0xfffffbff, RZ, 0xc0, !PT ;  /* 0xfffffbff9b9b7812 */ /* 0x000fc400078ec0ff */
[----:B------:R-:W-:Y:S01]  /*5af90*/  ISETP.LT.AND P0, PT, R11, UR61, !P0 ;  /* 0x0000003d0b007c0c */ /* 0x000fe2000c701270 */
[----:B------:R-:W-:Y:S01]  /*5afa0*/  BAR.SYNC.DEFER_BLOCKING 0x0 ;  /* 0x0000000000007b1d */ /* 0x000fe20000010000 */
[----:B------:R-:W-:-:S04]  /*5afb0*/  @P2 LOP3.LUT R155, R155, 0x400, RZ, 0xfc, !PT ;  /* 0x000004009b9b2812 */ /* 0x000fc800078efcff */
[----:B------:R-:W-:Y:S01]  /*5afc0*/  LOP3.LUT R155, R155, 0xfffffdff, RZ, 0xc0, !PT ;  /* 0xfffffdff9b9b7812 */ /* 0x000fe200078ec0ff */
[----:B------:R-:W-:Y:S01]  /*5afd0*/  ULDC UR61, c[0x0][0x228] ;  /* 0x00008a00003d7ab9 */ /* 0x000fe20000000800 */
[----:B-1----:R-:W-:Y:S04]  /*5afe0*/  STL.64 [R1+0x12a0], R4 ;  /* 0x0012a00401007387 */ /* 0x002fe80000100a00 */
[----:B------:R-:W-:Y:S04]  /*5aff0*/  STL.64 [R1+0x12a8], R6 ;  /* 0x0012a80601007387 */ /* 0x000fe80000100a00 */
[----:B------:R-:W2:Y:S04]  /*5b000*/  LDL.LU R37, [R1+0xabc] ;  /* 0x000abc0001257983 */ /* 0x000ea80000300800 */
[----:B------:R-:W2:Y:S04]  /*5b010*/  LDL.LU R38, [R1+0x6b4] ;  /* 0x0006b40001267983 */ /* 0x000ea80000300800 */
[----:B------:R-:W2:Y:S01]  /*5b020*/  LDL.LU R39, [R1+0x6bc] ;  /* 0x0006bc0001277983 */ /* 0x000ea20000300800 */
        /* <DEDUP_REMOVED lines=8> */
[----:B------:R-:W-:Y:S01]  /*5b0b0*/  VIADD R3, R10, 0xe2 ;  /* 0x000000e20a037836 */ /* 0x000fe20000000000 */
        /* <DEDUP_REMOVED lines=9> */
[----:B------:R-:W-:Y:S02]  /*5b150*/  LOP3.LUT R155, R155, 0xffffffdf, RZ, 0xc0, !PT ;  /* 0xffffffdf9b9b7812 */ /* 0x000fe400078ec0ff */
[----:B------:R-:W-:Y:S01]  /*5b160*/  ISETP.GE.AND P0, PT, R85, UR50, PT ;  /* 0x0000003255007c0c */ /* 0x000fe2000bf06270 */
[----:B------:R-:W-:Y:S01]  /*5b170*/  ULDC UR50, c[0x0][0x228] ;  /* 0x00008a0000327ab9 */ /* 0x000fe20000000800 */
[----:B------:R-:W-:Y:S02]  /*5b180*/  @P2 LOP3.LUT R155, R155, 0x20, RZ, 0xfc, !PT ;  /* 0x000000209b9b2812 */ /* 0x000fe400078efcff */
[----:B------:R-:W-:Y:S01]  /*5b190*/  ISETP.LT.AND P3, PT, R14, UR51, !P0 ;  /* 0x000000330e007c0c */ /* 0x000fe2000c761270 */
[----:B------:R-:W-:Y:S01]  /*5b1a0*/  ULDC UR51, c[0x0][0x22c] ;  /* 0x00008b0000337ab9 */ /* 0x000fe20000000800 */
[----:B------:R-:W-:-:S04]  /*5b1b0*/  LOP3.LUT R155, R155, 0xffffffef, RZ, 0xc0, !PT ;  /* 0xffffffef9b9b7812 */ /* 0x000fc800078ec0ff */
        /* <DEDUP_REMOVED lines=20> */
[----:B------:R-:W-:Y:S01]  /*5b300*/  ISETP.LT.AND P1, PT, R12, UR48, !P0 ;  /* 0x000000300c007c0c */ /* 0x000fe2000c721270 */
[----:B------:R-:W-:-:S08]  /*5b310*/  ULDC UR48, c[0x0][0x228] ;  /* 0x00008a0000307ab9 */ /* 0x000fd00000000800 */
        /* <DEDUP_REMOVED lines=27> */
[C---:B------:R-:W-:Y:S01]  /*5b4d0*/  VIADD R2, R10.reuse, 0xe1 ;  /* 0x000000e10a027836 */ /* 0x040fe20000000000 */
[----:B------:R-:W-:Y:S01]  /*5b4e0*/  LOP3.LUT R31, R31, 0xff7fffff, RZ, 0xc0, !PT ;  /* 0xff7fffff1f1f7812 */ /* 0x000fe200078ec0ff */
[----:B------:R-:W-:Y:S01]  /*5b4f0*/  VIADD R251, R10, 0xe0 ;  /* 0x000000e00afb7836 */ /* 0x000fe20000000000 */
[----:B------:R-:W-:Y:S01]  /*5b500*/  ISETP.LT.AND P3, PT, R14, UR41, !P0 ;  /* 0x000000290e007c0c */ /* 0x000fe2000c761270 */
[----:B------:R-:W-:Y:S01]  /*5b510*/  ULDC UR41, c[0x0][0x228] ;  /* 0x00008a0000297ab9 */ /* 0x000fe20000000800 */
        /* <DEDUP_REMOVED lines=18> */
[----:B------:R-:W-:Y:S01]  /*5b640*/  VIADD R250, R10, 0xdf ;  /* 0x000000df0afa7836 */ /* 0x000fe20000000000 */
[----:B------:R-:W-:Y:S01]  /*5b650*/  LOP3.LUT R31, R31, 0xfff7ffff, RZ, 0xc0, !PT ;  /* 0xfff7ffff1f1f7812 */ /* 0x000fe200078ec0ff */
[----:B------:R-:W-:Y:S01]  /*5b660*/  ULDC UR37, c[0x0][0x228] ;  /* 0x00008a0000257ab9 */ /* 0x000fe20000000800 */
[----:B------:R-:W-:Y:S01]  /*5b670*/  ISETP.LT.AND P1, PT, R12, UR38, !P0 ;  /* 0x000000260c007c0c */ /* 0x000fe2000c721270 */
[----:B------:R-:W-:-:S06]  /*5b680*/  ULDC UR38, c[0x0][0x228] ;  /* 0x00008a0000267ab9 */ /* 0x000fcc0000000800 */
[----:B------:R-:W-:Y:S01]  /*5b690*/  @P3 LOP3.LUT R31, R31, 0x80000, RZ, 0xfc, !PT ;  /* 0x000800001f1f3812 */ /* 0x000fe200078efcff */
[----:B---3--:R1:W-:Y:S01]  /*5b6a0*/  STSM.16.M88.4 [R0], R32 ;  /* 0x0000002000007844 */ /* 0x0083e20000000200 */
[----:B------:R-:W-:Y:S02]  /*5b6b0*/  BAR.SYNC.DEFER_BLOCKING 0x0 ;  /* 0x0000000000007b1d */ /* 0x000fe40000010000 */
[----:B------:R-:W-:-:S04]  /*5b6c0*/  LOP3.LUT R31, R31, 0xfffbffff, RZ, 0xc0, !PT ;  /* 0xfffbffff1f1f7812 */ /* 0x000fc800078ec0ff */
[----:B------:R-:W-:Y:S02]  /*5b6d0*/  @P2 LOP3.LUT R31, R31, 0x40000, RZ, 0xfc, !PT ;  /* 0x000400001f1f2812 */ /* 0x000fe400078efcff */
[----:B------:R-:W-:Y:S01]  /*5b6e0*/  ISETP.LT.AND P0, PT, R11, UR39, !P0 ;  /* 0x000000270b007c0c */ /* 0x000fe2000c701270 */
[----:B------:R-:W-:Y:S01]  /*5b6f0*/  ULDC UR39, c[0x0][0x228] ;  /* 0x00008a0000277ab9 */ /* 0x000fe20000000800 */
[----:B------:R-:W-:Y:S01]  /*5b700*/  LOP3.LUT R31, R31, 0xfffdffff, RZ, 0xc0, !PT ;  /* 0xfffdffff1f1f7812 */ /* 0x000fe200078ec0ff */
[----:B-1----:R-:W3:Y:S03]  /*5b710*/  LDL.LU R32, [R1+0x2b4] ;  /* 0x0002b40001207983 */ /* 0x002ee60000300800 */
[----:B------:R-:W-:-:S04]  /*5b720*/  @P1 LOP3.LUT R31, R31, 0x20000, RZ, 0xfc, !PT ;  /* 0x000200001f1f1812 */ /* 0x000fc800078efcff */
[----:B------:R-:W-:-:S04]  /*5b730*/  LOP3.LUT R31, R31, 0xfffeffff, RZ, 0xc0, !PT ;  /* 0xfffeffff1f1f7812 */ /* 0x000fc800078ec0ff */
[----:B------:R-:W-:Y:S01]  /*5b740*/  @P0 LOP3.LUT R31, R31, 0x10000, RZ, 0xfc, !PT ;  /* 0x000100001f1f0812 */ /* 0x000fe200078efcff */
[----:B------:R-:W1:Y:S01]  /*5b750*/  LDS.128 R4, [R152] ;  /* 0x0000000098047984 */ /* 0x000e620000000c00 */
[----:B------:R-:W-:Y:S01]  /*5b760*/  ISETP.GE.AND P0, PT, R80, UR21, PT ;  /* 0x0000001550007c0c */ /* 0x000fe2000bf06270 */
[----:B------:R-:W-:Y:S03]  /*5b770*/  BAR.SYNC.DEFER_BLOCKING 0x0 ;  /* 0x0000000000007b1d */ /* 0x000fe60000010000 */
[----:B------:R-:W-:Y:S02]  /*5b780*/  ISETP.LT.AND P3, PT, R14, UR20, !P0 ;  /* 0x000000140e007c0c */ /* 0x000fe4000c761270 */
[----:B------:R-:W-:Y:S02]  /*5b790*/  ISETP.LT.AND P2, PT, R13, UR29, !P0 ;  /* 0x0000001d0d007c0c */ /* 0x000fe4000c741270 */
[----:B------:R-:W-:Y:S01]  /*5b7a0*/  LOP3.LUT R31, R31, 0xffff7fff, RZ, 0xc0, !PT ;  /* 0xffff7fff1f1f7812 */ /* 0x000fe200078ec0ff */
[----:B------:R-:W-:Y:S01]  /*5b7b0*/  ULDC.64 UR20, c[0x0][0x228] ;  /* 0x00008a0000147ab9 */ /* 0x000fe20000000a00 */
[----:B------:R-:W-:Y:S01]  /*5b7c0*/  ISETP.LT.AND P1, PT, R12, UR35, !P0 ;  /* 0x000000230c007c0c */ /* 0x000fe2000c721270 */
[----:B------:R-:W-:Y:S01]  /*5b7d0*/  IMAD.MOV.U32 R34, RZ, RZ, R69 ;  /* 0x000000ffff227224 */ /* 0x000fe200078e0045 */
[----:B------:R-:W-:-:S05]  /*5b7e0*/  ULDC UR29, c[0x0][0x228] ;  /* 0x00008a00001d7ab9 */ /* 0x000fca0000000800 */
[----:B------:R-:W-:Y:S01]  /*5b7f0*/  @P3 LOP3.LUT R31, R31, 0x8000, RZ, 0xfc, !PT ;  /* 0x000080001f1f3812 */ /* 0x000fe200078efcff */
[----:B------:R-:W-:Y:S01]  /*5b800*/  IMAD.MOV.U32 R35, RZ, RZ, R71 ;  /* 0x000000ffff237224 */ /* 0x000fe200078e0047 */
[----:B------:R-:W-:Y:S02]  /*5b810*/  ULDC UR35, c[0x0][0x228] ;  /* 0x00008a0000237ab9 */ /* 0x000fe40000000800 */
[----:B------:R-:W-:-:S04]  /*5b820*/  LOP3.LUT R31, R31, 0xffffbfff, RZ, 0xc0, !PT ;  /* 0xffffbfff1f1f7812 */ /* 0x000fc800078ec0ff */
[----:B------:R-:W-:Y:S02]  /*5b830*/  @P2 LOP3.LUT R31, R31, 0x4000, RZ, 0xfc, !PT ;  /* 0x000040001f1f2812 */ /* 0x000fe400078efcff */
[----:B------:R-:W-:Y:S01]  /*5b840*/  ISETP.LT.AND P0, PT, R11, UR36, !P0 ;  /* 0x000000240b007c0c */ /* 0x000fe2000c701270 */
[----:B------:R-:W-:Y:S01]  /*5b850*/  VIADD R249, R10, 0xde ;  /* 0x000000de0af97836 */ /* 0x000fe20000000000 */
[----:B--2---:R2:W-:Y:S01]  /*5b860*/  STSM.16.M88.4 [R0], R36 ;  /* 0x0000002400007844 */ /* 0x0045e20000000200 */
[----:B------:R-:W-:Y:S01]  /*5b870*/  LOP3.LUT R31, R31, 0xffffdfff, RZ, 0xc0, !PT ;  /* 0xffffdfff1f1f7812 */ /* 0x000fe200078ec0ff */
[----:B------:R-:W-:-:S03]  /*5b880*/  ULDC UR36, c[0x0][0x228] ;  /* 0x00008a0000247ab9 */ /* 0x000fc60000000800 */
[----:B------:R-:W-:Y:S01]  /*5b890*/  @P1 LOP3.LUT R31, R31, 0x2000, RZ, 0xfc, !PT ;  /* 0x000020001f1f1812 */ /* 0x000fe200078efcff */
[----:B-1----:R-:W-:Y:S03]  /*5b8a0*/  STL.64 [R1+0xeb0], R4 ;  /* 0x000eb00401007387 */ /* 0x002fe60000100a00 */
[----:B------:R-:W-:Y:S01]  /*5b8b0*/  LOP3.LUT R31, R31, 0xffffefff, RZ, 0xc0, !PT ;  /* 0xffffefff1f1f7812 */ /* 0x000fe200078ec0ff */
[----:B------:R-:W-:Y:S01]  /*5b8c0*/  STL.64 [R1+0xeb8], R6 ;  /* 0x000eb80601007387 */ /* 0x000fe20000100a00 */
[----:B------:R-:W-:Y:S02]  /*5b8d0*/  BAR.SYNC.DEFER_BLOCKING 0x0 ;  /* 0x0000000000007b1d */ /* 0x000fe40000010000 */
[----:B------:R-:W-:Y:S02]  /*5b8e0*/  @P0 LOP3.LUT R31, R31, 0x1000, RZ, 0xfc, !PT ;  /* 0x000010001f1f0812 */ /* 0x000fe400078efcff */
[----:B------:R-:W-:-:S02]  /*5b8f0*/  ISETP.GE.AND P0, PT, R79, UR28, PT ;  /* 0x0000001c4f007c0c */ /* 0x000fc4000bf06270 */
[----:B------:R-:W3:Y:S02]  /*5b900*/  LDL.LU R33, [R1+0x2bc] ;  /* 0x0002bc0001217983 */ /* 0x000ee40000300800 */
[----:B------:R-:W-:Y:S01]  /*5b910*/  ISETP.LT.AND P3, PT, R14, UR31, !P0 ;  /* 0x0000001f0e007c0c */ /* 0x000fe2000c761270 */
[----:B------:R-:W-:Y:S01]  /*5b920*/  ULDC UR28, c[0x0][0x228] ;  /* 0x00008a00001c7ab9 */ /* 0x000fe20000000800 */
[----:B------:R-:W-:Y:S01]  /*5b930*/  ISETP.LT.AND P2, PT, R13, UR32, !P0 ;  /* 0x000000200d007c0c */ /* 0x000fe2000c741270 */
[----:B--2---:R-:W2:Y:S01]  /*5b940*/  LDL.LU R36, [R1+0x1ac0] ;  /* 0x001ac00001247983 */ /* 0x004ea20000300800 */
[----:B------:R-:W-:Y:S01]  /*5b950*/  LOP3.LUT R31, R31, 0xfffff7ff, RZ, 0xc0, !PT ;  /* 0xfffff7ff1f1f7812 */ /* 0x000fe200078ec0ff */
[----:B------:R-:W-:Y:S02]  /*5b960*/  ULDC UR32, c[0x0][0x228] ;  /* 0x00008a0000207ab9 */ /* 0x000fe40000000800 */
[----:B------:R-:W1:Y:S06]  /*5b970*/  LDS.128 R4, [R152] ;  /* 0x0000000098047984 */ /* 0x000e6c0000000c00 */
[----:B------:R-:W-:Y:S01]  /*5b980*/  @P3 LOP3.LUT R31, R31, 0x800, RZ, 0xfc, !PT ;  /* 0x000008001f1f3812 */ /* 0x000fe200078efcff */
[----:B------:R-:W-:Y:S01]  /*5b990*/  ULDC UR31, c[0x0][0x228] ;  /* 0x00008a00001f7ab9 */ /* 0x000fe20000000800 */
[----:B------:R-:W-:Y:S01]  /*5b9a0*/  ISETP.LT.AND P1, PT, R12, UR33, !P0 ;  /* 0x000000210c007c0c */ /* 0x000fe2000c721270 */
[----:B------:R-:W-:Y:S01]  /*5b9b0*/  ULDC UR33, c[0x0][0x228] ;  /* 0x00008a0000217ab9 */ /* 0x000fe20000000800 */
[----:B------:R-:W-:Y:S01]  /*5b9c0*/  LOP3.LUT R31, R31, 0xfffffbff, RZ, 0xc0, !PT ;  /* 0xfffffbff1f1f7812 */ /* 0x000fe200078ec0ff */
[----:B------:R-:W-:Y:S03]  /*5b9d0*/  BAR.SYNC.DEFER_BLOCKING 0x0 ;  /* 0x0000000000007b1d */ /* 0x000fe60000010000 */
[----:B------:R-:W-:-:S02]  /*5b9e0*/  @P2 LOP3.LUT R31, R31, 0x400, RZ, 0xfc, !PT ;  /* 0x000004001f1f2812 */ /* 0x000fc400078efcff */
        /* <DEDUP_REMOVED lines=10> */
[----:B------:R-:W-:Y:S01]  /*5ba90*/  ULDC UR20, c[0x0][0x22c] ;  /* 0x00008b0000147ab9 */ /* 0x000fe20000000800 */
[----:B-1----:R-:W-:Y:S04]  /*5baa0*/  STL.64 [R1+0xab0], R4 ;  /* 0x000ab00401007387 */ /* 0x002fe80000100a00 */
[----:B------:R-:W-:Y:S04]  /*5bab0*/  STL.64 [R1+0xab8], R6 ;  /* 0x000ab80601007387 */ /* 0x000fe80000100a00 */
[----:B------:R-:W2:Y:S04]  /*5bac0*/  LDL.LU R37, [R1+0x1ac8] ;  /* 0x001ac80001257983 */ /* 0x000ea80000300800 */
[----:B------:R-:W2:Y:S04]  /*5bad0*/  LDL.LU R38, [R1+0x16c0] ;  /* 0x0016c00001267983 */ /* 0x000ea80000300800 */
[----:B------:R-:W2:Y:S01]  /*5bae0*/  LDL.LU R39, [R1+0x16c8] ;  /* 0x0016c80001277983 */ /* 0x000ea20000300800 */
[----:B------:R-:W-:Y:S01]  /*5baf0*/  ISETP.LT.AND P2, PT, R13, UR26, !P0 ;  /* 0x0000001a0d007c0c */ /* 0x000fe2000c741270 */
[----:B------:R-:W-:Y:S01]  /*5bb00*/  VIADD R239, R10, 0xdc ;  /* 0x000000dc0aef7836 */ /* 0x000fe20000000000 */
[----:B------:R-:W-:Y:S01]  /*5bb10*/  LOP3.LUT R31, R31, 0xffffff7f, RZ, 0xc0, !PT ;  /* 0xffffff7f1f1f7812 */ /* 0x000fe200078ec0ff */
[----:B------:R-:W-:-:S03]  /*5bb20*/  ULDC UR26, c[0x0][0x228] ;  /* 0x00008a00001a7ab9 */ /* 0x000fc60000000800 */
        /* <DEDUP_REMOVED lines=34> */
[----:B------:R-:W-:Y:S01]  /*5bd50*/  ISETP.LT.AND P1, PT, R12, UR16, !P0 ;  /* 0x000000100c007c0c */ /* 0x000fe2000c721270 */
[----:B------:R-:W-:-:S08]  /*5bd60*/  ULDC UR16, c[0x0][0x228] ;  /* 0x00008a0000107ab9 */ /* 0x000fd00000000800 */
        /* <DEDUP_REMOVED lines=60> */
[----:B---3--:R1:W-:Y:S01]  /*5c130*/  STSM.16.M88.4 [R0], R32 ;  /* 0x0000002000007844 */ /* 0x0083e20000000200 */
[----:B------:R-:W-:Y:S01]  /*5c140*/  LOP3.LUT R30, R30, 0xfffdffff, RZ, 0xc0, !PT ;  /* 0xfffdffff1e1e7812 */ /* 0x000fe200078ec0ff */
[----:B------:R-:W-:Y:S01]  /*5c150*/  ULDC UR10, c[0x0][0x22c] ;  /* 0x00008b00000a7ab9 */ /* 0x000fe20000000800 */
[----:B------:R-:W-:Y:S02]  /*5c160*/  BAR.SYNC.DEFER_BLOCKING 0x0 ;  /* 0x0000000000007b1d */ /* 0x000fe40000010000 */
[----:B------:R-:W-:-:S04]  /*5c170*/  @P1 LOP3.LUT R30, R30, 0x20000, RZ, 0xfc, !PT ;  /* 0x000200001e1e1812 */ /* 0x000fc800078efcff */
[----:B------:R-:W-:-:S04]  /*5c180*/  LOP3.LUT R30, R30, 0xfffeffff, RZ, 0xc0, !PT ;  /* 0xfffeffff1e1e7812 */ /* 0x000fc800078ec0ff */
[----:B------:R-:W-:Y:S02]  /*5c190*/  @P0 LOP3.LUT R30, R30, 0x10000, RZ, 0xfc, !PT ;  /* 0x000100001e1e0812 */ /* 0x000fe400078efcff */
[----:B------:R-:W-:Y:S01]  /*5c1a0*/  ISETP.GE.AND P0, PT, R72, UR5, PT ;  /* 0x0000000548007c0c */ /* 0x000fe2000bf06270 */
[----:B-1----:R-:W3:Y:S01]  /*5c1b0*/  LDL.LU R32, [R1+0x12c0] ;  /* 0x0012c00001207983 */ /* 0x002ee20000300800 */
[----:B------:R-:W-:Y:S01]  /*5c1c0*/  LOP3.LUT R30, R30, 0xffff7fff, RZ, 0xc0, !PT ;  /* 0xffff7fff1e1e7812 */ /* 0x000fe200078ec0ff */
[----:B------:R-:W-:Y:S01]  /*5c1d0*/  ULDC UR5, c[0x0][0x228] ;  /* 0x00008a0000057ab9 */ /* 0x000fe20000000800 */
[----:B------:R-:W-:Y:S01]  /*5c1e0*/  ISETP.LT.AND P3, PT, R14, UR4, !P0 ;  /* 0x000000040e007c0c */ /* 0x000fe2000c761270 */
[----:B------:R-:W-:Y:S01]  /*5c1f0*/  ULDC UR4, c[0x0][0x22c] ;  /* 0x00008b0000047ab9 */ /* 0x000fe20000000800 */
[----:B------:R-:W-:Y:S01]  /*5c200*/  ISETP.LT.AND P2, PT, R13, UR19, !P0 ;  /* 0x000000130d007c0c */ /* 0x000fe2000c741270 */
[----:B------:R-:W-:Y:S01]  /*5c210*/  ULDC UR19, c[0x0][0x228] ;  /* 0x00008a0000137ab9 */ /* 0x000fe20000000800 */
[----:B------:R-:W-:Y:S01]  /*5c220*/  ISETP.LT.AND P1, PT, R12, UR20, !P0 ;  /* 0x000000140c007c0c */ /* 0x000fe2000c721270 */
[----:B------:R-:W-:Y:S01]  /*5c230*/  ULDC UR20, c[0x0][0x228] ;  /* 0x00008a0000147ab9 */ /* 0x000fe20000000800 */
[----:B------:R-:W1:Y:S07]  /*5c240*/  LDS.128 R4, [R152] ;  /* 0x0000000098047984 */ /* 0x000e6e0000000c00 */
[----:B------:R-:W-:Y:S01]  /*5c250*/  @P3 LOP3.LUT R30, R30, 0x8000, RZ, 0xfc, !PT ;  /* 0x000080001e1e3812 */ /* 0x000fe200078efcff */
[----:B------:R-:W-:Y:S03]  /*5c260*/  BAR.SYNC.DEFER_BLOCKING 0x0 ;  /* 0x0000000000007b1d */ /* 0x000fe60000010000 */
        /* <DEDUP_REMOVED lines=13> */
[----:B------:R-:W-:Y:S01]  /*5c340*/  LOP3.LUT R30, R30, 0xfffff7ff, RZ, 0xc0, !PT ;  /* 0xfffff7ff1e1e7812 */ /* 0x000fe200078ec0ff */
[----:B--2---:R-:W-:Y:S01]  /*5c350*/  STSM.16.M88.4 [R0], R36 ;  /* 0x0000002400007844 */ /* 0x004fe20000000200 */
[----:B------:R-:W-:Y:S01]  /*5c360*/  ISETP.LT.AND P1, PT, R12, UR22, !P0 ;  /* 0x000000160c007c0c */ /* 0x000fe2000c721270 */
[----:B------:R-:W-:-:S06]  /*5c370*/  ULDC.64 UR22, c[0x0][0x228] ;  /* 0x00008a0000167ab9 */ /* 0x000fcc0000000a00 */
[----:B------:R-:W-:-:S04]  /*5c380*/  @P3 LOP3.LUT R30, R30, 0x800, RZ, 0xfc, !PT ;  /* 0x000008001e1e3812 */ /* 0x000fc800078efcff */
[----:B------:R-:W-:-:S04]  /*5c390*/  LOP3.LUT R30, R30, 0xfffffbff, RZ, 0xc0, !PT ;  /* 0xfffffbff1e1e7812 */ /* 0x000fc800078ec0ff */
[----:B------:R-:W-:Y:S02]  /*5c3a0*/  @P2 LOP3.LUT R30, R30, 0x400, RZ, 0xfc, !PT ;  /* 0x000004001e1e2812 */ /* 0x000fe400078efcff */
[----:B------:R-:W-:Y:S01]  /*5c3b0*/  ISETP.LT.AND P0, PT, R11, UR8, !P0 ;  /* 0x000000080b007c0c */ /* 0x000fe2000c701270 */
[----:B-1----:R-:W-:Y:S01]  /*5c3c0*/  STL.64 [R1+0x6b0], R4 ;  /* 0x0006b00401007387 */ /* 0x002fe20000100a00 */
[----:B------:R-:W-:Y:S01]  /*5c3d0*/  LOP3.LUT R30, R30, 0xfffffdff, RZ, 0xc0, !PT ;  /* 0xfffffdff1e1e7812 */ /* 0x000fe200078ec0ff */
[----:B------:R-:W-:-:S03]  /*5c3e0*/  ULDC UR8, c[0x0][0x228] ;  /* 0x00008a0000087ab9 */ /* 0x000fc60000000800 */
[----:B------:R-:W-:Y:S01]  /*5c3f0*/  @P1 LOP3.LUT R30, R30, 0x200, RZ, 0xfc, !PT ;  /* 0x000002001e1e1812 */ /* 0x000fe200078efcff */
[----:B------:R-:W-:Y:S01]  /*5c400*/  STL.64 [R1+0x6b8], R6 ;  /* 0x0006b80601007387 */ /* 0x000fe20000100a00 */
[----:B------:R-:W-:Y:S02]  /*5c410*/  BAR.SYNC.DEFER_BLOCKING 0x0 ;  /* 0x0000000000007b1d */ /* 0x000fe40000010000 */
[----:B------:R-:W-:-:S04]  /*5c420*/  LOP3.LUT R30, R30, 0xfffffeff, RZ, 0xc0, !PT ;  /* 0xfffffeff1e1e7812 */ /* 0x000fc800078ec0ff */
[----:B------:R-:W-:Y:S02]  /*5c430*/  @P0 LOP3.LUT R30, R30, 0x100, RZ, 0xfc, !PT ;  /* 0x000001001e1e0812 */ /* 0x000fe400078efcff */
[----:B------:R-:W-:Y:S01]  /*5c440*/  ISETP.GE.AND P0, PT, R8, UR23, PT ;  /* 0x0000001708007c0c */ /* 0x000fe2000bf06270 */
[----:B------:R-:W3:Y:S04]  /*5c450*/  LDL.LU R33, [R1+0x12c8] ;  /* 0x0012c80001217983 */ /* 0x000ee80000300800 */
[----:B------:R-:W1:Y:S01]  /*5c460*/  LDS.128 R4, [R152] ;  /* 0x0000000098047984 */ /* 0x000e620000000c00 */
[----:B------:R-:W-:Y:S01]  /*5c470*/  ISETP.LT.AND P3, PT, R14, UR22, !P0 ;  /* 0x000000160e007c0c */ /* 0x000fe2000c761270 */
[----:B------:R-:W-:Y:S01]  /*5c480*/  ULDC UR22, c[0x0][0x22c] ;  /* 0x00008b0000167ab9 */ /* 0x000fe20000000800 */
[----:B------:R-:W-:Y:S01]  /*5c490*/  ISETP.LT.AND P2, PT, R13, UR14, !P0 ;  /* 0x0000000e0d007c0c */ /* 0x000fe2000c741270 */
[----:B------:R-:W3:Y:S01]  /*5c4a0*/  LDL.LU R34, [R1+0xec0] ;  /* 0x000ec00001227983 */ /* 0x000ee20000300800 */
[----:B------:R-:W-:Y:S01]  /*5c4b0*/  LOP3.LUT R30, R30, 0xffffff7f, RZ, 0xc0, !PT ;  /* 0xffffff7f1e1e7812 */ /* 0x000fe200078ec0ff */
[----:B------:R-:W-:Y:S01]  /*5c4c0*/  ULDC UR23, c[0x0][0x228] ;  /* 0x00008a0000177ab9 */ /* 0x000fe20000000800 */
[----:B------:R-:W-:Y:S01]  /*5c4d0*/  ISETP.LT.AND P1, PT, R12, UR16, !P0 ;  /* 0x000000100c007c0c */ /* 0x000fe2000c721270 */
[----:B------:R-:W3:Y:S01]  /*5c4e0*/  LDL.LU R35, [R1+0xec8] ;  /* 0x000ec80001237983 */ /* 0x000ee20000300800 */
[C---:B------:R-:W-:Y:S01]  /*5c4f0*/  VIADD R235, R10.reuse, 0xd8 ;  /* 0x000000d80aeb7836 */ /* 0x040fe20000000000 */
[----:B------:R-:W-:Y:S01]  /*5c500*/  ULDC UR14, c[0x0][0x228] ;  /* 0x00008a00000e7ab9 */ /* 0x000fe20000000800 */
[----:B------:R-:W-:-:S02]  /*5c510*/  VIADD R234, R10, 0xd7 ;  /* 0x000000d70aea7836 */ /* 0x000fc40000000000 */
[----:B------:R-:W-:Y:S01]  /*5c520*/  VIADD R233, R10, 0xd6 ;  /* 0x000000d60ae97836 */ /* 0x000fe20000000000 */
[----:B------:R-:W-:Y:S01]  /*5c530*/  @P3 LOP3.LUT R30, R30, 0x80, RZ, 0xfc, !PT ;  /* 0x000000801e1e3812 */ /* 0x000fe200078efcff */
[----:B------:R-:W-:Y:S01]  /*5c540*/  ULDC UR16, c[0x0][0x228] ;  /* 0x00008a0000107ab9 */ /* 0x000fe20000000800 */
[C---:B------:R-:W-:Y:S01]  /*5c550*/  VIADD R232, R10.reuse, 0xd5 ;  /* 0x000000d50ae87836 */ /* 0x040fe20000000000 */
[----:B------:R-:W-:Y:S01]  /*5c560*/  LOP3.LUT R27, R27, 0x7fffffff, RZ, 0xc0, !PT ;  /* 0x7fffffff1b1b7812 */ /* 0x000fe200078ec0ff */
        /* <DEDUP_REMOVED lines=9> */
[----:B------:R-:W-:-:S02]  /*5c600*/  VIADD R227, R10, 0xd0 ;  /* 0x000000d00ae37836 */ /* 0x000fc40000000000 */
[----:B------:R-:W-:Y:S01]  /*5c610*/  VIADD R226, R10, 0xcf ;  /* 0x000000cf0ae27836 */ /* 0x000fe20000000000 */
[----:B------:R-:W-:Y:S01]  /*5c620*/  @P1 LOP3.LUT R30, R30, 0x20, RZ, 0xfc, !PT ;  /* 0x000000201e1e1812 */ /* 0x000fe200078efcff */
[C---:B------:R-:W-:Y:S02]  /*5c630*/  VIADD R225, R10.reuse, 0xce ;  /* 0x000000ce0ae17836 */ /* 0x040fe40000000000 */
[----:B------:R-:W-:Y:S01]  /*5c640*/  VIADD R224, R10, 0xcd ;  /* 0x000000cd0ae07836 */ /* 0x000fe20000000000 */
[----:B------:R-:W-:Y:S02]  /*5c650*/  LOP3.LUT R30, R30, 0xffffffef, RZ, 0xc0, !PT ;  /* 0xffffffef1e1e7812 */ /* 0x000fe400078ec0ff */
[----:B------:R-:W-:Y:S01]  /*5c660*/  LOP3.LUT R26, R26, 0x7fffffff, RZ, 0xc0, !PT ;  /* 0x7fffffff1a1a7812 */ /* 0x000fe200078ec0ff */
[C---:B------:R-:W-:Y:S02]  /*5c670*/  VIADD R223, R10.reuse, 0xcc ;  /* 0x000000cc0adf7836 */ /* 0x040fe40000000000 */
[----:B------:R-:W-:Y:S01]  /*5c680*/  VIADD R222, R10, 0xcb ;  /* 0x000000cb0ade7836 */ /* 0x000fe20000000000 */
[----:B-1----:R-:W-:Y:S04]  /*5c690*/  STL.64 [R1+0x1ab0], R4 ;  /* 0x001ab00401007387 */ /* 0x002fe80000100a00 */
[----:B------:R1:W-:Y:S01]  /*5c6a0*/  STL.64 [R1+0x1ab8], R6 ;  /* 0x001ab80601007387 */ /* 0x0003e20000100a00 */
[----:B------:R-:W-:Y:S01]  /*5c6b0*/  @P0 LOP3.LUT R30, R30, 0x10, RZ, 0xfc, !PT ;  /* 0x000000101e1e0812 */ /* 0x000fe200078efcff */
[----:B------:R-:W-:-:S02]  /*5c6c0*/  VIADD R221, R10, 0xca ;  /* 0x000000ca0add7836 */ /* 0x000fc40000000000 */
[C---:B------:R-:W-:Y:S02]  /*5c6d0*/  VIADD R220, R10.reuse, 0xc9 ;  /* 0x000000c90adc7836 */ /* 0x040fe40000000000 */
[C---:B------:R-:W-:Y:S02]  /*5c6e0*/  VIADD R219, R10.reuse, 0xc8 ;  /* 0x000000c80adb7836 */ /* 0x040fe40000000000 */
[C---:B------:R-:W-:Y:S02]  /*5c6f0*/  VIADD R218, R10.reuse, 0xc7 ;  /* 0x000000c70ada7836 */ /* 0x040fe40000000000 */
[C---:B------:R-:W-:Y:S02]  /*5c700*/  VIADD R217, R10.reuse, 0xc6 ;  /* 0x000000c60ad97836 */ /* 0x040fe40000000000 */
[C---:B------:R-:W-:Y:S01]  /*5c710*/  VIADD R216, R10.reuse, 0xc5 ;  /* 0x000000c50ad87836 */ /* 0x040fe20000000000 */
[----:B------:R-:W-:Y:S01]  /*5c720*/  LOP3.LUT R25, R25, 0x7fffffff, RZ, 0xc0, !PT ;  /* 0x7fffffff19197812 */ /* 0x000fe200078ec0ff */
[----:B-1----:R-:W-:-:S02]  /*5c730*/  VIADD R7, R10, 0xe6 ;  /* 0x000000e60a077836 */ /* 0x002fc40000000000 */
[C---:B------:R-:W-:Y:S02]  /*5c740*/  VIADD R215, R10.reuse, 0xc4 ;  /* 0x000000c40ad77836 */ /* 0x040fe40000000000 */
[C---:B------:R-:W-:Y:S01]  /*5c750*/  VIADD R214, R10.reuse, 0xc3 ;  /* 0x000000c30ad67836 */ /* 0x040fe20000000000 */
[----:B------:R-:W-:Y:S01]  /*5c760*/  ISETP.GE.AND P0, PT, R7, UR22, PT ;  /* 0x0000001607007c0c */ /* 0x000fe2000bf06270 */
[C---:B------:R-:W-:Y:S02]  /*5c770*/  VIADD R6, R10.reuse, 0xe5 ;  /* 0x000000e50a067836 */ /* 0x040fe40000000000 */
[----:B------:R-:W-:Y:S01]  /*5c780*/  VIADD R213, R10, 0xc2 ;  /* 0x000000c20ad57836 */ /* 0x000fe20000000000 */
[----:B------:R-:W-:Y:S01]  /*5c790*/  ISETP.LT.AND P3, PT, R14, UR23, !P0 ;  /* 0x000000170e007c0c */ /* 0x000fe2000c761270 */
[----:B------:R-:W-:Y:S01]  /*5c7a0*/  ULDC.64 UR22, c[0x0][0x228] ;  /* 0x00008a0000167ab9 */ /* 0x000fe20000000a00 */
[----:B------:R-:W-:Y:S01]  /*5c7b0*/  ISETP.LT.AND P2, PT, R13, UR61, !P0 ;  /* 0x0000003d0d007c0c */ /* 0x000fe2000c741270 */
[----:B------:R-:W-:Y:S01]  /*5c7c0*/  VIADD R5, R10, 0xe4 ;  /* 0x000000e40a057836 */ /* 0x000fe20000000000 */
[----:B------:R-:W-:Y:S01]  /*5c7d0*/  LOP3.LUT R30, R30, 0xfffffff7, RZ, 0xc0, !PT ;  /* 0xfffffff71e1e7812 */ /* 0x000fe200078ec0ff */
[----:B------:R-:W-:Y:S01]  /*5c7e0*/  ULDC UR61, c[0x0][0x22c] ;  /* 0x00008b00003d7ab9 */ /* 0x000fe20000000800 */
[----:B------:R-:W-:Y:S01]  /*5c7f0*/  ISETP.LT.AND P1, PT, R12, UR60, !P0 ;  /* 0x0000003c0c007c0c */ /* 0x000fe2000c721270 */
[----:B------:R-:W-:-:S02]  /*5c800*/  VIADD R4, R10, 0xe3 ;  /* 0x000000e30a047836 */ /* 0x000fc40000000000 */
[C---:B------:R-:W-:Y:S02]  /*5c810*/  VIADD R212, R10.reuse, 0xc1 ;  /* 0x000000c10ad47836 */ /* 0x040fe40000000000 */
[C---:B------:R-:W-:Y:S02]  /*5c820*/  VIADD R211, R10.reuse, 0xc0 ;  /* 0x000000c00ad37836 */ /* 0x040fe40000000000 */
[----:B------:R-:W-:Y:S01]  /*5c830*/  VIADD R210, R10, 0xbf ;  /* 0x000000bf0ad27836 */ /* 0x000fe20000000000 */
[----:B------:R-:W-:Y:S01]  /*5c840*/  @P3 LOP3.LUT R30, R30, 0x8, RZ, 0xfc, !PT ;  /* 0x000000081e1e3812 */ /* 0x000fe200078efcff */
[----:B------:R-:W-:Y:S01]  /*5c850*/  ULDC UR60, c[0x0][0x228] ;  /* 0x00008a00003c7ab9 */ /* 0x000fe20000000800 */
[C---:B------:R-:W-:Y:S02]  /*5c860*/  VIADD R209, R10.reuse, 0xbe ;  /* 0x000000be0ad17836 */ /* 0x040fe40000000000 */
[----:B------:R-:W-:Y:S01]  /*5c870*/  VIADD R208, R10, 0xbd ;  /* 0x000000bd0ad07836 */ /* 0x000fe20000000000 */
[----:B------:R-:W-:-:S02]  /*5c880*/  LOP3.LUT R30, R30, 0xfffffffb, RZ, 0xc0, !PT ;  /* 0xfffffffb1e1e7812 */ /* 0x000fc400078ec0ff */
[----:B------:R-:W-:Y:S01]  /*5c890*/  LOP3.LUT R24, R24, 0x7fffffff, RZ, 0xc0, !PT ;  /* 0x7fffffff18187812 */ /* 0x000fe200078ec0ff */
[----:B------:R-:W-:Y:S01]  /*5c8a0*/  VIADD R207, R10, 0xbc ;  /* 0x000000bc0acf7836 */ /* 0x000fe20000000000 */
[----:B------:R-:W-:Y:S01]  /*5c8b0*/  @P2 LOP3.LUT R30, R30, 0x4, RZ, 0xfc, !PT ;  /* 0x000000041e1e2812 */ /* 0x000fe200078efcff */
[----:B------:R-:W-:Y:S01]  /*5c8c0*/  VIADD R206, R10, 0xbb ;  /* 0x000000bb0ace7836 */ /* 0x000fe20000000000 */
[----:B------:R-:W-:Y:S01]  /*5c8d0*/  ISETP.LT.AND P0, PT, R11, UR18, !P0 ;  /* 0x000000120b007c0c */ /* 0x000fe2000c701270 */
[----:B------:R-:W-:Y:S01]  /*5c8e0*/  ULDC UR18, c[0x0][0x228] ;  /* 0x00008a0000127ab9 */ /* 0x000fe20000000800 */
[----:B------:R-:W-:Y:S01]  /*5c8f0*/  LOP3.LUT R30, R30, 0xfffffffd, RZ, 0xc0, !PT ;  /* 0xfffffffd1e1e7812 */ /* 0x000fe200078ec0ff */
        /* <DEDUP_REMOVED lines=8> */
[----:B------:R-:W-:Y:S02]  /*5c980*/  @P0 LOP3.LUT R30, R30, 0x1, RZ, 0xfc, !PT ;  /* 0x000000011e1e0812 */ /* 0x000fe400078efcff */
[----:B------:R-:W-:Y:S01]  /*5c990*/  LOP3.LUT R23, R23, 0x7fffffff, RZ, 0xc0, !PT ;  /* 0x7fffffff17177812 */ /* 0x000fe200078ec0ff */
[----:B------:R-:W-:Y:S01]  /*5c9a0*/  VIADD R199, R10, 0xb4 ;  /* 0x000000b40ac77836 */ /* 0x000fe20000000000 */
[----:B------:R-:W-:Y:S01]  /*5c9b0*/  ISETP.GE.AND P0, PT, R6, UR23, PT ;  /* 0x0000001706007c0c */ /* 0x000fe2000bf06270 */
[----:B------:R-:W-:-:S02]  /*5c9c0*/  VIADD R198, R10, 0xb3 ;  /* 0x000000b30ac67836 */ /* 0x000fc40000000000 */
[----:B------:R-:W-:Y:S01]  /*5c9d0*/  VIADD R197, R10, 0xb2 ;  /* 0x000000b20ac57836 */ /* 0x000fe20000000000 */
[----:B------:R-:W-:Y:S01]  /*5c9e0*/  ISETP.LT.AND P3, PT, R14, UR22, !P0 ;  /* 0x000000160e007c0c */ /* 0x000fe2000c761270 */
[----:B------:R-:W-:Y:S01]  /*5c9f0*/  ULDC.64 UR22, c[0x0][0x228] ;  /* 0x00008a0000167ab9 */ /* 0x000fe20000000a00 */
[----:B------:R-:W-:Y:S01]  /*5ca00*/  ISETP.LT.AND P2, PT, R13, UR59, !P0 ;  /* 0x0000003b0d007c0c */ /* 0x000fe2000c741270 */
[----:B------:R-:W-:Y:S01]  /*5ca10*/  ULDC UR59, c[0x0][0x228] ;  /* 0x00008a00003b7ab9 */ /* 0x000fe20000000800 */
[----:B------:R-:W-:Y:S01]  /*5ca20*/  ISETP.LT.AND P1, PT, R12, UR58, !P0 ;  /* 0x0000003a0c007c0c */ /* 0x000fe2000c721270 */
[----:B------:R-:W-:Y:S01]  /*5ca30*/  ULDC UR58, c[0x0][0x228] ;  /* 0x00008a00003a7ab9 */ /* 0x000fe20000000800 */
[C---:B------:R-:W-:Y:S02]  /*5ca40*/  VIADD R196, R10.reuse, 0xb1 ;  /* 0x000000b10ac47836 */ /* 0x040fe40000000000 */
[C---:B------:R-:W-:Y:S02]  /*5ca50*/  VIADD R195, R10.reuse, 0xb0 ;  /* 0x000000b00ac37836 */ /* 0x040fe40000000000 */
[----:B------:R-:W-:-:S02]  /*5ca60*/  VIADD R194, R10, 0xaf ;  /* 0x000000af0ac27836 */ /* 0x000fc40000000000 */
[C---:B------:R-:W-:Y:S01]  /*5ca70*/  VIADD R193, R10.reuse, 0xae ;  /* 0x000000ae0ac17836 */ /* 0x040fe20000000000 */
[----:B------:R-:W-:Y:S01]  /*5ca80*/  @P3 LOP3.LUT R29, R29, 0x80000000, RZ, 0xfc, !PT ;  /* 0x800000001d1d3812 */ /* 0x000fe200078efcff */
[----:B------:R-:W-:Y:S01]  /*5ca90*/  VIADD R192, R10, 0xad ;  /* 0x000000ad0ac07836 */ /* 0x000fe20000000000 */
[----:B------:R-:W-:Y:S01]  /*5caa0*/  LOP3.LUT R22, R22, 0x7fffffff, RZ, 0xc0, !PT ;  /* 0x7fffffff16167812 */ /* 0x000fe200078ec0ff */
[C---:B------:R-:W-:Y:S01]  /*5cab0*/  VIADD R191, R10.reuse, 0xac ;  /* 0x000000ac0abf7836 */ /* 0x040fe20000000000 */
[----:B------:R-:W-:Y:S01]  /*5cac0*/  LOP3.LUT R29, R29, 0xbfffffff, RZ, 0xc0, !PT ;  /* 0xbfffffff1d1d7812 */ /* 0x000fe200078ec0ff */
[C---:B------:R-:W-:Y:S02]  /*5cad0*/  VIADD R190, R10.reuse, 0xab ;  /* 0x000000ab0abe7836 */ /* 0x040fe40000000000 */
[C---:B------:R-:W-:Y:S01]  /*5cae0*/  VIADD R189, R10.reuse, 0xaa ;  /* 0x000000aa0abd7836 */ /* 0x040fe20000000000 */
[----:B------:R-:W-:Y:S01]  /*5caf0*/  @P2 LOP3.LUT R29, R29, 0x40000000, RZ, 0xfc, !PT ;  /* 0x400000001d1d2812 */ /* 0x000fe200078efcff */
[C---:B------:R-:W-:Y:S01]  /*5cb00*/  VIADD R188, R10.reuse, 0xa9 ;  /* 0x000000a90abc7836 */ /* 0x040fe20000000000 */
[----:B------:R-:W-:Y:S01]  /*5cb10*/  ISETP.LT.AND P0, PT, R11, UR57, !P0 ;  /* 0x000000390b007c0c */ /* 0x000fe2000c701270 */
[----:B------:R-:W-:Y:S01]  /*5cb20*/  ULDC UR57, c[0x0][0x228] ;  /* 0x00008a0000397ab9 */ /* 0x000fe20000000800 */
[----:B------:R-:W-:Y:S01]  /*5cb30*/  LOP3.LUT R29, R29, 0xdfffffff, RZ, 0xc0, !PT ;  /* 0xdfffffff1d1d7812 */ /* 0x000fe200078ec0ff */
[----:B------:R-:W-:-:S02]  /*5cb40*/  VIADD R187, R10, 0xa8 ;  /* 0x000000a80abb7836 */ /* 0x000fc40000000000 */
[C---:B------:R-:W-:Y:S01]  /*5cb50*/  VIADD R186, R10.reuse, 0xa7 ;  /* 0x000000a70aba7836 */ /* 0x040fe20000000000 */
[----:B------:R-:W-:Y:S01]  /*5cb60*/  @P1 LOP3.LUT R29, R29, 0x20000000, RZ, 0xfc, !PT ;  /* 0x200000001d1d1812 */ /* 0x000fe200078efcff */
[C---:B------:R-:W-:Y:S02]  /*5cb70*/  VIADD R185, R10.reuse, 0xa6 ;  /* 0x000000a60ab97836 */ /* 0x040fe40000000000 */
[C---:B------:R-:W-:Y:S01]  /*5cb80*/  VIADD R184, R10.reuse, 0xa5 ;  /* 0x000000a50ab87836 */ /* 0x040fe20000000000 */
[----:B------:R-:W-:Y:S02]  /*5cb90*/  LOP3.LUT R29, R29, 0xefffffff, RZ, 0xc0, !PT ;  /* 0xefffffff1d1d7812 */ /* 0x000fe400078ec0ff */
[----:B------:R-:W-:Y:S01]  /*5cba0*/  LOP3.LUT R21, R21, 0x7fffffff, RZ, 0xc0, !PT ;  /* 0x7fffffff15157812 */ /* 0x000fe200078ec0ff */
[C---:B------:R-:W-:Y:S01]  /*5cbb0*/  VIADD R183, R10.reuse, 0xa4 ;  /* 0x000000a40ab77836 */ /* 0x040fe20000000000 */
[----:B------:R-:W-:Y:S01]  /*5cbc0*/  @P0 LOP3.LUT R29, R29, 0x10000000, RZ, 0xfc, !PT ;  /* 0x100000001d1d0812 */ /* 0x000fe200078efcff */
[C---:B------:R-:W-:Y:S01]  /*5cbd0*/  VIADD R182, R10.reuse, 0xa3 ;  /* 0x000000a30ab67836 */ /* 0x040fe20000000000 */
[----:B------:R-:W-:Y:S01]  /*5cbe0*/  ISETP.GE.AND P0, PT, R5, UR61, PT ;  /* 0x0000003d05007c0c */ /* 0x000fe2000bf06270 */
[----:B------:R-:W-:Y:S01]  /*5cbf0*/  ULDC UR61, c[0x0][0x228] ;  /* 0x00008a00003d7ab9 */ /* 0x000fe20000000800 */
[----:B------:R-:W-:Y:S01]  /*5cc00*/  VIADD R181, R10, 0xa2 ;  /* 0x000000a20ab57836 */ /* 0x000fe20000000000 */
[----:B------:R-:W-:Y:S01]  /*5cc10*/  LOP3.LUT R20, R20, 0x7fffffff, RZ, 0xc0, !PT ;  /* 0x7fffffff14147812 */ /* 0x000fe200078ec0ff */
[----:B------:R-:W-:Y:S01]  /*5cc20*/  VIADD R180, R10, 0xa1 ;  /* 0x000000a10ab47836 */ /* 0x000fe20000000000 */
[----:B------:R-:W-:Y:S01]  /*5cc30*/  ISETP.LT.AND P1, PT, R14, UR46, !P0 ;  /* 0x0000002e0e007c0c */ /* 0x000fe2000c721270 */
[----:B------:R-:W-:Y:S01]  /*5cc40*/  ULDC UR46, c[0x0][0x228] ;  /* 0x00008a00002e7ab9 */ /* 0x000fe20000000800 */
[----:B------:R-:W-:Y:S01]  /*5cc50*/  ISETP.LT.AND P3, PT, R13, UR44, !P0 ;  /* 0x0000002c0d007c0c */ /* 0x000fe2000c761270 */
[----:B------:R-:W-:Y:S01]  /*5cc60*/  ULDC UR44, c[0x0][0x228] ;  /* 0x00008a00002c7ab9 */ /* 0x000fe20000000800 */
[----:B------:R-:W-:Y:S01]  /*5cc70*/  LOP3.LUT R29, R29, 0xf7ffffff, RZ, 0xc0, !PT ;  /* 0xf7ffffff1d1d7812 */ /* 0x000fe200078ec0ff */
[----:B------:R-:W-:Y:S01]  /*5cc80*/  VIADD R179, R10, 0xa0 ;  /* 0x000000a00ab37836 */ /* 0x000fe20000000000 */
[----:B------:R-:W-:Y:S01]  /*5cc90*/  ISETP.LT.AND P2, PT, R12, UR48, !P0 ;  /* 0x000000300c007c0c */ /* 0x000fe2000c741270 */
[----:B------:R-:W-:Y:S01]  /*5cca0*/  ULDC UR48, c[0x0][0x22c] ;  /* 0x00008b0000307ab9 */ /* 0x000fe20000000800 */
[C---:B------:R-:W-:Y:S01]  /*5ccb0*/  VIADD R178, R10.reuse, 0x9f ;  /* 0x0000009f0ab27836 */ /* 0x040fe20000000000 */
[----:B------:R-:W-:Y:S01]  /*5ccc0*/  LOP3.LUT R19, R19, 0x7fffffff, RZ, 0xc0, !PT ;  /* 0x7fffffff13137812 */ /* 0x000fe200078ec0ff */
[----:B------:R-:W-:Y:S01]  /*5ccd0*/  VIADD R177, R10, 0x9e ;  /* 0x0000009e0ab17836 */ /* 0x000fe20000000000 */
[----:B------:R-:W-:Y:S01]  /*5cce0*/  LOP3.LUT R18, R18, 0x7fffffff, RZ, 0xc0, !PT ;  /* 0x7fffffff12127812 */ /* 0x000fe200078ec0ff */
[C---:B------:R-:W-:Y:S01]  /*5ccf0*/  VIADD R176, R10.reuse, 0x9d ;  /* 0x0000009d0ab07836 */ /* 0x040fe20000000000 */
[----:B------:R-:W-:Y:S01]  /*5cd00*/  @P1 LOP3.LUT R29, R29, 0x8000000, RZ, 0xfc, !PT ;  /* 0x080000001d1d1812 */ /* 0x000fe200078efcff */
[C---:B------:R-:W-:Y:S01]  /*5cd10*/  VIADD R175, R10.reuse, 0x9c ;  /* 0x0000009c0aaf7836 */ /* 0x040fe20000000000 */
[----:B------:R-:W-:Y:S01]  /*5cd20*/  LOP3.LUT R17, R17, 0x7fffffff, RZ, 0xc0, !PT ;  /* 0x7fffffff11117812 */ /* 0x000fe200078ec0ff */
[C---:B------:R-:W-:Y:S01]  /*5cd30*/  VIADD R174, R10.reuse, 0x9b ;  /* 0x0000009b0aae7836 */ /* 0x040fe20000000000 */
[----:B------:R-:W-:Y:S01]  /*5cd40*/  LOP3.LUT R29, R29, 0xfbffffff, RZ, 0xc0, !PT ;  /* 0xfbffffff1d1d7812 */ /* 0x000fe200078ec0ff */
[----:B------:R-:W-:Y:S01]  /*5cd50*/  VIADD R173, R10, 0x9a ;  /* 0x0000009a0aad7836 */ /* 0x000fe20000000000 */
[----:B------:R-:W-:Y:S01]  /*5cd60*/  LOP3.LUT R16, R16, 0x7fffffff, RZ, 0xc0, !PT ;  /* 0x7fffffff10107812 */ /* 0x000fe200078ec0ff */
[C---:B------:R-:W-:Y:S01]  /*5cd70*/  VIADD R172, R10.reuse, 0x99 ;  /* 0x000000990aac7836 */ /* 0x040fe20000000000 */
[----:B------:R-:W-:Y:S01]  /*5cd80*/  @P3 LOP3.LUT R29, R29, 0x4000000, RZ, 0xfc, !PT ;  /* 0x040000001d1d3812 */ /* 0x000fe200078efcff */
[C---:B------:R-:W-:Y:S01]  /*5cd90*/  VIADD R71, R10.reuse, 0x98 ;  /* 0x000000980a477836 */ /* 0x040fe20000000000 */
[----:B------:R-:W-:Y:S01]  /*5cda0*/  ISETP.LT.AND P1, PT, R11, UR52, !P0 ;  /* 0x000000340b007c0c */ /* 0x000fe2000c721270 */
[----:B------:R-:W-:Y:S01]  /*5cdb0*/  ULDC UR52, c[0x0][0x228] ;  /* 0x00008a0000347ab9 */ /* 0x000fe20000000800 */
[----:B------:R-:W-:Y:S01]  /*5cdc0*/  LOP3.LUT R29, R29, 0xfdffffff, RZ, 0xc0, !PT ;  /* 0xfdffffff1d1d7812 */ /* 0x000fe200078ec0ff */
[----:B------:R-:W-:Y:S01]  /*5cdd0*/  VIADD R70, R10, 0x97 ;  /* 0x000000970a467836 */ /* 0x000fe20000000000 */
[----:B------:R-:W-:Y:S01]  /*5cde0*/  ISETP.GE.AND P0, PT, R4, UR51, PT ;  /* 0x0000003304007c0c */ /* 0x000fe2000bf06270 */
[----:B------:R-:W-:Y:S01]  /*5cdf0*/  ULDC UR51, c[0x0][0x228] ;  /* 0x00008a0000337ab9 */ /* 0x000fe20000000800 */
[----:B------:R-:W-:Y:S01]  /*5ce00*/  @P2 LOP3.LUT R29, R29, 0x2000000, RZ, 0xfc, !PT ;  /* 0x020000001d1d2812 */ /* 0x000fe200078efcff */
[----:B------:R-:W-:Y:S01]  /*5ce10*/  VIADD R69, R10, 0x96 ;  /* 0x000000960a457836 */ /* 0x000fe20000000000 */
[----:B------:R-:W-:Y:S01]  /*5ce20*/  ISETP.LT.AND P3, PT, R14, UR47, !P0 ;  /* 0x0000002f0e007c0c */ /* 0x000fe2000c761270 */
[----:B------:R-:W-:Y:S01]  /*5ce30*/  ULDC UR47, c[0x0][0x228] ;  /* 0x00008a00002f7ab9 */ /* 0x000fe20000000800 */
[----:B------:R-:W-:Y:S01]  /*5ce40*/  LOP3.LUT R29, R29, 0xfeffffff, RZ, 0xc0, !PT ;  /* 0xfeffffff1d1d7812 */ /* 0x000fe200078ec0ff */
[----:B------:R-:W-:Y:S01]  /*5ce50*/  VIADD R68, R10, 0x95 ;  /* 0x000000950a447836 */ /* 0x000fe20000000000 */
[----:B------:R-:W-:Y:S02]  /*5ce60*/  BAR.SYNC.DEFER_BLOCKING 0x0 ;  /* 0x0000000000007b1d */ /* 0x000fe40000010000 */
[----:B------:R-:W-:-:S02]  /*5ce70*/  @P1 LOP3.LUT R29, R29, 0x1000000, RZ, 0xfc, !PT ;  /* 0x010000001d1d1812 */ /* 0x000fc400078efcff */
[----:B------:R-:W-:Y:S02]  /*5ce80*/  ISETP.LT.AND P2, PT, R13, UR29, !P0 ;  /* 0x0000001d0d007c0c */ /* 0x000fe4000c741270 */
[----:B------:R-:W-:Y:S01]  /*5ce90*/  LOP3.LUT R29, R29, 0xff7fffff, RZ, 0xc0, !PT ;  /* 0xff7fffff1d1d7812 */ /* 0x000fe200078ec0ff */
[----:B------:R-:W-:Y:S01]  /*5cea0*/  ULDC UR29, c[0x0][0x228] ;  /* 0x00008a00001d7ab9 */ /* 0x000fe20000000800 */
[C---:B------:R-:W-:Y:S01]  /*5ceb0*/  VIADD R67, R10.reuse, 0x94 ;  /* 0x000000940a437836 */ /* 0x040fe20000000000 */
[----:B------:R-:W-:Y:S01]  /*5cec0*/  LOP3.LUT R15, R15, 0x7fffffff, RZ, 0xc0, !PT ;  /* 0x7fffffff0f0f7812 */ /* 0x000fe200078ec0ff */
[C---:B------:R-:W-:Y:S01]  /*5ced0*/  VIADD R66, R10.reuse, 0x93 ;  /* 0x000000930a427836 */ /* 0x040fe20000000000 */
[----:B------:R-:W-:Y:S01]  /*5cee0*/  @P3 LOP3.LUT R29, R29, 0x800000, RZ, 0xfc, !PT ;  /* 0x008000001d1d3812 */ /* 0x000fe200078efcff */
[----:B------:R-:W-:Y:S01]  /*5cef0*/  VIADD R65, R10, 0x92 ;  /* 0x000000920a417836 */ /* 0x000fe20000000000 */
[----:B------:R-:W-:Y:S01]  /*5cf00*/  ISETP.LT.AND P1, PT, R12, UR50, !P0 ;  /* 0x000000320c007c0c */ /* 0x000fe2000c721270 */
[----:B------:R-:W-:Y:S01]  /*5cf10*/  ULDC UR50, c[0x0][0x228] ;  /* 0x00008a0000327ab9 */ /* 0x000fe20000000800 */
[----:B------:R-:W-:Y:S01]  /*5cf20*/  LOP3.LUT R29, R29, 0xffbfffff, RZ, 0xc0, !PT ;  /* 0xffbfffff1d1d7812 */ /* 0x000fe200078ec0ff */
[C---:B------:R-:W-:Y:S01]  /*5cf30*/  VIADD R64, R10.reuse, 0x91 ;  /* 0x000000910a407836 */ /* 0x040fe20000000000 */
[----:B------:R-:W-:Y:S01]  /*5cf40*/  LOP3.LUT R153, R153, 0x7fffffff, RZ, 0xc0, !PT ;  /* 0x7fffffff99997812 */ /* 0x000fe200078ec0ff */
[C---:B------:R-:W-:Y:S01]  /*5cf50*/  VIADD R63, R10.reuse, 0x90 ;  /* 0x000000900a3f7836 */ /* 0x040fe20000000000 */
[----:B------:R-:W-:Y:S01]  /*5cf60*/  @P2 LOP3.LUT R29, R29, 0x400000, RZ, 0xfc, !PT ;  /* 0x004000001d1d2812 */ /* 0x000fe200078efcff */
[C---:B------:R-:W-:Y:S01]  /*5cf70*/  VIADD R62, R10.reuse, 0x8f ;  /* 0x0000008f0a3e7836 */ /* 0x040fe20000000000 */
[----:B------:R-:W-:Y:S01]  /*5cf80*/  ISETP.LT.AND P0, PT, R11, UR49, !P0 ;  /* 0x000000310b007c0c */ /* 0x000fe2000c701270 */
[----:B------:R-:W-:Y:S01]  /*5cf90*/  ULDC UR49, c[0x0][0x228] ;  /* 0x00008a0000317ab9 */ /* 0x000fe20000000800 */
[----:B------:R-:W-:Y:S01]  /*5cfa0*/  LOP3.LUT R29, R29, 0xffdfffff, RZ, 0xc0, !PT ;  /* 0xffdfffff1d1d7812 */ /* 0x000fe200078ec0ff */
[C---:B------:R-:W-:Y:S01]  /*5cfb0*/  VIADD R61, R10.reuse, 0x8e ;  /* 0x0000008e0a3d7836 */ /* 0x040fe20000000000 */
[----:B------:R-:W2:Y:S02]  /*5cfc0*/  LDL.LU R88, [R1+0x28e4] ;  /* 0x0028e40001587983 */ /* 0x000ea40000300800 */
[----:B------:R-:W-:Y:S01]  /*5cfd0*/  @P1 LOP3.LUT R29, R29, 0x200000, RZ, 0xfc, !PT ;  /* 0x002000001d1d1812 */ /* 0x000fe200078efcff */
[C---:B------:R-:W-:Y:S01]  /*5cfe0*/  VIADD R60, R10.reuse, 0x8d ;  /* 0x0000008d0a3c7836 */ /* 0x040fe20000000000 */
[----:B------:R-:W4:Y:S02]  /*5cff0*/  LDL.LU R87, [R1+0x28e0] ;  /* 0x0028e00001577983 */ /* 0x000f240000300800 */
[----:B------:R-:W-:Y:S01]  /*5d000*/  LOP3.LUT R29, R29, 0xffefffff, RZ, 0xc0, !PT ;  /* 0xffefffff1d1d7812 */ /* 0x000fe200078ec0ff */
[----:B------:R-:W-:Y:S01]  /*5d010*/  VIADD R59, R10, 0x8c ;  /* 0x0000008c0a3b7836 */ /* 0x000fe20000000000 */
[----:B------:R-:W2:Y:S02]  /*5d020*/  LDL.LU R86, [R1+0x28dc] ;  /* 0x0028dc0001567983 */ /* 0x000ea40000300800 */
[----:B------:R-:W-:-:S02]  /*5d030*/  @P0 LOP3.LUT R29, R29, 0x100000, RZ, 0xfc, !PT ;  /* 0x001000001d1d0812 */ /* 0x000fc400078efcff */
[----:B------:R-:W-:Y:S01]  /*5d040*/  ISETP.GE.AND P0, PT, R3, UR53, PT ;  /* 0x0000003503007c0c */ /* 0x000fe2000bf06270 */
[----:B------:R-:W-:Y:S01]  /*5d050*/  ULDC UR53, c[0x0][0x22c] ;  /* 0x00008b0000357ab9 */ /* 0x000fe20000000800 */
[----:B------:R-:W-:Y:S01]  /*5d060*/  VIADD R58, R10, 0x8b ;  /* 0x0000008b0a3a7836 */ /* 0x000fe20000000000 */
[----:B------:R-:W4:Y:S01]  /*5d070*/  LDL.LU R85, [R1+0x28d8] ;  /* 0x0028d80001557983 */ /* 0x000f220000300800 */
        /* <DEDUP_REMOVED lines=9> */
[----:B------:R-:W2:Y:S04]  /*5d110*/  LDL.LU R84, [R1+0x28d4] ;  /* 0x0028d40001547983 */ /* 0x000ea80000300800 */
[----:B------:R-:W-:Y:S01]  /*5d120*/  @P3 LOP3.LUT R29, R29, 0x80000, RZ, 0xfc, !PT ;  /* 0x000800001d1d3812 */ /* 0x000fe200078efcff */
[C---:B------:R-:W-:Y:S01]  /*5d130*/  VIADD R55, R10.reuse, 0x88 ;  /* 0x000000880a377836 */ /* 0x040fe20000000000 */
[----:B------:R-:W-:Y:S01]  /*5d140*/  ISETP.LT.AND P0, PT, R11, UR28, !P0 ;  /* 0x0000001c0b007c0c */ /* 0x000fe2000c701270 */
[----:B------:R-:W-:Y:S01]  /*5d150*/  ULDC UR28, c[0x0][0x228] ;  /* 0x00008a00001c7ab9 */ /* 0x000fe20000000800 */
[----:B------:R-:W-:Y:S01]  /*5d160*/  LOP3.LUT R29, R29, 0xfffbffff, RZ, 0xc0, !PT ;  /* 0xfffbffff1d1d7812 */ /* 0x000fe200078ec0ff */
[C---:B------:R-:W-:Y:S01]  /*5d170*/  VIADD R54, R10.reuse, 0x87 ;  /* 0x000000870a367836 */ /* 0x040fe20000000000 */
[----:B------:R-:W4:Y:S02]  /*5d180*/  LDL.LU R83, [R1+0x28d0] ;  /* 0x0028d00001537983 */ /* 0x000f240000300800 */
[----:B------:R-:W-:Y:S01]  /*5d190*/  @P2 LOP3.LUT R29, R29, 0x40000, RZ, 0xfc, !PT ;  /* 0x000400001d1d2812 */ /* 0x000fe200078efcff */
[C---:B------:R-:W-:Y:S01]  /*5d1a0*/  VIADD R53, R10.reuse, 0x86 ;  /* 0x000000860a357836 */ /* 0x040fe20000000000 */
[----:B------:R-:W2:Y:S02]  /*5d1b0*/  LDL.LU R82, [R1+0x28cc] ;  /* 0x0028cc0001527983 */ /* 0x000ea40000300800 */
[----:B------:R-:W-:Y:S01]  /*5d1c0*/  LOP3.LUT R29, R29, 0xfffdffff, RZ, 0xc0, !PT ;  /* 0xfffdffff1d1d7812 */ /* 0x000fe200078ec0ff */
[C---:B------:R-:W-:Y:S01]  /*5d1d0*/  VIADD R52, R10.reuse, 0x85 ;  /* 0x000000850a347836 */ /* 0x040fe20000000000 */
[----:B------:R-:W4:Y:S02]  /*5d1e0*/  LDL.LU R81, [R1+0x28c8] ;  /* 0x0028c80001517983 */ /* 0x000f240000300800 */
[----:B------:R-:W-:Y:S01]  /*5d1f0*/  @P1 LOP3.LUT R29, R29, 0x20000, RZ, 0xfc, !PT ;  /* 0x000200001d1d1812 */ /* 0x000fe200078efcff */
[C---:B------:R-:W-:Y:S01]  /*5d200*/  VIADD R51, R10.reuse, 0x84 ;  /* 0x000000840a337836 */ /* 0x040fe20000000000 */
[----:B------:R-:W2:Y:S02]  /*5d210*/  LDL.LU R80, [R1+0x28c4] ;  /* 0x0028c40001507983 */ /* 0x000ea40000300800 */
[----:B------:R-:W-:Y:S01]  /*5d220*/  LOP3.LUT R29, R29, 0xfffeffff, RZ, 0xc0, !PT ;  /* 0xfffeffff1d1d7812 */ /* 0x000fe200078ec0ff */
[----:B------:R-:W-:Y:S01]  /*5d230*/  VIADD R50, R10, 0x83 ;  /* 0x000000830a327836 */ /* 0x000fe20000000000 */
[----:B------:R-:W4:Y:S02]  /*5d240*/  LDL.LU R79, [R1+0x28c0] ;  /* 0x0028c000014f7983 */ /* 0x000f240000300800 */
[----:B------:R-:W-:-:S02]  /*5d250*/  @P0 LOP3.LUT R29, R29, 0x10000, RZ, 0xfc, !PT ;  /* 0x000100001d1d0812 */ /* 0x000fc400078efcff */
[----:B------:R-:W-:Y:S01]  /*5d260*/  ISETP.GE.AND P0, PT, R2, UR23, PT ;  /* 0x0000001702007c0c */ /* 0x000fe2000bf06270 */
[----:B------:R-:W-:Y:S01]  /*5d270*/  VIADD R49, R10, 0x82 ;  /* 0x000000820a317836 */ /* 0x000fe20000000000 */
[----:B------:R-:W2:Y:S02]  /*5d280*/  LDL.LU R78, [R1+0x28bc] ;  /* 0x0028bc00014e7983 */ /* 0x000ea40000300800 */
[----:B------:R-:W-:Y:S01]  /*5d290*/  ISETP.LT.AND P3, PT, R14, UR22, !P0 ;  /* 0x000000160e007c0c */ /* 0x000fe2000c761270 */
[----:B------:R-:W-:Y:S01]  /*5d2a0*/  ULDC.64 UR22, c[0x0][0x228] ;  /* 0x00008a0000167ab9 */ /* 0x000fe20000000a00 */
[----:B------:R-:W-:Y:S01]  /*5d2b0*/  ISETP.LT.AND P2, PT, R13, UR41, !P0 ;  /* 0x000000290d007c0c */ /* 0x000fe2000c741270 */
[----:B------:R-:W-:Y:S01]  /*5d2c0*/  ULDC UR41, c[0x0][0x228] ;  /* 0x00008a0000297ab9 */ /* 0x000fe20000000800 */
[----:B------:R-:W-:Y:S01]  /*5d2d0*/  LOP3.LUT R29, R29, 0xffff7fff, RZ, 0xc0, !PT ;  /* 0xffff7fff1d1d7812 */ /* 0x000fe200078ec0ff */
[----:B------:R-:W-:Y:S01]  /*5d2e0*/  VIADD R48, R10, 0x81 ;  /* 0x000000810a307836 */ /* 0x000fe20000000000 */
[----:B------:R-:W-:Y:S01]  /*5d2f0*/  ISETP.LT.AND P1, PT, R12, UR42, !P0 ;  /* 0x0000002a0c007c0c */ /* 0x000fe2000c721270 */
[----:B------:R-:W-:Y:S01]  /*5d300*/  ULDC UR42, c[0x0][0x228] ;  /* 0x00008a00002a7ab9 */ /* 0x000fe20000000800 */
[C---:B------:R-:W-:Y:S01]  /*5d310*/  VIADD R47, R10.reuse, 0x80 ;  /* 0x000000800a2f7836 */ /* 0x040fe20000000000 */
[----:B------:R-:W4:Y:S04]  /*5d320*/  LDL.LU R77, [R1+0x28b8] ;  /* 0x0028b800014d7983 */ /* 0x000f280000300800 */
        /* <DEDUP_REMOVED lines=11> */
[C---:B------:R-:W-:Y:S01]  /*5d3e0*/  VIADD R43, R10.reuse, 0x7c ;  /* 0x0000007c0a2b7836 */ /* 0x040fe20000000000 */
[----:B------:R-:W2:Y:S02]  /*5d3f0*/  LDL.LU R74, [R1+0x28ac] ;  /* 0x0028ac00014a7983 */ /* 0x000ea40000300800 */
[----:B------:R-:W-:Y:S01]  /*5d400*/  @P1 LOP3.LUT R29, R29, 0x2000, RZ, 0xfc, !PT ;  /* 0x000020001d1d1812 */ /* 0x000fe200078efcff */
[----:B------:R-:W-:-:S02]  /*5d410*/  VIADD R42, R10, 0x7b ;  /* 0x0000007b0a2a7836 */ /* 0x000fc40000000000 */
[C---:B------:R-:W-:Y:S01]  /*5d420*/  VIADD R41, R10.reuse, 0x7a ;  /* 0x0000007a0a297836 */ /* 0x040fe20000000000 */
[----:B------:R-:W-:Y:S01]  /*5d430*/  LOP3.LUT R29, R29, 0xffffefff, RZ, 0xc0, !PT ;  /* 0xffffefff1d1d7812 */ /* 0x000fe200078ec0ff */
[C---:B------:R-:W-:Y:S02]  /*5d440*/  VIADD R40, R10.reuse, 0x79 ;  /* 0x000000790a287836 */ /* 0x040fe40000000000 */
[C---:B------:R-:W-:Y:S01]  /*5d450*/  VIADD R39, R10.reuse, 0x78 ;  /* 0x000000780a277836 */ /* 0x040fe20000000000 */
[----:B------:R-:W-:Y:S01]  /*5d460*/  @P0 LOP3.LUT R29, R29, 0x1000, RZ, 0xfc, !PT ;  /* 0x000010001d1d0812 */ /* 0x000fe200078efcff */
[C---:B------:R-:W-:Y:S01]  /*5d470*/  VIADD R38, R10.reuse, 0x77 ;  /* 0x000000770a267836 */ /* 0x040fe20000000000 */
[----:B------:R-:W-:Y:S01]  /*5d480*/  ISETP.GE.AND P0, PT, R251, UR23, PT ;  /* 0x00000017fb007c0c */ /* 0x000fe2000bf06270 */
[C---:B------:R-:W-:Y:S02]  /*5d490*/  VIADD R37, R10.reuse, 0x76 ;  /* 0x000000760a257836 */ /* 0x040fe40000000000 */
[----:B------:R-:W-:Y:S01]  /*5d4a0*/  VIADD R36, R10, 0x75 ;  /* 0x000000750a247836 */ /* 0x000fe20000000000 */
[----:B------:R-:W-:Y:S01]  /*5d4b0*/  ISETP.LT.AND P3, PT, R14, UR22, !P0 ;  /* 0x000000160e007c0c */ /* 0x000fe2000c761270 */
[----:B------:R-:W-:Y:S01]  /*5d4c0*/  ULDC.64 UR22, c[0x0][0x228] ;  /* 0x00008a0000167ab9 */ /* 0x000fe20000000a00 */
[----:B------:R-:W-:Y:S01]  /*5d4d0*/  ISETP.LT.AND P2, PT, R13, UR38, !P0 ;  /* 0x000000260d007c0c */ /* 0x000fe2000c741270 */
[----:B------:R-:W-:Y:S01]  /*5d4e0*/  ULDC UR38, c[0x0][0x228] ;  /* 0x00008a0000267ab9 */ /* 0x000fe20000000800 */
[----:B------:R-:W-:Y:S01]  /*5d4f0*/  LOP3.LUT R29, R29, 0xfffff7ff, RZ, 0xc0, !PT ;  /* 0xfffff7ff1d1d7812 */ /* 0x000fe200078ec0ff */
[----:B---3--:R1:W-:Y:S01]  /*5d500*/  STSM.16.M88.4 [R0], R32 ;  /* 0x0000002000007844 */ /* 0x0083e20000000200 */
[----:B------:R-:W-:Y:S01]  /*5d510*/  ISETP.LT.AND P1, PT, R12, UR39, !P0 ;  /* 0x000000270c007c0c */ /* 0x000fe2000c721270 */
[----:B------:R-:W-:-:S02]  /*5d520*/  ULDC UR39, c[0x0][0x228] ;  /* 0x00008a0000277ab9 */ /* 0x000fc40000000800 */
[----:B------:R-:W3:Y:S04]  /*5d530*/  LDL.LU R73, [R1+0x28a8] ;  /* 0x0028a80001497983 */ /* 0x000ee80000300800 */
[----:B------:R-:W-:Y:S01]  /*5d540*/  @P3 LOP3.LUT R29, R29, 0x800, RZ, 0xfc, !PT ;  /* 0x000008001d1d3812 */ /* 0x000fe200078efcff */
[----:B------:R-:W-:Y:S01]  /*5d550*/  VIADD R251, R10, 0x70 ;  /* 0x000000700afb7836 */ /* 0x000fe20000000000 */
[----:B------:R-:W-:Y:S02]  /*5d560*/  BAR.SYNC.DEFER_BLOCKING 0x0 ;  /* 0x0000000000007b1d */ /* 0x000fe40000010000 */
[----:B------:R-:W-:-:S04]  /*5d570*/  LOP3.LUT R29, R29, 0xfffffbff, RZ, 0xc0, !PT ;  /* 0xfffffbff1d1d7812 */ /* 0x000fc800078ec0ff */
[----:B------:R-:W-:Y:S02]  /*5d580*/  @P2 LOP3.LUT R29, R29, 0x400, RZ, 0xfc, !PT ;  /* 0x000004001d1d2812 */ /* 0x000fe400078efcff */
[----:B------:R-:W-:Y:S01]  /*5d590*/  ISETP.LT.AND P0, PT, R11, UR40, !P0 ;  /* 0x000000280b007c0c */ /* 0x000fe2000c701270 */
[----:B------:R-:W-:Y:S01]  /*5d5a0*/  ULDC UR40, c[0x0][0x228] ;  /* 0x00008a0000287ab9 */ /* 0x000fe20000000800 */
[----:B------:R-:W-:Y:S01]  /*5d5b0*/  LOP3.LUT R29, R29, 0xfffffdff, RZ, 0xc0, !PT ;  /* 0xfffffdff1d1d7812 */ /* 0x000fe200078ec0ff */
[C---:B-1----:R-:W-:Y:S01]  /*5d5c0*/  VIADD R35, R10.reuse, 0x74 ;  /* 0x000000740a237836 */ /* 0x042fe20000000000 */
[----:B------:R-:W4:Y:S02]  /*5d5d0*/  LDL.LU R72, [R1+0x28a4] ;  /* 0x0028a40001487983 */ /* 0x000f240000300800 */
[----:B------:R-:W-:Y:S01]  /*5d5e0*/  @P1 LOP3.LUT R29, R29, 0x200, RZ, 0xfc, !PT ;  /* 0x000002001d1d1812 */ /* 0x000fe200078efcff */
[C---:B------:R-:W-:Y:S01]  /*5d5f0*/  VIADD R34, R10.reuse, 0x73 ;  /* 0x000000730a227836 */ /* 0x040fe20000000000 */
[----:B------:R-:W3:Y:S02]  /*5d600*/  LDL.LU R9, [R1+0x28a0] ;  /* 0x0028a00001097983 */ /* 0x000ee40000300800 */
[----:B------:R-:W-:Y:S01]  /*5d610*/  LOP3.LUT R29, R29, 0xfffffeff, RZ, 0xc0, !PT ;  /* 0xfffffeff1d1d7812 */ /* 0x000fe200078ec0ff */
[----:B------:R-:W-:Y:S01]  /*5d620*/  VIADD R33, R10, 0x72 ;  /* 0x000000720a217836 */ /* 0x000fe20000000000 */
[----:B------:R-:W3:Y:S02]  /*5d630*/  LDL.LU R8, [R1+0x289c] ;  /* 0x00289c0001087983 */ /* 0x000ee40000300800 */
[----:B------:R-:W-:-:S02]  /*5d640*/  @P0 LOP3.LUT R29, R29, 0x100, RZ, 0xfc, !PT ;  /* 0x000001001d1d0812 */ /* 0x000fc400078efcff */
[----:B------:R-:W-:Y:S01]  /*5d650*/  ISETP.GE.AND P0, PT, R250, UR23, PT ;  /* 0x00000017fa007c0c */ /* 0x000fe2000bf06270 */
[----:B------:R-:W-:Y:S01]  /*5d660*/  VIADD R32, R10, 0x71 ;  /* 0x000000710a207836 */ /* 0x000fe20000000000 */
[----:B------:R-:W3:Y:S02]  /*5d670*/  LDL.LU R7, [R1+0x2898] ;  /* 0x0028980001077983 */ /* 0x000ee40000300800 */
[----:B------:R-:W-:Y:S01]  /*5d680*/  ISETP.LT.AND P3, PT, R14, UR22, !P0 ;  /* 0x000000160e007c0c */ /* 0x000fe2000c761270 */
[----:B------:R-:W-:Y:S01]  /*5d690*/  ULDC.64 UR22, c[0x0][0x228] ;  /* 0x00008a0000167ab9 */ /* 0x000fe20000000a00 */
[----:B------:R-:W-:Y:S01]  /*5d6a0*/  ISETP.LT.AND P2, PT, R13, UR30, !P0 ;  /* 0x0000001e0d007c0c */ /* 0x000fe2000c741270 */
[----:B------:R-:W-:Y:S01]  /*5d6b0*/  ULDC UR30, c[0x0][0x228] ;  /* 0x00008a00001e7ab9 */ /* 0x000fe20000000800 */
[----:B------:R-:W-:Y:S01]  /*5d6c0*/  LOP3.LUT R29, R29, 0xffffff7f, RZ, 0xc0, !PT ;  /* 0xffffff7f1d1d7812 */ /* 0x000fe200078ec0ff */
[----:B------:R-:W3:Y:S01]  /*5d6d0*/  LDL.LU R6, [R1+0x2894] ;  /* 0x0028940001067983 */ /* 0x000ee20000300800 */
[----:B------:R-:W-:Y:S01]  /*5d6e0*/  ISETP.LT.AND P1, PT, R12, UR31, !P0 ;  /* 0x0000001f0c007c0c */ /* 0x000fe2000c721270 */
[----:B------:R-:W-:-:S06]  /*5d6f0*/  ULDC UR31, c[0x0][0x228] ;  /* 0x00008a00001f7ab9 */ /* 0x000fcc0000000800 */
[----:B------:R-:W-:Y:S01]  /*5d700*/  @P3 LOP3.LUT R29, R29, 0x80, RZ, 0xfc, !PT ;  /* 0x000000801d1d3812 */ /* 0x000fe200078efcff */
[----:B------:R-:W3:Y:S03]  /*5d710*/  LDL.LU R5, [R1+0x2890] ;  /* 0x0028900001057983 */ /* 0x000ee60000300800 */
[----:B------:R-:W-:Y:S01]  /*5d720*/  LOP3.LUT R29, R29, 0xffffffbf, RZ, 0xc0, !PT ;  /* 0xffffffbf1d1d7812 */ /* 0x000fe200078ec0ff */
[----:B------:R-:W3:Y:S03]  /*5d730*/  LDL.LU R4, [R1+0x288c] ;  /* 0x00288c0001047983 */ /* 0x000ee60000300800 */
[----:B------:R-:W-:Y:S01]  /*5d740*/  @P2 LOP3.LUT R29, R29, 0x40, RZ, 0xfc, !PT ;  /* 0x000000401d1d2812 */ /* 0x000fe200078efcff */
[----:B------:R-:W3:Y:S01]  /*5d750*/  LDL.LU R3, [R1+0x2888] ;  /* 0x0028880001037983 */ /* 0x000ee20000300800 */
[----:B------:R-:W-:Y:S01]  /*5d760*/  ISETP.LT.AND P0, PT, R11, UR37, !P0 ;  /* 0x000000250b007c0c */ /* 0x000fe2000c701270 */
[----:B------:R-:W-:Y:S01]  /*5d770*/  ULDC UR37, c[0x0][0x228] ;  /* 0x00008a0000257ab9 */ /* 0x000fe20000000800 */
[----:B------:R-:W-:Y:S01]  /*5d780*/  LOP3.LUT R29, R29, 0xffffffdf, RZ, 0xc0, !PT ;  /* 0xffffffdf1d1d7812 */ /* 0x000fe200078ec0ff */
[----:B------:R-:W3:Y:S03]  /*5d790*/  LDL.LU R2, [R1+0x2884] ;  /* 0x0028840001027983 */ /* 0x000ee60000300800 */
        /* <DEDUP_REMOVED lines=83> */
[----:B------:R-:W-:Y:S01]  /*5dcd0*/  ULDC.64 UR12, c[0x0][0x228] ;  /* 0x00008a00000c7ab9 */ /* 0x000fe20000000a00 */
        /* <DEDUP_REMOVED lines=386> */
[----:B------:R-:W-:Y:S02]  /*5f500*/  @P2 LOP3.LUT R25, R25, 0x2000000, RZ, 0xfc, !PT ;  /* 0x0200000019192812 */ /* 0x000fe400078efcff */
[----:B------:R-:W-:Y:S01]  /*5f510*/  ISETP.GE.AND P0, PT, R214, UR55, PT ;  /* 0x00000037d6007c0c */ /* 0x000fe2000bf06270 */
[----:B------:R-:W-:Y:S01]  /*5f520*/  ULDC UR55, c[0x0][0x228] ;  /* 0x00008a0000377ab9 */ /* 0x000fe20000000800 */
[----:B------:R-:W-:-:S04]  /*5f530*/  LOP3.LUT R25, R25, 0xfeffffff, RZ, 0xc0, !PT ;  /* 0xfeffffff19197812 */ /* 0x000fc800078ec0ff */
[----:B------:R-:W-:Y:S02]  /*5f540*/  @P1 LOP3.LUT R25, R25, 0x1000000, RZ, 0xfc, !PT ;  /* 0x0100000019191812 */ /* 0x000fe400078efcff */
        /* <DEDUP_REMOVED lines=11> */
[----:B------:R-:W-:Y:S02]  /*5f600*/  LOP3.LUT R25, R25, 0xffdfffff, RZ, 0xc0, !PT ;  /* 0xffdfffff19197812 */ /* 0x000fe400078ec0ff */
[----:B------:R-:W-:Y:S01]  /*5f610*/  ISETP.GE.AND P0, PT, R213, UR31, PT ;  /* 0x0000001fd5007c0c */ /* 0x000fe2000bf06270 */
[----:B------:R-:W-:Y:S01]  /*5f620*/  ULDC.64 UR30, c[0x0][0x228] ;  /* 0x00008a00001e7ab9 */ /* 0x000fe20000000a00 */
        /* <DEDUP_REMOVED lines=284> */
[----:B------:R-:W-:Y:S02]  /*607f0*/  ISETP.LT.AND P3, PT, R13, UR34, !P0 ;  /* 0x000000220d007c0c */ /* 0x000fe4000c761270 */
[----:B------:R-:W-:-:S04]  /*60800*/  LOP3.LUT R23, R23, 0xfff7ffff, RZ, 0xc0, !PT ;  /* 0xfff7ffff17177812 */ /* 0x000fc800078ec0ff */
[----:B------:R-:W-:Y:S02]  /*60810*/  @P1 LOP3.LUT R23, R23, 0x80000, RZ, 0xfc, !PT ;  /* 0x0008000017171812 */ /* 0x000fe400078efcff */
[----:B------:R-:W-:Y:S01]  /*60820*/  ISETP.LT.AND P2, PT, R12, UR35, !P0 ;  /* 0x000000230c007c0c */ /* 0x000fe2000c741270 */
[----:B------:R-:W-:Y:S01]  /*60830*/  ULDC.64 UR34, c[0x0][0x228] ;  /* 0x00008a0000227ab9 */ /* 0x000fe20000000a00 */
[----:B------:R-:W-:-:S04]  /*60840*/  LOP3.LUT R23, R23, 0xfffbffff, RZ, 0xc0, !PT ;  /* 0xfffbffff17177812 */ /* 0x000fc800078ec0ff */
[----:B------:R-:W-:Y:S02]  /*60850*/  @P3 LOP3.LUT R23, R23, 0x40000, RZ, 0xfc, !PT ;  /* 0x0004000017173812 */ /* 0x000fe400078efcff */
[----:B------:R-:W-:Y:S01]  /*60860*/  ISETP.LT.AND P1, PT, R11, UR53, !P0 ;  /* 0x000000350b007c0c */ /* 0x000fe2000c721270 */
[----:B------:R-:W-:Y:S01]  /*60870*/  ULDC UR53, c[0x0][0x228] ;  /* 0x00008a0000357ab9 */ /* 0x000fe20000000800 */
[----:B------:R-:W-:-:S04]  /*60880*/  LOP3.LUT R23, R23, 0xfffdffff, RZ, 0xc0, !PT ;  /* 0xfffdffff17177812 */ /* 0x000fc800078ec0ff */
[----:B------:R-:W-:Y:S02]  /*60890*/  @P2 LOP3.LUT R23, R23, 0x20000, RZ, 0xfc, !PT ;  /* 0x0002000017172812 */ /* 0x000fe400078efcff */
[----:B------:R-:W-:Y:S02]  /*608a0*/  ISETP.GE.AND P0, PT, R196, UR35, PT ;  /* 0x00000023c4007c0c */ /* 0x000fe4000bf06270 */
[----:B------:R-:W-:-:S04]  /*608b0*/  LOP3.LUT R23, R23, 0xfffeffff, RZ, 0xc0, !PT ;  /* 0xfffeffff17177812 */ /* 0x000fc800078ec0ff */
[----:B------:R-:W-:Y:S02]  /*608c0*/  @P1 LOP3.LUT R23, R23, 0x10000, RZ, 0xfc, !PT ;  /* 0x0001000017171812 */ /* 0x000fe400078efcff */
        /* <DEDUP_REMOVED lines=13> */
[----:B------:R-:W-:Y:S02]  /*609a0*/  ISETP.GE.AND P0, PT, R195, UR35, PT ;  /* 0x00000023c3007c0c */ /* 0x000fe4000bf06270 */
        /* <DEDUP_REMOVED lines=59> */
[----:B------:R-:W-:-:S09]  /*60d60*/  ISETP.LT.AND P1, PT, R12, UR4, !P0 ;  /* 0x000000040c007c0c */ /* 0x000fd2000c721270 */
        /* <DEDUP_REMOVED lines=363> */
[----:B------:R-:W-:Y:S02]  /*62420*/  ISETP.LT.AND P2, PT, R12, UR14, !P0 ;  /* 0x0000000e0c007c0c */ /* 0x000fe4000c741270 */
        /* <DEDUP_REMOVED lines=38> */
[----:B------:R-:W-:Y:S02]  /*62690*/  ISETP.GE.AND P0, PT, R68, UR26, PT ;  /* 0x0000001a44007c0c */ /* 0x000fe4000bf06270 */
[----:B------:R-:W-:-:S02]  /*626a0*/  @P3 LOP3.LUT R20, R20, 0x4, RZ, 0xfc, !PT ;  /* 0x0000000414143812 */ /* 0x000fc400078efcff */
[----:B------:R-:W-:Y:S01]  /*626b0*/  ISETP.LT.AND P3, PT, R14, UR27, !P0 ;  /* 0x0000001b0e007c0c */ /* 0x000fe2000c761270 */
[----:B------:R-:W-:Y:S01]  /*626c0*/  ULDC.64 UR26, c[0x0][0x228] ;  /* 0x00008a00001a7ab9 */ /* 0x000fe20000000a00 */
[----:B------:R-:W-:-:S04]  /*626d0*/  LOP3.LUT R20, R20, 0xfffffffd, RZ, 0xc0, !PT ;  /* 0xfffffffd14147812 */ /* 0x000fc800078ec0ff */
[----:B------:R-:W-:Y:S02]  /*626e0*/  @P2 LOP3.LUT R20, R20, 0x2, RZ, 0xfc, !PT ;  /* 0x0000000214142812 */ /* 0x000fe400078efcff */
[----:B------:R-:W-:Y:S01]  /*626f0*/  ISETP.LT.AND P2, PT, R13, UR28, !P0 ;  /* 0x0000001c0d007c0c */ /* 0x000fe2000c741270 */
[----:B------:R-:W-:Y:S01]  /*62700*/  ULDC UR28, c[0x0][0x228] ;  /* 0x00008a00001c7ab9 */ /* 0x000fe20000000800 */
[----:B------:R-:W-:-:S03]  /*62710*/  LOP3.LUT R20, R20, 0xfffffffe, RZ, 0xc0, !PT ;  /* 0xfffffffe14147812 */ /* 0x000fc600078ec0ff */
[----:B------:R-:W-:Y:S02]  /*62720*/  @P3 LOP3.LUT R19, R19, 0x80000000, RZ, 0xfc, !PT ;  /* 0x8000000013133812 */ /* 0x000fe400078efcff */
        /* <DEDUP_REMOVED lines=415> */
[----:B------:R-:W-:Y:S01]  /*64120*/  ULDC.64 UR28, c[0x0][0x228] ;  /* 0x00008a00001c7ab9 */ /* 0x000fe20000000a00 */
[----:B------:R-:W-:Y:S01]  /*64130*/  ISETP.LT.AND P2, PT, R12, UR27, !P0 ;  /* 0x0000001b0c007c0c */ /* 0x000fe2000c741270 */
[----:B------:R-:W-:-:S08]  /*64140*/  ULDC UR27, c[0x0][0x228] ;  /* 0x00008a00001b7ab9 */ /* 0x000fd00000000800 */
        /* <DEDUP_REMOVED lines=130> */
[----:B------:R-:W-:Y:S01]  /*64970*/  ULDC UR30, c[0x0][0x228] ;  /* 0x00008a00001e7ab9 */ /* 0x000fe20000000800 */
[----:B------:R-:W1:Y:S01]  /*64980*/  LDS.128 R36, [R152] ;  /* 0x0000000098247984 */ /* 0x000e620000000c00 */
[----:B------:R-:W-:Y:S01]  /*64990*/  BAR.SYNC.DEFER_BLOCKING 0x0 ;  /* 0x0000000000007b1d */ /* 0x000fe20000010000 */
[----:B------:R-:W-:Y:S02]  /*649a0*/  ISETP.LT.AND P3, PT, R14, UR33, !P0 ;  /* 0x000000210e007c0c */ /* 0x000fe4000c761270 */
[----:B------:R-:W-:Y:S02]  /*649b0*/  ISETP.LT.AND P2, PT, R13, UR58, !P0 ;  /* 0x0000003a0d007c0c */ /* 0x000fe4000c741270 */
[----:B------:R-:W-:Y:S01]  /*649c0*/  ISETP.LT.AND P1, PT, R12, UR57, !P0 ;  /* 0x000000390c007c0c */ /* 0x000fe2000c721270 */
[----:B------:R-:W-:-:S08]  /*649d0*/  ULDC UR33, c[0x0][0x228] ;  /* 0x00008a0000217ab9 */ /* 0x000fd00000000800 */
        /* <DEDUP_REMOVED lines=64> */
[----:B------:R-:W-:Y:S02]  /*64de0*/  ISETP.GE.AND P0, PT, R32, UR35, PT ;  /* 0x0000002320007c0c */ /* 0x000fe4000bf06270 */
[----:B------:R-:W-:Y:S01]  /*64df0*/  LOP3.LUT R15, R15, 0xffff7fff, RZ, 0xc0, !PT ;  /* 0xffff7fff0f0f7812 */ /* 0x000fe200078ec0ff */
[----:B------:R-:W2:Y:S01]  /*64e00*/  LDL.LU R32, [R1+0xac0] ;  /* 0x000ac00001207983 */ /* 0x000ea20000300800 */
[----:B------:R-:W-:Y:S01]  /*64e10*/  ISETP.LT.AND P3, PT, R14, UR34, !P0 ;  /* 0x000000220e007c0c */ /* 0x000fe2000c761270 */
[----:B------:R-:W-:Y:S01]  /*64e20*/  ULDC.64 UR34, c[0x0][0x228] ;  /* 0x00008a0000227ab9 */ /* 0x000fe20000000a00 */
[----:B------:R-:W-:Y:S01]  /*64e30*/  ISETP.LT.AND P2, PT, R13, UR36, !P0 ;  /* 0x000000240d007c0c */ /* 0x000fe2000c741270 */
[----:B------:R-:W-:Y:S01]  /*64e40*/  ULDC.64 UR36, c[0x0][0x228] ;  /* 0x00008a0000247ab9 */ /* 0x000fe20000000a00 */
[----:B------:R-:W-:Y:S01]  /*64e50*/  ISETP.LT.AND P1, PT, R12, UR4, !P0 ;  /* 0x000000040c007c0c */ /* 0x000fe2000c721270 */
[----:B------:R-:W-:Y:S01]  /*64e60*/  ULDC UR4, c[0x0][0x228] ;  /* 0x00008a0000047ab9 */ /* 0x000fe20000000800 */
[----:B------:R-:W2:Y:S07]  /*64e70*/  LDL.LU R33, [R1+0xac8] ;  /* 0x000ac80001217983 */ /* 0x000eae0000300800 */
[----:B------:R-:W-:Y:S01]  /*64e80*/  @P3 LOP3.LUT R15, R15, 0x8000, RZ, 0xfc, !PT ;  /* 0x000080000f0f3812 */ /* 0x000fe200078efcff */
[----:B------:R-:W2:Y:S03]  /*64e90*/  LDL.LU R34, [R1+0x6c0] ;  /* 0x0006c00001227983 */ /* 0x000ea60000300800 */
[----:B------:R-:W-:Y:S01]  /*64ea0*/  LOP3.LUT R15, R15, 0xffffbfff, RZ, 0xc0, !PT ;  /* 0xffffbfff0f0f7812 */ /* 0x000fe200078ec0ff */
[----:B------:R-:W2:Y:S03]  /*64eb0*/  LDL.LU R35, [R1+0x6c8] ;  /* 0x0006c80001237983 */ /* 0x000ea60000300800 */
[----:B------:R-:W-:-:S02]  /*64ec0*/  @P2 LOP3.LUT R15, R15, 0x4000, RZ, 0xfc, !PT ;  /* 0x000040000f0f2812 */ /* 0x000fc400078efcff */
        /* <DEDUP_REMOVED lines=9> */
[----:B------:R-:W-:Y:S01]  /*64f60*/  LOP3.LUT R15, R15, 0xfffff7ff, RZ, 0xc0, !PT ;  /* 0xfffff7ff0f0f7812 */ /* 0x000fe200078ec0ff */
[----:B------:R-:W-:Y:S01]  /*64f70*/  VIADD R251, R10, 0x6f ;  /* 0x0000006f0afb7836 */ /* 0x000fe20000000000 */
[----:B------:R-:W-:Y:S01]  /*64f80*/  ISETP.LT.AND P1, PT, R13, UR5, !P0 ;  /* 0x000000050d007c0c */ /* 0x000fe2000c721270 */
[----:B------:R-:W-:Y:S01]  /*64f90*/  ULDC UR5, c[0x0][0x228] ;  /* 0x00008a0000057ab9 */ /* 0x000fe20000000800 */
[----:B------:R-:W-:-:S07]  /*64fa0*/  ULDC UR4, c[0x0][0x228] ;  /* 0x00008a0000047ab9 */ /* 0x000fce0000000800 */
[----:B------:R-:W-:Y:S02]  /*64fb0*/  @P2 LOP3.LUT R15, R15, 0x800, RZ, 0xfc, !PT ;  /* 0x000008000f0f2812 */ /* 0x000fe400078efcff */
[----:B------:R-:W-:Y:S01]  /*64fc0*/  ISETP.LT.AND P2, PT, R12, UR60, !P0 ;  /* 0x0000003c0c007c0c */ /* 0x000fe2000c741270 */
[----:B------:R-:W-:Y:S01]  /*64fd0*/  ULDC UR60, c[0x0][0x22c] ;  /* 0x00008b00003c7ab9 */ /* 0x000fe20000000800 */
[----:B------:R-:W-:-:S04]  /*64fe0*/  LOP3.LUT R15, R15, 0xfffffbff, RZ, 0xc0, !PT ;  /* 0xfffffbff0f0f7812 */ /* 0x000fc800078ec0ff */
        /* <DEDUP_REMOVED lines=34> */
[----:B------:R-:W-:Y:S02]  /*65210*/  ISETP.LT.AND P3, PT, R13, UR15, !P0 ;  /* 0x0000000f0d007c0c */ /* 0x000fe4000c761270 */
[----:B------:R-:W-:-:S04]  /*65220*/  LOP3.LUT R15, R15, 0xfffffffe, RZ, 0xc0, !PT ;  /* 0xfffffffe0f0f7812 */ /* 0x000fc800078ec0ff */
[----:B------:R-:W-:Y:S02]  /*65230*/  @P1 LOP3.LUT R15, R15, 0x1, RZ, 0xfc, !PT ;  /* 0x000000010f0f1812 */ /* 0x000fe400078efcff */
[----:B------:R-:W-:-:S03]  /*65240*/  ISETP.LT.AND P1, PT, R12, UR14, !P0 ;  /* 0x0000000e0c007c0c */ /* 0x000fc6000c721270 */
        /* <DEDUP_REMOVED lines=95> */
[----:B------:R-:W-:Y:S01]  /*65840*/  ISETP.LT.AND P1, PT, R13, UR54, !P6 ;  /* 0x000000360d007c0c */ /* 0x000fe2000f721270 */
[----:B-1----:R-:W-:Y:S01]  /*65850*/  STL.64 [R1+0x16b0], R36 ;  /* 0x0016b02401007387 */ /* 0x002fe20000100a00 */
[----:B------:R-:W-:-:S03]  /*65860*/  LOP3.LUT R153, R153, 0xfffffff7, RZ, 0xc0, !PT ;  /* 0xfffffff799997812 */ /* 0x000fc600078ec0ff */
[----:B------:R4:W-:Y:S01]  /*65870*/  STL.64 [R1+0x16b8], R38 ;  /* 0x0016b82601007387 */ /* 0x0009e20000100a00 */
[----:B------:R-:W-:Y:S02]  /*65880*/  @P2 LOP3.LUT R153, R153, 0x8, RZ, 0xfc, !PT ;  /* 0x0000000899992812 */ /* 0x000fe400078efcff */
[----:B------:R-:W-:Y:S02]  /*65890*/  ISETP.LT.AND P0, PT, R12, UR55, !P6 ;  /* 0x000000370c007c0c */ /* 0x000fe4000f701270 */
[----:B------:R-:W-:Y:S01]  /*658a0*/  LOP3.LUT R153, R153, 0xfffffffd, RZ, 0xc0, !PT ;  /* 0xfffffffd99997812 */ /* 0x000fe200078ec0ff */
[----:B------:R-:W-:-:S03]  /*658b0*/  VIADD R251, R10, 0x65 ;  /* 0x000000650afb7836 */ /* 0x000fc60000000000 */
[----:B------:R-:W-:Y:S02]  /*658c0*/  @P1 LOP3.LUT R153, R153, 0x2, RZ, 0xfc, !PT ;  /* 0x0000000299991812 */ /* 0x000fe400078efcff */
[----:B------:R-:W-:Y:S02]  /*658d0*/  ISETP.GE.AND P3, PT, R251, UR39, PT ;  /* 0x00000027fb007c0c */ /* 0x000fe4000bf66270 */
[----:B------:R-:W-:Y:S02]  /*658e0*/  LOP3.LUT R153, R153, 0xfffffffe, RZ, 0xc0, !PT ;  /* 0xfffffffe99997812 */ /* 0x000fe400078ec0ff */
[----:B------:R-:W-:Y:S02]  /*658f0*/  ISETP.LT.AND P1, PT, R13, UR57, !P3 ;  /* 0x000000390d007c0c */ /* 0x000fe4000df21270 */
[----:B------:R-:W-:Y:S02]  /*65900*/  @P0 LOP3.LUT R153, R153, 0x1, RZ, 0xfc, !PT ;  /* 0x0000000199990812 */ /* 0x000fe400078efcff */
[----:B------:R-:W-:-:S02]  /*65910*/  ISETP.LT.AND P0, PT, R14, UR38, !P3 ;  /* 0x000000260e007c0c */ /* 0x000fc4000df01270 */
[----:B------:R-:W-:Y:S02]  /*65920*/  ISETP.LT.AND P2, PT, R12, UR58, !P3 ;  /* 0x0000003a0c007c0c */ /* 0x000fe4000df41270 */
[C---:B------:R-:W-:Y:S02]  /*65930*/  ISETP.LT.AND P6, PT, R11.reuse, UR56, !P6 ;  /* 0x000000380b007c0c */ /* 0x040fe4000f7c1270 */
[----:B------:R-:W-:Y:S01]  /*65940*/  ISETP.LT.AND P3, PT, R11, UR59, !P3 ;  /* 0x0000003b0b007c0c */ /* 0x000fe2000df61270 */
[----:B------:R-:W-:Y:S04]  /*65950*/  STL [R1+0x28a0], R169 ;  /* 0x0028a0a901007387 */ /* 0x000fe80000100800 */
[----:B--2---:R1:W-:Y:S01]  /*65960*/  STSM.16.M88.4 [R0], R32 ;  /* 0x0000002000007844 */ /* 0x0043e20000000200 */
[----:B----4-:R-:W-:Y:S01]  /*65970*/  IMAD.MOV.U32 R38, RZ, RZ, R72 ;  /* 0x000000ffff267224 */ /* 0x010fe200078e0048 */
[----:B------:R-:W-:Y:S01]  /*65980*/  ULDC.64 UR4, c[0x0][0x228] ;  /* 0x00008a0000047ab9 */ /* 0x000fe20000000a00 */
[----:B------:R-:W-:Y:S01]  /*65990*/  IMAD.MOV.U32 R39, RZ, RZ, R74 ;  /* 0x000000ffff277224 */ /* 0x000fe200078e004a */
[----:B------:R-:W-:Y:S01]  /*659a0*/  STL [R1+0x2898], R170 ;  /* 0x002898aa01007387 */ /* 0x000fe20000100800 */
[----:B------:R-:W-:Y:S01]  /*659b0*/  IMAD.MOV.U32 R54, RZ, RZ, R145 ;  /* 0x000000ffff367224 */ /* 0x000fe200078e0091 */
[----:B------:R-:W-:Y:S01]  /*659c0*/  ULDC.64 UR10, c[0x0][0x228] ;  /* 0x00008a00000a7ab9 */ /* 0x000fe20000000a00 */
[----:B------:R-:W-:Y:S01]  /*659d0*/  IMAD.MOV.U32 R55, RZ, RZ, R147 ;  /* 0x000000ffff377224 */ /* 0x000fe200078e0093 */
[----:B------:R-:W-:Y:S01]  /*659e0*/  STL [R1+0x288c], R171 ;  /* 0x00288cab01007387 */ /* 0x000fe20000100800 */
[----:B------:R-:W-:-:S03]  /*659f0*/  ULDC UR8, c[0x0][0x228] ;  /* 0x00008a0000087ab9 */ /* 0x000fc60000000800 */
[----:B------:R-:W-:Y:S04]  /*65a00*/  STL [R1+0x2888], R154 ;  /* 0x0028889a01007387 */ /* 0x000fe80000100800 */
[----:B------:R-:W2:Y:S04]  /*65a10*/  LDL.LU R36, [R1+0x2c0] ;  /* 0x0002c00001247983 */ /* 0x000ea80000300800 */
[----:B------:R-:W2:Y:S01]  /*65a20*/  LDL.LU R37, [R1+0x2c8] ;  /* 0x0002c80001257983 */ /* 0x000ea20000300800 */
[----:B------:R-:W-:Y:S06]  /*65a30*/  BAR.SYNC.DEFER_BLOCKING 0x0 ;  /* 0x0000000000007b1d */ /* 0x000fec0000010000 */
[----:B-1----:R-:W4:Y:S04]  /*65a40*/  LDL.LU R32, [R1+0x1ac4] ;  /* 0x001ac40001207983 */ /* 0x002f280000300800 */
[----:B------:R-:W1:Y:S01]  /*65a50*/  LDS.128 R40, [R152] ;  /* 0x0000000098287984 */ /* 0x000e620000000c00 */
[----:B------:R-:W-:Y:S06]  /*65a60*/  BAR.SYNC.DEFER_BLOCKING 0x0 ;  /* 0x0000000000007b1d */ /* 0x000fec0000010000 */
[----:B-1----:R-:W-:Y:S04]  /*65a70*/  STL.64 [R1+0x1fa0], R40 ;  /* 0x001fa02801007387 */ /* 0x002fe80000100a00 */
[----:B------:R-:W-:Y:S04]  /*65a80*/  STL.64 [R1+0x1fa8], R42 ;  /* 0x001fa82a01007387 */ /* 0x000fe80000100a00 */
[----:B------:R-:W4:Y:S04]  /*65a90*/  LDL.LU R33, [R1+0x1acc] ;  /* 0x001acc0001217983 */ /* 0x000f280000300800 */
[----:B------:R-:W4:Y:S04]  /*65aa0*/  LDL.LU R34, [R1+0x16c4] ;  /* 0x0016c40001227983 */ /* 0x000f280000300800 */
[----:B------:R-:W4:Y:S04]  /*65ab0*/  LDL.LU R35, [R1+0x16cc] ;  /* 0x0016cc0001237983 */ /* 0x000f280000300800 */
[----:B--2---:R1:W-:Y:S01]  /*65ac0*/  STSM.16.M88.4 [R0], R36 ;  /* 0x0000002400007844 */ /* 0x0043e20000000200 */
[----:B------:R-:W-:Y:S06]  /*65ad0*/  BAR.SYNC.DEFER_BLOCKING 0x0 ;  /* 0x0000000000007b1d */ /* 0x000fec0000010000 */
[----:B-1----:R-:W2:Y:S04]  /*65ae0*/  LDL.LU R36, [R1+0x12c4] ;  /* 0x0012c40001247983 */ /* 0x002ea80000300800 */
        /* <DEDUP_REMOVED lines=25> */
[----:B----4-:R1:W-:Y:S01]  /*65c80*/  STSM.16.M88.4 [R0], R32 ;  /* 0x0000002000007844 */ /* 0x0103e20000000200 */
[----:B------:R-:W-:Y:S06]  /*65c90*/  BAR.SYNC.DEFER_BLOCKING 0x0 ;  /* 0x0000000000007b1d */ /* 0x000fec0000010000 */
[----:B-1----:R-:W4:Y:S04]  /*65ca0*/  LDL.LU R32, [R1+0x1ad0] ;  /* 0x001ad00001207983 */ /* 0x002f280000300800 */
[----:B------:R-:W1:Y:S04]  /*65cb0*/  LDS.128 R40, [R152] ;  /* 0x0000000098287984 */ /* 0x000e680000000c00 */
[----:B-1----:R-:W-:Y:S04]  /*65cc0*/  STL [R1+0x6c4], R41 ;  /* 0x0006c42901007387 */ /* 0x002fe80000100800 */
[----:B------:R-:W-:Y:S04]  /*65cd0*/  STL.64 [R1+0x6c8], R42 ;  /* 0x0006c82a01007387 */ /* 0x000fe80000100a00 */
[----:B------:R-:W4:Y:S04]  /*65ce0*/  LDL.LU R33, [R1+0x1ad8] ;  /* 0x001ad80001217983 */ /* 0x000f280000300800 */
[----:B------:R-:W4:Y:S04]  /*65cf0*/  LDL.LU R34, [R1+0x16d0] ;  /* 0x0016d00001227983 */ /* 0x000f280000300800 */
[----:B------:R-:W4:Y:S01]  /*65d00*/  LDL.LU R35, [R1+0x16d8] ;  /* 0x0016d80001237983 */ /* 0x000f220000300800 */
[----:B------:R-:W-:Y:S01]  /*65d10*/  BAR.SYNC.DEFER_BLOCKING 0x0 ;  /* 0x0000000000007b1d */ /* 0x000fe20000010000 */
[----:B---3--:R-:W-:-:S02]  /*65d20*/  IMAD.MOV.U32 R38, RZ, RZ, R73 ;  /* 0x000000ffff267224 */ /* 0x008fc400078e0049 */
[----:B------:R-:W-:Y:S02]  /*65d30*/  IMAD.MOV.U32 R39, RZ, RZ, R75 ;  /* 0x000000ffff277224 */ /* 0x000fe400078e004b */
[----:B------:R-:W-:-:S03]  /*65d40*/  IMAD.MOV.U32 R169, RZ, RZ, R40 ;  /* 0x000000ffffa97224 */ /* 0x000fc600078e0028 */
        /* <DEDUP_REMOVED lines=15> */
[----:B-1----:R-:W-:Y:S04]  /*65e40*/  STL.64 [R1+0x1fb0], R40 ;  /* 0x001fb02801007387 */ /* 0x002fe80000100a00 */
[----:B------:R-:W-:Y:S04]  /*65e50*/  STL.64 [R1+0x1fb8], R42 ;  /* 0x001fb82a01007387 */ /* 0x000fe80000100a00 */
[----:B------:R-:W3:Y:S04]  /*65e60*/  LDL.LU R33, [R1+0xad8] ;  /* 0x000ad80001217983 */ /* 0x000ee80000300800 */
[----:B------:R-:W3:Y:S04]  /*65e70*/  LDL.LU R34, [R1+0x6d0] ;  /* 0x0006d00001227983 */ /* 0x000ee80000300800 */
[----:B------:R-:W3:Y:S04]  /*65e80*/  LDL.LU R35, [R1+0x6d8] ;  /* 0x0006d80001237983 */ /* 0x000ee80000300800 */
        /* <DEDUP_REMOVED lines=8> */
[----:B---3--:R1:W-:Y:S01]  /*65f10*/  STSM.16.M88.4 [R0], R32 ;  /* 0x0000002000007844 */ /* 0x0083e20000000200 */
[----:B------:R-:W-:Y:S06]  /*65f20*/  BAR.SYNC.DEFER_BLOCKING 0x0 ;  /* 0x0000000000007b1d */ /* 0x000fec0000010000 */
[----:B-1----:R-:W3:Y:S04]  /*65f30*/  LDL.LU R32, [R1+0x1ad4] ;  /* 0x001ad40001207983 */ /* 0x002ee80000300800 */
[----:B------:R-:W1:Y:S04]  /*65f40*/  LDS.128 R40, [R152] ;  /* 0x0000000098287984 */ /* 0x000e680000000c00 */
[----:B-1----:R-:W-:Y:S04]  /*65f50*/  STL.64 [R1+0x16c0], R40 ;  /* 0x0016c02801007387 */ /* 0x002fe80000100a00 */
[----:B------:R-:W-:Y:S04]  /*65f60*/  STL.64 [R1+0x16c8], R42 ;  /* 0x0016c82a01007387 */ /* 0x000fe80000100a00 */
[----:B------:R-:W3:Y:S04]  /*65f70*/  LDL.LU R33, [R1+0x1adc] ;  /* 0x001adc0001217983 */ /* 0x000ee80000300800 */
[----:B------:R-:W3:Y:S04]  /*65f80*/  LDL.LU R34, [R1+0x16d4] ;  /* 0x0016d40001227983 */ /* 0x000ee80000300800 */
[----:B------:R-:W3:Y:S01]  /*65f90*/  LDL.LU R35, [R1+0x16dc] ;  /* 0x0016dc0001237983 */ /* 0x000ee20000300800 */
[----:B------:R-:W-:Y:S01]  /*65fa0*/  BAR.SYNC.DEFER_BLOCKING 0x0 ;  /* 0x0000000000007b1d */ /* 0x000fe20000010000 */
[----:B------:R-:W-:-:S02]  /*65fb0*/  IMAD.MOV.U32 R38, RZ, RZ, R76 ;  /* 0x000000ffff267224 */ /* 0x000fc400078e004c */
[----:B------:R-:W-:-:S05]  /*65fc0*/  IMAD.MOV.U32 R39, RZ, RZ, R78 ;  /* 0x000000ffff277224 */ /* 0x000fca00078e004e */
[----:B--2---:R1:W-:Y:S01]  /*65fd0*/  STSM.16.M88.4 [R0], R36 ;  /* 0x0000002400007844 */ /* 0x0043e20000000200 */
[----:B------:R-:W-:Y:S06]  /*65fe0*/  BAR.SYNC.DEFER_BLOCKING 0x0 ;  /* 0x0000000000007b1d */ /* 0x000fec0000010000 */
[----:B-1----:R-:W2:Y:S04]  /*65ff0*/  LDL.LU R36, [R1+0x12d4] ;  /* 0x0012d40001247983 */ /* 0x002ea80000300800 */
[----:B------:R-:W1:Y:S01]  /*66000*/  LDS.128 R40, [R152] ;  /* 0x0000000098287984 */ /* 0x000e620000000c00 */
[----:B------:R-:W-:Y:S01]  /*66010*/  BAR.SYNC.DEFER_BLOCKING 0x0 ;  /* 0x0000000000007b1d */ /* 0x000fe20000010000 */
[----:B-1----:R-:W-:-:S05]  /*66020*/  IMAD.MOV.U32 R170, RZ, RZ, R41 ;  /* 0x000000ffffaa7224 */ /* 0x002fca00078e0029 */
[----:B------:R-:W-:Y:S04]  /*66030*/  STL [R1+0x12c0], R40 ;  /* 0x0012c02801007387 */ /* 0x000fe80000100800 */
[----:B------:R-:W-:Y:S04]  /*66040*/  STL.64 [R1+0x12c8], R42 ;  /* 0x0012c82a01007387 */ /* 0x000fe80000100a00 */
[----:B------:R-:W-:Y:S04]  /*66050*/  STL [R1+0x289c], R170 ;  /* 0x00289caa01007387 */ /* 0x000fe80000100800 */
        /* <DEDUP_REMOVED lines=25> */
[----:B-1----:R-:W-:Y:S04]  /*661f0*/  STL [R1+0x6d4], R41 ;  /* 0x0006d42901007387 */ /* 0x002fe80000100800 */
[----:B------:R-:W-:Y:S04]  /*66200*/  STL.64 [R1+0x6d8], R42 ;  /* 0x0006d82a01007387 */ /* 0x000fe80000100a00 */
[----:B------:R-:W3:Y:S04]  /*66210*/  LDL.LU R33, [R1+0x1ae8] ;  /* 0x001ae80001217983 */ /* 0x000ee80000300800 */
[----:B------:R-:W3:Y:S04]  /*66220*/  LDL.LU R34, [R1+0x16e0] ;  /* 0x0016e00001227983 */ /* 0x000ee80000300800 */
[----:B------:R-:W3:Y:S01]  /*66230*/  LDL.LU R35, [R1+0x16e8] ;  /* 0x0016e80001237983 */ /* 0x000ee20000300800 */
[----:B------:R-:W-:Y:S01]  /*66240*/  BAR.SYNC.DEFER_BLOCKING 0x0 ;  /* 0x0000000000007b1d */ /* 0x000fe20000010000 */
[----:B------:R-:W-:-:S02]  /*66250*/  IMAD.MOV.U32 R38, RZ, RZ, R77 ;  /* 0x000000ffff267224 */ /* 0x000fc400078e004d */
        /* <DEDUP_REMOVED lines=26> */
[----:B------:R-:W-:Y:S01]  /*66400*/  BAR.SYNC.DEFER_BLOCKING 0x0 ;  /* 0x0000000000007b1d */ /* 0x000fe20000010000 */
[----:B-1----:R-:W-:-:S05]  /*66410*/  IMAD.MOV.U32 R171, RZ, RZ, R42 ;  /* 0x000000ffffab7224 */ /* 0x002fca00078e002a */
[----:B------:R-:W-:Y:S04]  /*66420*/  STL.64 [R1+0x1ad0], R40 ;  /* 0x001ad02801007387 */ /* 0x000fe80000100a00 */
[----:B------:R-:W-:Y:S04]  /*66430*/  STL [R1+0x1adc], R43 ;  /* 0x001adc2b01007387 */ /* 0x000fe80000100800 */
[----:B------:R-:W-:Y:S04]  /*66440*/  STL [R1+0x2890], R171 ;  /* 0x002890ab01007387 */ /* 0x000fe80000100800 */
        /* <DEDUP_REMOVED lines=27> */
[----:B------:R-:W-:Y:S01]  /*66600*/  BAR.SYNC.DEFER_BLOCKING 0x0 ;  /* 0x0000000000007b1d */ /* 0x000fe20000010000 */
[----:B-1----:R-:W-:-:S05]  /*66610*/  IMAD.MOV.U32 R171, RZ, RZ, R41 ;  /* 0x000000ffffab7224 */ /* 0x002fca00078e0029 */
[----:B------:R-:W-:Y:S04]  /*66620*/  STL [R1+0xee0], R40 ;  /* 0x000ee02801007387 */ /* 0x000fe80000100800 */
[----:B------:R-:W-:Y:S04]  /*66630*/  STL.64 [R1+0xee8], R42 ;  /* 0x000ee82a01007387 */ /* 0x000fe80000100a00 */
[----:B------:R-:W-:Y:S04]  /*66640*/  STL [R1+0x2894], R171 ;  /* 0x002894ab01007387 */ /* 0x000fe80000100800 */
        /* <DEDUP_REMOVED lines=28> */
[----:B-1----:R-:W-:Y:S04]  /*66810*/  STL [R1+0x2e4], R41 ;  /* 0x0002e42901007387 */ /* 0x002fe80000100800 */
[----:B------:R-:W-:Y:S04]  /*66820*/  STL.64 [R1+0x2e8], R42 ;  /* 0x0002e82a01007387 */ /* 0x000fe80000100a00 */
[----:B------:R-:W2:Y:S04]  /*66830*/  LDL.LU R37, [R1+0x12f8] ;  /* 0x0012f80001257983 */ /* 0x000ea80000300800 */
[----:B------:R-:W2:Y:S04]  /*66840*/  LDL.LU R38, [R1+0xef0] ;  /* 0x000ef00001267983 */ /* 0x000ea80000300800 */
[----:B------:R-:W2:Y:S01]  /*66850*/  LDL.LU R39, [R1+0xef8] ;  /* 0x000ef80001277983 */ /* 0x000ea20000300800 */
[----:B------:R-:W-:-:S03]  /*66860*/  IMAD.MOV.U32 R171, RZ, RZ, R40 ;  /* 0x000000ffffab7224 */ /* 0x000fc600078e0028 */
        /* <DEDUP_REMOVED lines=45> */
[----:B-1----:R-:W-:Y:S04]  /*66b40*/  STL [R1+0xef4], R41 ;  /* 0x000ef42901007387 */ /* 0x002fe80000100800 */
[----:B------:R-:W-:Y:S04]  /*66b50*/  STL.64 [R1+0xef8], R42 ;  /* 0x000ef82a01007387 */ /* 0x000fe80000100a00 */
[----:B------:R-:W3:Y:S04]  /*66b60*/  LDL.LU R33, [R1+0xafc] ;  /* 0x000afc0001217983 */ /* 0x000ee80000300800 */
[----:B------:R-:W3:Y:S04]  /*66b70*/  LDL.LU R34, [R1+0x6f4] ;  /* 0x0006f40001227983 */ /* 0x000ee80000300800 */
[----:B------:R-:W3:Y:S01]  /*66b80*/  LDL.LU R35, [R1+0x6fc] ;  /* 0x0006fc0001237983 */ /* 0x000ee20000300800 */
        /* <DEDUP_REMOVED lines=52> */
[----:B------:R-:W1:Y:S02]  /*66ed0*/  LDS.128 R40, [R152] ;  /* 0x0000000098287984 */ /* 0x000e640000000c00 */
[----:B-1----:R-:W-:-:S02]  /*66ee0*/  IMAD.MOV.U32 R81, RZ, RZ, R41 ;  /* 0x000000ffff517224 */ /* 0x002fc400078e0029 */
[----:B------:R-:W-:Y:S04]  /*66ef0*/  STL [R1+0x16f0], R40 ;  /* 0x0016f02801007387 */ /* 0x000fe80000100800 */
[----:B------:R-:W-:Y:S04]  /*66f00*/  STL.64 [R1+0x16f8], R42 ;  /* 0x0016f82a01007387 */ /* 0x000fe80000100a00 */
[----:B------:R-:W-:Y:S04]  /*66f10*/  STL [R1+0x2884], R81 ;  /* 0x0028845101007387 */ /* 0x000fe80000100800 */
        /* <DEDUP_REMOVED lines=37> */
[----:B------:R-:W1:Y:S01]  /*67170*/  LDS.128 R40, [R152] ;  /* 0x0000000098287984 */ /* 0x000e620000000c00 */
[----:B------:R-:W-:-:S02]  /*67180*/  IMAD.MOV.U32 R38, RZ, RZ, R89 ;  /* 0x000000ffff267224 */ /* 0x000fc400078e0059 */
[----:B------:R-:W-:Y:S01]  /*67190*/  IMAD.MOV.U32 R39, RZ, RZ, R91 ;  /* 0x000000ffff277224 */ /* 0x000fe200078e005b */
        /* <DEDUP_REMOVED lines=114> */
[----:B------:R-:W2:Y:S01]  /*678c0*/  LDL.LU R37, [R1+0x328] ;  /* 0x0003280001257983 */ /* 0x000ea20000300800 */
[----:B------:R-:W-:-:S02]  /*678d0*/  IMAD.MOV.U32 R38, RZ, RZ, R96 ;  /* 0x000000ffff267224 */ /* 0x000fc400078e0060 */
[----:B------:R-:W-:Y:S01]  /*678e0*/  IMAD.MOV.U32 R39, RZ, RZ, R98 ;  /* 0x000000ffff277224 */ /* 0x000fe200078e0062 */
        /* <DEDUP_REMOVED lines=608> */
[----:B--2---:R1:W-:Y:S04]  /*69ef0*/  STSM.16.M88.4 [R0], R36 ;  /* 0x0000002400007844 */ /* 0x0043e80000000200 */
[----:B------:R-:W3:Y:S04]  /*69f00*/  LDL.LU R34, [R1+0x17a0] ;  /* 0x0017a00001227983 */ /* 0x000ee80000300800 */
[----:B------:R-:W3:Y:S01]  /*69f10*/  LDL.LU R35, [R1+0x17a8] ;  /* 0x0017a80001237983 */ /* 0x000ee20000300800 */
        /* <DEDUP_REMOVED lines=18> */
[----:B--2---:R1:W-:Y:S04]  /*6a040*/  STSM.16.M88.4 [R0], R36 ;  /* 0x0000002400007844 */ /* 0x0043e80000000200 */
[----:B------:R-:W3:Y:S01]  /*6a050*/  LDL.LU R35, [R1+0x7a8] ;  /* 0x0007a80001237983 */ /* 0x000ee20000300800 */
        /* <DEDUP_REMOVED lines=16> */
[----:B--2---:R1:W-:Y:S04]  /*6a160*/  STSM.16.M88.4 [R0], R36 ;  /* 0x0000002400007844 */ /* 0x0043e80000000200 */
[----:B------:R-:W3:Y:S01]  /*6a170*/  LDL.LU R33, [R1+0x1bac] ;  /* 0x001bac0001217983 */ /* 0x000ee20000300800 */
[----:B------:R-:W-:Y:S06]  /*6a180*/  BAR.SYNC.DEFER_BLOCKING 0x0 ;  /* 0x0000000000007b1d */ /* 0x000fec0000010000 */
[----:B------:R-:W3:Y:S04]  /*6a190*/  LDL.LU R34, [R1+0x17a4] ;  /* 0x0017a40001227983 */ /* 0x000ee80000300800 */
[----:B------:R-:W3:Y:S04]  /*6a1a0*/  LDL.LU R35, [R1+0x17ac] ;  /* 0x0017ac0001237983 */ /* 0x000ee80000300800 */
        /* <DEDUP_REMOVED lines=11> */
[----:B------:R-:W3:Y:S04]  /*6a260*/  LDL.LU R33, [R1+0xbac] ;  /* 0x000bac0001217983 */ /* 0x000ee80000300800 */
[----:B------:R-:W3:Y:S04]  /*6a270*/  LDL.LU R34, [R1+0x7a4] ;  /* 0x0007a40001227983 */ /* 0x000ee80000300800 */
[----:B------:R-:W3:Y:S04]  /*6a280*/  LDL.LU R35, [R1+0x7ac] ;  /* 0x0007ac0001237983 */ /* 0x000ee80000300800 */
[----:B------:R-:W1:Y:S01]  /*6a290*/  LDS.128 R248, [R152] ;  /* 0x0000000098f87984 */ /* 0x000e620000000c00 */
[----:B------:R-:W-:Y:S06]  /*6a2a0*/  BAR.SYNC.DEFER_BLOCKING 0x0 ;  /* 0x0000000000007b1d */ /* 0x000fec0000010000 */
[----:B--2---:R2:W-:Y:S02]  /*6a2b0*/  STSM.16.M88.4 [R0], R36 ;  /* 0x0000002400007844 */ /* 0x0045e40000000200 */
[----:B------:R-:W-:Y:S06]  /*6a2c0*/  BAR.SYNC.DEFER_BLOCKING 0x0 ;  /* 0x0000000000007b1d */ /* 0x000fec0000010000 */
[----:B--2---:R-:W2:Y:S04]  /*6a2d0*/  LDL.LU R36, [R1+0x3a4] ;  /* 0x0003a40001247983 */ /* 0x004ea80000300800 */
[----:B------:R-:W2:Y:S04]  /*6a2e0*/  LDL.LU R37, [R1+0x3ac] ;  /* 0x0003ac0001257983 */ /* 0x000ea80000300800 */
[----:B------:R-:W4:Y:S01]  /*6a2f0*/  LDS.128 R236, [R152] ;  /* 0x0000000098ec7984 */ /* 0x000f220000000c00 */
[----:B------:R-:W-:Y:S01]  /*6a300*/  BAR.SYNC.DEFER_BLOCKING 0x0 ;  /* 0x0000000000007b1d */ /* 0x000fe20000010000 */
[----:B------:R-:W-:-:S02]  /*6a310*/  IMAD.MOV.U32 R38, RZ, RZ, R129 ;  /* 0x000000ffff267224 */ /* 0x000fc400078e0081 */
[----:B------:R-:W-:-:S03]  /*6a320*/  IMAD.MOV.U32 R39, RZ, RZ, R131 ;  /* 0x000000ffff277224 */ /* 0x000fc600078e0083 */
[----:B---3--:R3:W-:Y:S02]  /*6a330*/  STSM.16.M88.4 [R0], R32 ;  /* 0x0000002000007844 */ /* 0x0087e40000000200 */
[----:B------:R-:W-:Y:S06]  /*6a340*/  BAR.SYNC.DEFER_BLOCKING 0x0 ;  /* 0x0000000000007b1d */ /* 0x000fec0000010000 */
[----:B---3--:R-:W3:Y:S04]  /*6a350*/  LDL.LU R32, [R1+0x1bb0] ;  /* 0x001bb00001207983 */ /* 0x008ee80000300800 */
[----:B------:R-:W3:Y:S04]  /*6a360*/  LDL.LU R33, [R1+0x1bb8] ;  /* 0x001bb80001217983 */ /* 0x000ee80000300800 */
[----:B------:R-:W3:Y:S04]  /*6a370*/  LDL.LU R34, [R1+0x17b0] ;  /* 0x0017b00001227983 */ /* 0x000ee80000300800 */
[----:B------:R-:W3:Y:S04]  /*6a380*/  LDL.LU R35, [R1+0x17b8] ;  /* 0x0017b80001237983 */ /* 0x000ee80000300800 */
[----:B------:R-:W4:Y:S01]  /*6a390*/  LDS.128 R232, [R152] ;  /* 0x0000000098e87984 */ /* 0x000f220000000c00 */
[----:B------:R-:W-:Y:S06]  /*6a3a0*/  BAR.SYNC.DEFER_BLOCKING 0x0 ;  /* 0x0000000000007b1d */ /* 0x000fec0000010000 */
[----:B--2---:R2:W-:Y:S02]  /*6a3b0*/  STSM.16.M88.4 [R0], R36 ;  /* 0x0000002400007844 */ /* 0x0045e40000000200 */
[----:B------:R-:W-:Y:S06]  /*6a3c0*/  BAR.SYNC.DEFER_BLOCKING 0x0 ;  /* 0x0000000000007b1d */ /* 0x000fec0000010000 */
[----:B--2---:R-:W2:Y:S04]  /*6a3d0*/  LDL.LU R36, [R1+0x13b0] ;  /* 0x0013b00001247983 */ /* 0x004ea80000300800 */
[----:B------:R-:W2:Y:S04]  /*6a3e0*/  LDL.LU R37, [R1+0x13b8] ;  /* 0x0013b80001257983 */ /* 0x000ea80000300800 */
[----:B------:R-:W2:Y:S04]  /*6a3f0*/  LDL.LU R38, [R1+0xfb0] ;  /* 0x000fb00001267983 */ /* 0x000ea80000300800 */
[----:B------:R-:W2:Y:S04]  /*6a400*/  LDL.LU R39, [R1+0xfb8] ;  /* 0x000fb80001277983 */ /* 0x000ea80000300800 */
[----:B------:R-:W4:Y:S01]  /*6a410*/  LDS.128 R228, [R152] ;  /* 0x0000000098e47984 */ /* 0x000f220000000c00 */
[----:B------:R-:W-:Y:S06]  /*6a420*/  BAR.SYNC.DEFER_BLOCKING 0x0 ;  /* 0x0000000000007b1d */ /* 0x000fec0000010000 */
        /* <DEDUP_REMOVED lines=222> */
[----:B------:R-:W4:Y:S04]  /*6b210*/  LDL.LU R40, [R1+0xbe4] ;  /* 0x000be40001287983 */ /* 0x000f280000300800 */
        /* <DEDUP_REMOVED lines=9> */
[----:B------:R-:W1:Y:S01]  /*6b2b0*/  LDS.128 R72, [R152] ;  /* 0x0000000098487984 */ /* 0x000e620000000c00 */
[----:B------:R-:W-:Y:S06]  /*6b2c0*/  BAR.SYNC.DEFER_BLOCKING 0x0 ;  /* 0x0000000000007b1d */ /* 0x000fec0000010000 */
[----:B---3--:R-:W-:Y:S02]  /*6b2d0*/  STSM.16.M88.4 [R0], R32 ;  /* 0x0000002000007844 */ /* 0x008fe40000000200 */
[----:B------:R-:W-:Y:S06]  /*6b2e0*/  BAR.SYNC.DEFER_BLOCKING 0x0 ;  /* 0x0000000000007b1d */ /* 0x000fec0000010000 */
[----:B------:R-:W3:Y:S02]  /*6b2f0*/  LDS.128 R64, [R152] ;  /* 0x0000000098407984 */ /* 0x000ee40000000c00 */
[----:B------:R-:W-:Y:S06]  /*6b300*/  BAR.SYNC.DEFER_BLOCKING 0x0 ;  /* 0x0000000000007b1d */ /* 0x000fec0000010000 */
[----:B--2---:R2:W-:Y:S02]  /*6b310*/  STSM.16.M88.4 [R0], R36 ;  /* 0x0000002400007844 */ /* 0x0045e40000000200 */
[----:B------:R-:W-:Y:S06]  /*6b320*/  BAR.SYNC.DEFER_BLOCKING 0x0 ;  /* 0x0000000000007b1d */ /* 0x000fec0000010000 */
[----:B--2---:R-:W2:Y:S04]  /*6b330*/  LDL.LU R36, [R1+0x13f0] ;  /* 0x0013f00001247983 */ /* 0x004ea80000300800 */
[----:B------:R-:W2:Y:S04]  /*6b340*/  LDL.LU R37, [R1+0x13f8] ;  /* 0x0013f80001257983 */ /* 0x000ea80000300800 */
[----:B------:R-:W2:Y:S04]  /*6b350*/  LDL.LU R38, [R1+0xff0] ;  /* 0x000ff00001267983 */ /* 0x000ea80000300800 */
[----:B------:R-:W2:Y:S04]  /*6b360*/  LDL.LU R39, [R1+0xff8] ;  /* 0x000ff80001277983 */ /* 0x000ea80000300800 */
[----:B------:R-:W3:Y:S01]  /*6b370*/  LDS.128 R32, [R152] ;  /* 0x0000000098207984 */ /* 0x000ee20000000c00 */
[----:B------:R-:W-:Y:S06]  /*6b380*/  BAR.SYNC.DEFER_BLOCKING 0x0 ;  /* 0x0000000000007b1d */ /* 0x000fec0000010000 */
[----:B------:R-:W3:Y:S04]  /*6b390*/  LDL.LU R56, [R1+0xbf0] ;  /* 0x000bf00001387983 */ /* 0x000ee80000300800 */
[----:B------:R-:W3:Y:S04]  /*6b3a0*/  LDL.LU R57, [R1+0xbf8] ;  /* 0x000bf80001397983 */ /* 0x000ee80000300800 */
[----:B------:R-:W3:Y:S04]  /*6b3b0*/  LDL.LU R58, [R1+0x7f0] ;  /* 0x0007f000013a7983 */ /* 0x000ee80000300800 */
[----:B------:R-:W3:Y:S04]  /*6b3c0*/  LDL.LU R59, [R1+0x7f8] ;  /* 0x0007f800013b7983 */ /* 0x000ee80000300800 */
[----:B----4-:R-:W-:Y:S01]  /*6b3d0*/  STSM.16.M88.4 [R0], R40 ;  /* 0x0000002800007844 */ /* 0x010fe20000000200 */
[----:B------:R-:W-:Y:S06]  /*6b3e0*/  BAR.SYNC.DEFER_BLOCKING 0x0 ;  /* 0x0000000000007b1d */ /* 0x000fec0000010000 */
[----:B------:R-:W4:Y:S02]  /*6b3f0*/  LDS.128 R44, [R152] ;  /* 0x00000000982c7984 */ /* 0x000f240000000c00 */
[----:B------:R-:W-:Y:S06]  /*6b400*/  BAR.SYNC.DEFER_BLOCKING 0x0 ;  /* 0x0000000000007b1d */ /* 0x000fec0000010000 */
[----:B------:R1:W-:Y:S02]  /*6b410*/  STSM.16.M88.4 [R0], R52 ;  /* 0x0000003400007844 */ /* 0x0003e40000000200 */
[----:B------:R-:W-:Y:S06]  /*6b420*/  BAR.SYNC.DEFER_BLOCKING 0x0 ;  /* 0x0000000000007b1d */ /* 0x000fec0000010000 */
[----:B-1----:R-:W4:Y:S04]  /*6b430*/  LDL.LU R52, [R1+0x3f0] ;  /* 0x0003f00001347983 */ /* 0x002f280000300800 */
[----:B------:R-:W4:Y:S04]  /*6b440*/  LDL.LU R53, [R1+0x3f8] ;  /* 0x0003f80001357983 */ /* 0x000f280000300800 */
[----:B------:R-:W1:Y:S01]  /*6b450*/  LDS.128 R48, [R152] ;  /* 0x0000000098307984 */ /* 0x000e620000000c00 */
[----:B------:R-:W-:Y:S06]  /*6b460*/  BAR.SYNC.DEFER_BLOCKING 0x0 ;  /* 0x0000000000007b1d */ /* 0x000fec0000010000 */
[----:B------:R1:W-:Y:S01]  /*6b470*/  STSM.16.M88.4 [R0], R60 ;  /* 0x0000003c00007844 */ /* 0x0003e20000000200 */
[----:B------:R-:W-:Y:S01]  /*6b480*/  IMAD.MOV.U32 R54, RZ, RZ, R148 ;  /* 0x000000ffff367224 */ /* 0x000fe200078e0094 */
[----:B------:R-:W-:Y:S06]  /*6b490*/  BAR.SYNC.DEFER_BLOCKING 0x0 ;  /* 0x0000000000007b1d */ /* 0x000fec0000010000 */
[----:B-1----:R-:W4:Y:S04]  /*6b4a0*/  LDL.LU R60, [R1+0x1bf4] ;  /* 0x001bf400013c7983 */ /* 0x002f280000300800 */
        /* <DEDUP_REMOVED lines=16> */
[----:B------:R-:W-:Y:S01]  /*6b5b0*/  BAR.SYNC.DEFER_BLOCKING 0x0 ;  /* 0x0000000000007b1d */ /* 0x000fe20000010000 */
[----:B------:R-:W-:-:S05]  /*6b5c0*/  IMAD.MOV.U32 R55, RZ, RZ, R150 ;  /* 0x000000ffff377224 */ /* 0x000fca00078e0096 */
[----:B------:R-:W4:Y:S04]  /*6b5d0*/  LDL.LU R144, [R1+0x1800] ;  /* 0x0018000001907983 */ /* 0x000f280000300800 */
[----:B------:R-:W4:Y:S04]  /*6b5e0*/  LDL.LU R142, [R1+0x287c] ;  /* 0x00287c00018e7983 */ /* 0x000f280000300800 */
[----:B--2---:R-:W-:Y:S01]  /*6b5f0*/  STSM.16.M88.4 [R0], R36 ;  /* 0x0000002400007844 */ /* 0x004fe20000000200 */
[----:B------:R-:W-:Y:S06]  /*6b600*/  BAR.SYNC.DEFER_BLOCKING 0x0 ;  /* 0x0000000000007b1d */ /* 0x000fec0000010000 */
[----:B------:R-:W2:Y:S02]  /*6b610*/  LDS.128 R36, [R152] ;  /* 0x0000000098247984 */ /* 0x000ea40000000c00 */
[----:B------:R-:W-:Y:S06]  /*6b620*/  BAR.SYNC.DEFER_BLOCKING 0x0 ;  /* 0x0000000000007b1d */ /* 0x000fec0000010000 */
[----:B---3--:R-:W-:Y:S02]  /*6b630*/  STSM.16.M88.4 [R0], R56 ;  /* 0x0000003800007844 */ /* 0x008fe40000000200 */
[----:B------:R-:W-:Y:S06]  /*6b640*/  BAR.SYNC.DEFER_BLOCKING 0x0 ;  /* 0x0000000000007b1d */ /* 0x000fec0000010000 */
[----:B------:R-:W3:Y:S02]  /*6b650*/  LDS.128 R56, [R152] ;  /* 0x0000000098387984 */ /* 0x000ee40000000c00 */
[----:B------:R-:W-:Y:S06]  /*6b660*/  BAR.SYNC.DEFER_BLOCKING 0x0 ;  /* 0x0000000000007b1d */ /* 0x000fec0000010000 */
[----:B----4-:R-:W-:Y:S02]  /*6b670*/  STSM.16.M88.4 [R0], R52 ;  /* 0x0000003400007844 */ /* 0x010fe40000000200 */
[----:B------:R-:W-:Y:S06]  /*6b680*/  BAR.SYNC.DEFER_BLOCKING 0x0 ;  /* 0x0000000000007b1d */ /* 0x000fec0000010000 */
[----:B------:R-:W4:Y:S02]  /*6b690*/  LDS.128 R52, [R152] ;  /* 0x0000000098347984 */ /* 0x000f240000000c00 */
[----:B------:R-:W-:Y:S06]  /*6b6a0*/  BAR.SYNC.DEFER_BLOCKING 0x0 ;  /* 0x0000000000007b1d */ /* 0x000fec0000010000 */
[----:B------:R-:W-:Y:S02]  /*6b6b0*/  STSM.16.M88.4 [R0], R60 ;  /* 0x0000003c00007844 */ /* 0x000fe40000000200 */
[----:B------:R-:W-:Y:S06]  /*6b6c0*/  BAR.SYNC.DEFER_BLOCKING 0x0 ;  /* 0x0000000000007b1d */ /* 0x000fec0000010000 */
[----:B------:R-:W4:Y:S02]  /*6b6d0*/  LDS.128 R60, [R152] ;  /* 0x00000000983c7984 */ /* 0x000f240000000c00 */
[----:B------:R-:W-:Y:S06]  /*6b6e0*/  BAR.SYNC.DEFER_BLOCKING 0x0 ;  /* 0x0000000000007b1d */ /* 0x000fec0000010000 */
[----:B------:R-:W-:Y:S02]  /*6b6f0*/  STSM.16.M88.4 [R0], R68 ;  /* 0x0000004400007844 */ /* 0x000fe40000000200 */
[----:B------:R-:W-:Y:S06]  /*6b700*/  BAR.SYNC.DEFER_BLOCKING 0x0 ;  /* 0x0000000000007b1d */ /* 0x000fec0000010000 */
[----:B------:R-:W4:Y:S02]  /*6b710*/  LDS.128 R68, [R152] ;  /* 0x0000000098447984 */ /* 0x000f240000000c00 */
[----:B------:R-:W-:Y:S06]  /*6b720*/  BAR.SYNC.DEFER_BLOCKING 0x0 ;  /* 0x0000000000007b1d */ /* 0x000fec0000010000 */
[----:B------:R1:W-:Y:S02]  /*6b730*/  STSM.16.M88.4 [R0], R76 ;  /* 0x0000004c00007844 */ /* 0x0003e40000000200 */
[----:B------:R-:W-:Y:S06]  /*6b740*/  BAR.SYNC.DEFER_BLOCKING 0x0 ;  /* 0x0000000000007b1d */ /* 0x000fec0000010000 */
[----:B-1----:R-:W2:Y:S04]  /*6b750*/  LDL.LU R76, [R1+0x3f4] ;  /* 0x0003f400014c7983 */ /* 0x002ea80000300800 */
[----:B------:R-:W2:Y:S04]  /*6b760*/  LDL.LU R77, [R1+0x3fc] ;  /* 0x0003fc00014d7983 */ /* 0x000ea80000300800 */
[----:B------:R-:W3:Y:S04]  /*6b770*/  LDL.LU R143, [R1+0x1000] ;  /* 0x00100000018f7983 */ /* 0x000ee80000300800 */
[----:B------:R-:W4:Y:S04]  /*6b780*/  LDL.LU R141, [R1+0x800] ;  /* 0x00080000018d7983 */ /* 0x000f280000300800 */
[----:B------:R-:W1:Y:S01]  /*6b790*/  LDS.128 R84, [R152] ;  /* 0x0000000098547984 */ /* 0x000e620000000c00 */
[----:B------:R-:W-:-:S02]  /*6b7a0*/  IMAD.MOV.U32 R78, RZ, RZ, R149 ;  /* 0x000000ffff4e7224 */ /* 0x000fc400078e0095 */
[----:B------:R-:W-:Y:S01]  /*6b7b0*/  IMAD.MOV.U32 R79, RZ, RZ, R151 ;  /* 0x000000ffff4f7224 */ /* 0x000fe200078e0097 */
[----:B------:R-:W-:Y:S01]  /*6b7c0*/  BAR.SYNC.DEFER_BLOCKING 0x0 ;  /* 0x0000000000007b1d */ /* 0x000fe20000010000 */
[----:B------:R-:W-:Y:S01]  /*6b7d0*/  ISETP.LT.AND P4, PT, R10, UR5, !P4 ;  /* 0x000000050a007c0c */ /* 0x000fe2000e781270 */
[----:B------:R-:W-:-:S04]  /*6b7e0*/  IMAD.WIDE R82, R140, 0x4, R2 ;  /* 0x000000048c527825 */ /* 0x000fc800078e0202 */
[----:B------:R-:W4:Y:S04]  /*6b7f0*/  LDL.LU R146, [R1+0x2874] ;  /* 0x0028740001927983 */ /* 0x000f280000300800 */
[----:B--2---:R2:W-:Y:S01]  /*6b800*/  STSM.16.M88.4 [R0], R76 ;  /* 0x0000004c00007844 */ /* 0x0045e20000000200 */
[----:B------:R-:W-:Y:S06]  /*6b810*/  BAR.SYNC.DEFER_BLOCKING 0x0 ;  /* 0x0000000000007b1d */ /* 0x000fec0000010000 */
[----:B------:R1:W-:Y:S01]  /*6b820*/  @P4 STG.E desc[UR6][R82.64], R148 ;  /* 0x0000009452004986 */ /* 0x0003e2000c101906 */
[----:B------:R-:W-:-:S04]  /*6b830*/  ISETP.GE.AND P4, PT, R10, UR11, PT ;  /* 0x0000000b0a007c0c */ /* 0x000fc8000bf86270 */
[----:B------:R-:W-:Y:S01]  /*6b840*/  ISETP.LT.AND P5, PT, R12, UR4, !P4 ;  /* 0x000000040c007c0c */ /* 0x000fe2000e7a1270 */
[C---:B--2---:R-:W-:Y:S01]  /*6b850*/  IMAD.WIDE R76, R140.reuse, 0x4, R4 ;  /* 0x000000048c4c7825 */ /* 0x044fe200078e0204 */
[----:B-1----:R-:W2:Y:S11]  /*6b860*/  LDL.LU R148, [R1+0x1e24] ;  /* 0x001e240001947983 */ /* 0x002eb60000300800 */
[----:B------:R1:W-:Y:S01]  /*6b870*/  @P5 STG.E desc[UR6][R76.64], R147 ;  /* 0x000000934c005986 */ /* 0x0003e2000c101906 */
[----:B------:R-:W-:Y:S01]  /*6b880*/  ISETP.LT.AND P5, PT, R13, UR8, !P4 ;  /* 0x000000080d007c0c */ /* 0x000fe2000e7a1270 */
[----:B------:R-:W-:Y:S01]  /*6b890*/  ULDC UR8, c[0x0][0x228] ;  /* 0x00008a0000087ab9 */ /* 0x000fe20000000800 */
[----:B-1----:R-:W-:-:S11]  /*6b8a0*/  IMAD.WIDE R76, R140, 0x4, R6 ;  /* 0x000000048c4c7825 */ /* 0x002fd600078e0206 */
[----:B------:R1:W-:Y:S01]  /*6b8b0*/  @P5 STG.E desc[UR6][R76.64], R145 ;  /* 0x000000914c005986 */ /* 0x0003e2000c101906 */
[----:B------:R-:W-:Y:S01]  /*6b8c0*/  ISETP.LT.AND P4, PT, R14, UR8, !P4 ;  /* 0x000000080e007c0c */ /* 0x000fe2000e781270 */
[----:B------:R-:W-:Y:S01]  /*6b8d0*/  VIADD R78, R10, 0x1 ;  /* 0x000000010a4e7836 */ /* 0x000fe20000000000 */
[----:B------:R-:W-:Y:S01]  /*6b8e0*/  ULDC.64 UR8, c[0x0][0x228] ;  /* 0x00008a0000087ab9 */ /* 0x000fe20000000a00 */
[----:B-1----:R-:W-:Y:S02]  /*6b8f0*/  IMAD.WIDE R76, R140, 0x4, R8 ;  /* 0x000000048c4c7825 */ /* 0x002fe400078e0208 */
[----:B------:R-:W2:Y:S04]  /*6b900*/  LDL.LU R140, [R1+0x2508] ;  /* 0x00250800018c7983 */ /* 0x000ea80000300800 */
[----:B------:R-:W2:Y:S04]  /*6b910*/  LDL.LU R147, [R1+0x1e14] ;  /* 0x001e140001937983 */ /* 0x000ea80000300800 */
[----:B------:R-:W2:Y:S04]  /*6b920*/  LDL.LU R145, [R1+0x1e04] ;  /* 0x001e040001917983 */ /* 0x000ea80000300800 */
[----:B------:R1:W-:Y:S01]  /*6b930*/  @P4 STG.E desc[UR6][R76.64], R144 ;  /* 0x000000904c004986 */ /* 0x0003e2000c101906 */
[----:B------:R-:W-:Y:S01]  /*6b940*/  ISETP.GE.AND P4, PT, R78, UR9, PT ;  /* 0x000000094e007c0c */ /* 0x000fe2000bf86270 */
[----:B------:R-:W-:-:S03]  /*6b950*/  ULDC UR9, c[0x0][0x228] ;  /* 0x00008a0000097ab9 */ /* 0x000fc60000000800 */
[----:B------:R-:W-:Y:S01]  /*6b960*/  ISETP.LT.AND P5, PT, R11, UR10, !P4 ;  /* 0x0000000a0b007c0c */ /* 0x000fe2000e7a1270 */
[----:B-1----:R-:W2:Y:S01]  /*6b970*/  LDL.LU R144, [R1+0x1804] ;  /* 0x0018040001907983 */ /* 0x002ea20000300800 */
[----:B------:R-:W-:Y:S01]  /*6b980*/  IMAD.WIDE R76, R142, 0x4, R2 ;  /* 0x000000048e4c7825 */ /* 0x000fe200078e0202 */
[----:B------:R-:W-:-:S10]  /*6b990*/  ULDC UR10, c[0x0][0x228] ;  /* 0x00008a00000a7ab9 */ /* 0x000fd40000000800 */
[----:B---3--:R1:W-:Y:S01]  /*6b9a0*/  @P5 STG.E desc[UR6][R76.64], R143 ;  /* 0x0000008f4c005986 */ /* 0x0083e2000c101906 */
[----:B------:R-:W-:Y:S01]  /*6b9b0*/  ISETP.LT.AND P5, PT, R12, UR9, !P4 ;  /* 0x000000090c007c0c */ /* 0x000fe2000e7a1270 */
[----:B------:R-:W-:Y:S02]  /*6b9c0*/  ULDC UR9, c[0x0][0x228] ;  /* 0x00008a0000097ab9 */ /* 0x000fe40000000800 */
[----:B-1----:R-:W3:Y:S01]  /*6b9d0*/  LDL.LU R143, [R1+0x1004] ;  /* 0x00100400018f7983 */ /* 0x002ee20000300800 */
[----:B------:R-:W-:-:S09]  /*6b9e0*/  IMAD.WIDE R76, R142, 0x4, R4 ;  /* 0x000000048e4c7825 */ /* 0x000fd200078e0204 */
[----:B----4-:R1:W-:Y:S04]  /*6b9f0*/  @P5 STG.E desc[UR6][R76.64], R141 ;  /* 0x0000008d4c005986 */ /* 0x0103e8000c101906 */
[----:B-1----:R-:W4:Y:S01]  /*6ba00*/  LDL.LU R141, [R1+0x804] ;  /* 0x00080400018d7983 */ /* 0x002f220000300800 */
[----:B------:R-:W-:Y:S02]  /*6ba10*/  ISETP.LT.AND P5, PT, R13, UR9, !P4 ;  /* 0x000000090d007c0c */ /* 0x000fe4000e7a1270 */
[----:B------:R-:W-:Y:S01]  /*6ba20*/  ISETP.LT.AND P4, PT, R14, UR8, !P4 ;  /* 0x000000080e007c0c */ /* 0x000fe2000e781270 */
[----:B------:R-:W-:Y:S01]  /*6ba30*/  IMAD.WIDE R76, R142, 0x4, R6 ;  /* 0x000000048e4c7825 */ /* 0x000fe200078e0206 */
[----:B------:R-:W-:-:S03]  /*6ba40*/  ULDC.64 UR8, c[0x0][0x228] ;  /* 0x00008a0000087ab9 */ /* 0x000fc60000000a00 */
[----:B------:R-:W-:-:S06]  /*6ba50*/  VIADD R78, R10, 0x2 ;  /* 0x000000020a4e7836 */ /* 0x000fcc0000000000 */
[----:B------:R1:W-:Y:S02]  /*6ba60*/  @P5 STG.E desc[UR6][R76.64], R244 ;  /* 0x000000f44c005986 */ /* 0x0003e4000c101906 */
[----:B-1----:R-:W-:Y:S02]  /*6ba70*/  IMAD.WIDE R76, R142, 0x4, R8 ;  /* 0x000000048e4c7825 */ /* 0x002fe400078e0208 */
[----:B------:R-:W4:Y:S04]  /*6ba80*/  LDL.LU R142, [R1+0x2250] ;  /* 0x00225000018e7983 */ /* 0x000f280000300800 */
[----:B------:R1:W-:Y:S01]  /*6ba90*/  @P4 STG.E desc[UR6][R76.64], R240 ;  /* 0x000000f04c004986 */ /* 0x0003e2000c101906 */
[----:B------:R-:W-:Y:S01]  /*6baa0*/  ISETP.GE.AND P4, PT, R78, UR9, PT ;  /* 0x000000094e007c0c */ /* 0x000fe2000bf86270 */
[----:B------:R-:W-:-:S03]  /*6bab0*/  ULDC UR9, c[0x0][0x228] ;  /* 0x00008a0000097ab9 */ /* 0x000fc60000000800 */
[----:B------:R-:W-:Y:S01]  /*6bac0*/  ISETP.LT.AND P5, PT, R11, UR10, !P4 ;  /* 0x0000000a0b007c0c */ /* 0x000fe2000e7a1270 */
[----:B-1----:R-:W-:Y:S01]  /*6bad0*/  IMAD.WIDE R76, R146, 0x4, R2 ;  /* 0x00000004924c7825 */ /* 0x002fe200078e0202 */
[----:B------:R-:W-:-:S03]  /*6bae0*/  ULDC UR10, c[0x0][0x228] ;  /* 0x00008a00000a7ab9 */ /* 0x000fc60000000800 */
[----:B------:R-:W-:-:S08]  /*6baf0*/  VIADD R78, R10, 0x3 ;  /* 0x000000030a4e7836 */ /* 0x000fd00000000000 */
[----:B--2---:R1:W-:Y:S01]  /*6bb00*/  @P5 STG.E desc[UR6][R76.64], R148 ;  /* 0x000000944c005986 */ /* 0x0043e2000c101906 */
[----:B------:R-:W-:Y:S01]  /*6bb10*/  ISETP.LT.AND P5, PT, R12, UR9, !P4 ;  /* 0x000000090c007c0c */ /* 0x000fe2000e7a1270 */
[----:B------:R-:W-:Y:S01]  /*6bb20*/  ULDC UR9, c[0x0][0x228] ;  /* 0x00008a0000097ab9 */ /* 0x000fe20000000800 */
[----:B-1----:R-:W-:-:S11]  /*6bb30*/  IMAD.WIDE R76, R146, 0x4, R4 ;  /* 0x00000004924c7825 */ /* 0x002fd600078e0204 */
[----:B------:R1:W-:Y:S01]  /*6bb40*/  @P5 STG.E desc[UR6][R76.64], R147 ;  /* 0x000000934c005986 */ /* 0x0003e2000c101906 */
[----:B------:R-:W-:Y:S02]  /*6bb50*/  ISETP.LT.AND P5, PT, R13, UR9, !P4 ;  /* 0x000000090d007c0c */ /* 0x000fe4000e7a1270 */
[----:B------:R-:W-:Y:S01]  /*6bb60*/  ISETP.LT.AND P4, PT, R14, UR8, !P4 ;  /* 0x000000080e007c0c */ /* 0x000fe2000e781270 */
[----:B------:R-:W-:Y:S01]  /*6bb70*/  ULDC.64 UR8, c[0x0][0x228] ;  /* 0x00008a0000087ab9 */ /* 0x000fe20000000a00 */
[----:B-1----:R-:W2:Y:S01]  /*6bb80*/  LDL.LU R147, [R1+0x1e28] ;  /* 0x001e280001937983 */ /* 0x002ea20000300800 */
[----:B------:R-:W-:-:S08]  /*6bb90*/  IMAD.WIDE R76, R146, 0x4, R6 ;  /* 0x00000004924c7825 */ /* 0x000fd000078e0206 */
[----:B------:R1:W-:Y:S02]  /*6bba0*/  @P5 STG.E desc[UR6][R76.64], R145 ;  /* 0x000000914c005986 */ /* 0x0003e4000c101906 */
[----:B-1----:R-:W-:Y:S02]  /*6bbb0*/  IMAD.WIDE R76, R146, 0x4, R8 ;  /* 0x00000004924c7825 */ /* 0x002fe400078e0208 */
[----:B------:R-:W2:Y:S04]  /*6bbc0*/  LDL.LU R145, [R1+0x1e18] ;  /* 0x001e180001917983 */ /* 0x000ea80000300800 */
[----:B------:R1:W-:Y:S01]  /*6bbd0*/  @P4 STG.E desc[UR6][R76.64], R144 ;  /* 0x000000904c004986 */ /* 0x0003e2000c101906 */
[----:B------:R-:W-:Y:S01]  /*6bbe0*/  ISETP.GE.AND P4, PT, R78, UR9, PT ;  /* 0x000000094e007c0c */ /* 0x000fe2000bf86270 */
[----:B------:R-:W-:-:S03]  /*6bbf0*/  ULDC UR9, c[0x0][0x228] ;  /* 0x00008a0000097ab9 */ /* 0x000fc60000000800 */
[----:B------:R-:W-:Y:S01]  /*6bc00*/  ISETP.LT.AND P5, PT, R11, UR10, !P4 ;  /* 0x0000000a0b007c0c */ /* 0x000fe2000e7a1270 */
[----:B-1----:R-:W-:Y:S01]  /*6bc10*/  IMAD.WIDE R76, R140, 0x4, R2 ;  /* 0x000000048c4c7825 */ /* 0x002fe200078e0202 */
[----:B------:R-:W2:Y:S01]  /*6bc20*/  LDL.LU R144, [R1+0x1e08] ;  /* 0x001e080001907983 */ /* 0x000ea20000300800 */
[----:B------:R-:W-:-:S10]  /*6bc30*/  ULDC UR10, c[0x0][0x228] ;  /* 0x00008a00000a7ab9 */ /* 0x000fd40000000800 */
[----:B---3--:R1:W-:Y:S01]  /*6bc40*/  @P5 STG.E desc[UR6][R76.64], R143 ;  /* 0x0000008f4c005986 */ /* 0x0083e2000c101906 */
[----:B------:R-:W-:Y:S01]  /*6bc50*/  ISETP.LT.AND P5, PT, R12, UR9, !P4 ;  /* 0x000000090c007c0c */ /* 0x000fe2000e7a1270 */
[----:B------:R-:W-:Y:S01]  /*6bc60*/  ULDC UR9, c[0x0][0x228] ;  /* 0x00008a0000097ab9 */ /* 0x000fe20000000800 */
[C---:B-1----:R-:W-:Y:S01]  /*6bc70*/  IMAD.WIDE R76, R140.reuse, 0x4, R4 ;  /* 0x000000048c4c7825 */ /* 0x042fe200078e0204 */
[----:B------:R-:W3:Y:S10]  /*6bc80*/  LDL.LU R143, [R1+0x1808] ;  /* 0x00180800018f7983 */ /* 0x000ef40000300800 */
[----:B----4-:R1:W-:Y:S01]  /*6bc90*/  @P5 STG.E desc[UR6][R76.64], R141 ;  /* 0x0000008d4c005986 */ /* 0x0103e2000c101906 */
[----:B------:R-:W-:Y:S01]  /*6bca0*/  ISETP.LT.AND P5, PT, R13, UR9, !P4 ;  /* 0x000000090d007c0c */ /* 0x000fe2000e7a1270 */
[----:B-1----:R-:W-:-:S12]  /*6bcb0*/  IMAD.WIDE R76, R140, 0x4, R6 ;  /* 0x000000048c4c7825 */ /* 0x002fd800078e0206 */
[----:B------:R1:W-:Y:S02]  /*6bcc0*/  @P5 STG.E desc[UR6][R76.64], R245 ;  /* 0x000000f54c005986 */ /* 0x0003e4000c101906 */
[----:B-1----:R-:W-:Y:S02]  /*6bcd0*/  IMAD.WIDE R76, R140, 0x4, R8 ;  /* 0x000000048c4c7825 */ /* 0x002fe400078e0208 */
[----:B------:R-:W4:Y:S01]  /*6bce0*/  LDL.LU R140, [R1+0x1008] ;  /* 0x00100800018c7983 */ /* 0x000f220000300800 */
[----:B------:R-:W-:Y:S01]  /*6bcf0*/  ISETP.LT.AND P4, PT, R14, UR8, !P4 ;  /* 0x000000080e007c0c */ /* 0x000fe2000e781270 */
[----:B------:R-:W-:Y:S01]  /*6bd00*/  VIADD R78, R10, 0x4 ;  /* 0x000000040a4e7836 */ /* 0x000fe20000000000 */
[----:B------:R-:W-:Y:S01]  /*6bd10*/  ULDC.64 UR8, c[0x0][0x228] ;  /* 0x00008a0000087ab9 */ /* 0x000fe20000000a00 */
[----:B------:R-:W4:Y:S04]  /*6bd20*/  LDL.LU R141, [R1+0x808] ;  /* 0x00080800018d7983 */ /* 0x000f280000300800 */
[----:B------:R-:W4:Y:S06]  /*6bd30*/  LDL.LU R146, [R1+0x2080] ;  /* 0x0020800001927983 */ /* 0x000f2c0000300800 */
        /* <DEDUP_REMOVED lines=10> */
[----:B-1----:R-:W-:Y:S01]  /*6bde0*/  IMAD.WIDE R76, R142, 0x4, R4 ;  /* 0x000000048e4c7825 */ /* 0x002fe200078e0204 */
[----:B------:R-:W2:Y:S10]  /*6bdf0*/  LDL.LU R147, [R1+0x1e2c] ;  /* 0x001e2c0001937983 */ /* 0x000eb40000300800 */
[----:B------:R1:W-:Y:S01]  /*6be00*/  @P5 STG.E desc[UR6][R76.64], R145 ;  /* 0x000000914c005986 */ /* 0x0003e2000c101906 */
[----:B------:R-:W-:-:S02]  /*6be10*/  ISETP.LT.AND P5, PT, R13, UR9, !P4 ;  /* 0x000000090d007c0c */ /* 0x000fc4000e7a1270 */
[----:B------:R-:W-:Y:S01]  /*6be20*/  ISETP.LT.AND P4, PT, R14, UR8, !P4 ;  /* 0x000000080e007c0c */ /* 0x000fe2000e781270 */
[----:B------:R-:W-:Y:S01]  /*6be30*/  ULDC.64 UR8, c[0x0][0x228] ;  /* 0x00008a0000087ab9 */ /* 0x000fe20000000a00 */
[----:B-1----:R-:W-:-:S09]  /*6be40*/  IMAD.WIDE R76, R142, 0x4, R6 ;  /* 0x000000048e4c7825 */ /* 0x002fd200078e0206 */
[----:B------:R1:W-:Y:S02]  /*6be50*/  @P5 STG.E desc[UR6][R76.64], R144 ;  /* 0x000000904c005986 */ /* 0x0003e4000c101906 */
[----:B-1----:R-:W-:Y:S02]  /*6be60*/  IMAD.WIDE R76, R142, 0x4, R8 ;  /* 0x000000048e4c7825 */ /* 0x002fe400078e0208 */
[----:B------:R-:W2:Y:S04]  /*6be70*/  LDL.LU R142, [R1+0x2084] ;  /* 0x00208400018e7983 */ /* 0x000ea80000300800 */
[----:B------:R-:W2:Y:S04]  /*6be80*/  LDL.LU R144, [R1+0x1e1c] ;  /* 0x001e1c0001907983 */ /* 0x000ea80000300800 */
[----:B---3--:R1:W-:Y:S01]  /*6be90*/  @P4 STG.E desc[UR6][R76.64], R143 ;  /* 0x0000008f4c004986 */ /* 0x0083e2000c101906 */
[----:B------:R-:W-:Y:S01]  /*6bea0*/  ISETP.GE.AND P4, PT, R78, UR9, PT ;  /* 0x000000094e007c0c */ /* 0x000fe2000bf86270 */
[----:B------:R-:W-:-:S02]  /*6beb0*/  ULDC UR9, c[0x0][0x228] ;  /* 0x00008a0000097ab9 */ /* 0x000fc40000000800 */
[----:B------:R-:W3:Y:S01]  /*6bec0*/  LDL.LU R145, [R1+0x1e0c] ;  /* 0x001e0c0001917983 */ /* 0x000ee20000300800 */
[----:B------:R-:W-:Y:S01]  /*6bed0*/  ISETP.LT.AND P5, PT, R11, UR10, !P4 ;  /* 0x0000000a0b007c0c */ /* 0x000fe2000e7a1270 */
[----:B-1----:R-:W-:Y:S01]  /*6bee0*/  IMAD.WIDE R76, R252, 0x4, R2 ;  /* 0x00000004fc4c7825 */ /* 0x002fe200078e0202 */
[----:B------:R-:W-:-:S11]  /*6bef0*/  ULDC UR10, c[0x0][0x228] ;  /* 0x00008a00000a7ab9 */ /* 0x000fd60000000800 */
[----:B----4-:R1:W-:Y:S04]  /*6bf00*/  @P5 STG.E desc[UR6][R76.64], R140 ;  /* 0x0000008c4c005986 */ /* 0x0103e8000c101906 */
[----:B-1----:R-:W4:Y:S01]  /*6bf10*/  LDL.LU R140, [R1+0x180c] ;  /* 0x00180c00018c7983 */ /* 0x002f220000300800 */
[----:B------:R-:W-:Y:S01]  /*6bf20*/  ISETP.LT.AND P5, PT, R12, UR9, !P4 ;  /* 0x000000090c007c0c */ /* 0x000fe2000e7a1270 */
[----:B------:R-:W-:Y:S01]  /*6bf30*/  IMAD.WIDE R76, R252, 0x4, R4 ;  /* 0x00000004fc4c7825 */ /* 0x000fe200078e0204 */
[----:B------:R-:W-:Y:S01]  /*6bf40*/  ULDC UR9, c[0x0][0x228] ;  /* 0x00008a0000097ab9 */ /* 0x000fe20000000800 */
[----:B------:R-:W4:Y:S10]  /*6bf50*/  LDL.LU R143, [R1+0x100c] ;  /* 0x00100c00018f7983 */ /* 0x000f340000300800 */
[----:B------:R1:W-:Y:S01]  /*6bf60*/  @P5 STG.E desc[UR6][R76.64], R141 ;  /* 0x0000008d4c005986 */ /* 0x0003e2000c101906 */
[----:B------:R-:W-:-:S03]  /*6bf70*/  ISETP.LT.AND P5, PT, R13, UR9, !P4 ;  /* 0x000000090d007c0c */ /* 0x000fc6000e7a1270 */
[----:B-1----:R-:W4:Y:S01]  /*6bf80*/  LDL.LU R141, [R1+0x80c] ;  /* 0x00080c00018d7983 */ /* 0x002f220000300800 */
[----:B------:R-:W-:Y:S01]  /*6bf90*/  ISETP.LT.AND P4, PT, R14, UR8, !P4 ;  /* 0x000000080e007c0c */ /* 0x000fe2000e781270 */
[----:B------:R-:W-:Y:S01]  /*6bfa0*/  IMAD.WIDE R76, R252, 0x4, R6 ;  /* 0x00000004fc4c7825 */ /* 0x000fe200078e0206 */
[----:B------:R-:W-:-:S07]  /*6bfb0*/  ULDC.64 UR8, c[0x0][0x228] ;  /* 0x00008a0000087ab9 */ /* 0x000fce0000000a00 */
[----:B------:R1:W-:Y:S01]  /*6bfc0*/  @P5 STG.E desc[UR6][R76.64], R246 ;  /* 0x000000f64c005986 */ /* 0x0003e2000c101906 */
[----:B------:R-:W-:Y:S02]  /*6bfd0*/  VIADD R78, R10, 0x6 ;  /* 0x000000060a4e7836 */ /* 0x000fe40000000000 */
[----:B-1----:R-:W-:-:S05]  /*6bfe0*/  IMAD.WIDE R76, R252, 0x4, R8 ;  /* 0x00000004fc4c7825 */ /* 0x002fca00078e0208 */
[----:B------:R1:W-:Y:S01]  /*6bff0*/  @P4 STG.E desc[UR6][R76.64], R242 ;  /* 0x000000f24c004986 */ /* 0x0003e2000c101906 */
[----:B------:R-:W-:Y:S01]  /*6c000*/  ISETP.GE.AND P4, PT, R78, UR9, PT ;  /* 0x000000094e007c0c */ /* 0x000fe2000bf86270 */
[----:B------:R-:W-:-:S03]  /*6c010*/  ULDC UR9, c[0x0][0x228] ;  /* 0x00008a0000097ab9 */ /* 0x000fc60000000800 */
[----:B------:R-:W-:Y:S01]  /*6c020*/  ISETP.LT.AND P5, PT, R11, UR10, !P4 ;  /* 0x0000000a0b007c0c */ /* 0x000fe2000e7a1270 */
[----:B-1----:R-:W-:Y:S01]  /*6c030*/  IMAD.WIDE R76, R146, 0x4, R2 ;  /* 0x00000004924c7825 */ /* 0x002fe200078e0202 */
[----:B------:R-:W-:-:S11]  /*6c040*/  ULDC UR10, c[0x0][0x228] ;  /* 0x00008a00000a7ab9 */ /* 0x000fd60000000800 */
[----:B--2---:R1:W-:Y:S01]  /*6c050*/  @P5 STG.E desc[UR6][R76.64], R147 ;  /* 0x000000934c005986 */ /* 0x0043e2000c101906 */
[----:B------:R-:W-:Y:S01]  /*6c060*/  ISETP.LT.AND P5, PT, R12, UR9, !P4 ;  /* 0x000000090c007c0c */ /* 0x000fe2000e7a1270 */
[----:B------:R-:W-:Y:S01]  /*6c070*/  ULDC UR9, c[0x0][0x228] ;  /* 0x00008a0000097ab9 */ /* 0x000fe20000000800 */
[----:B-1----:R-:W-:-:S11]  /*6c080*/  IMAD.WIDE R76, R146, 0x4, R4 ;  /* 0x00000004924c7825 */ /* 0x002fd600078e0204 */
[----:B------:R1:W-:Y:S01]  /*6c090*/  @P5 STG.E desc[UR6][R76.64], R144 ;  /* 0x000000904c005986 */ /* 0x0003e2000c101906 */
[----:B------:R-:W-:Y:S02]  /*6c0a0*/  ISETP.LT.AND P5, PT, R13, UR9, !P4 ;  /* 0x000000090d007c0c */ /* 0x000fe4000e7a1270 */
[----:B------:R-:W-:Y:S01]  /*6c0b0*/  ISETP.LT.AND P4, PT, R14, UR8, !P4 ;  /* 0x000000080e007c0c */ /* 0x000fe2000e781270 */
[----:B------:R-:W-:Y:S01]  /*6c0c0*/  VIADD R78, R10, 0x7 ;  /* 0x000000070a4e7836 */ /* 0x000fe20000000000 */
[----:B------:R-:W-:Y:S01]  /*6c0d0*/  ULDC.64 UR8, c[0x0][0x228] ;  /* 0x00008a0000087ab9 */ /* 0x000fe20000000a00 */
[C---:B-1----:R-:W-:Y:S01]  /*6c0e0*/  IMAD.WIDE R76, R146.reuse, 0x4, R6 ;  /* 0x00000004924c7825 */ /* 0x042fe200078e0206 */
[----:B------:R-:W2:Y:S07]  /*6c0f0*/  LDL.LU R144, [R1+0x2088] ;  /* 0x0020880001907983 */ /* 0x000eae0000300800 */
[----:B---3--:R1:W-:Y:S04]  /*6c100*/  @P5 STG.E desc[UR6][R76.64], R145 ;  /* 0x000000914c005986 */ /* 0x0083e8000c101906 */
[----:B-1----:R-:W3:Y:S01]  /*6c110*/  LDL.LU R145, [R1+0x1e40] ;  /* 0x001e400001917983 */ /* 0x002ee20000300800 */
[----:B------:R-:W-:-:S05]  /*6c120*/  IMAD.WIDE R76, R146, 0x4, R8 ;  /* 0x00000004924c7825 */ /* 0x000fca00078e0208 */
[----:B----4-:R1:W-:Y:S04]  /*6c130*/  @P4 STG.E desc[UR6][R76.64], R140 ;  /* 0x0000008c4c004986 */ /* 0x0103e8000c101906 */
[----:B-1----:R-:W4:Y:S01]  /*6c140*/  LDL.LU R140, [R1+0x1e30] ;  /* 0x001e3000018c7983 */ /* 0x002f220000300800 */
[----:B------:R-:W-:Y:S01]  /*6c150*/  ISETP.GE.AND P4, PT, R78, UR9, PT ;  /* 0x000000094e007c0c */ /* 0x000fe2000bf86270 */
[----:B------:R-:W-:Y:S01]  /*6c160*/  IMAD.WIDE R76, R142, 0x4, R2 ;  /* 0x000000048e4c7825 */ /* 0x000fe200078e0202 */
[----:B------:R-:W-:Y:S01]  /*6c170*/  ULDC UR9, c[0x0][0x228] ;  /* 0x00008a0000097ab9 */ /* 0x000fe20000000800 */
[----:B------:R-:W4:Y:S01]  /*6c180*/  LDL.LU R148, [R1+0x1c00] ;  /* 0x001c000001947983 */ /* 0x000f220000300800 */
[----:B------:R-:W-:Y:S01]  /*6c190*/  ISETP.LT.AND P5, PT, R11, UR10, !P4 ;  /* 0x0000000a0b007c0c */ /* 0x000fe2000e7a1270 */
[----:B------:R-:W-:Y:S01]  /*6c1a0*/  VIADD R78, R10, 0x8 ;  /* 0x000000080a4e7836 */ /* 0x000fe20000000000 */
[----:B------:R-:W-:-:S11]  /*6c1b0*/  ULDC UR10, c[0x0][0x228] ;  /* 0x00008a00000a7ab9 */ /* 0x000fd60000000800 */
[----:B------:R1:W-:Y:S01]  /*6c1c0*/  @P5 STG.E desc[UR6][R76.64], R143 ;  /* 0x0000008f4c005986 */ /* 0x0003e2000c101906 */
[----:B------:R-:W-:Y:S01]  /*6c1d0*/  ISETP.LT.AND P5, PT, R12, UR9, !P4 ;  /* 0x000000090c007c0c */ /* 0x000fe2000e7a1270 */
[----:B------:R-:W-:Y:S01]  /*6c1e0*/  ULDC UR9, c[0x0][0x228] ;  /* 0x00008a0000097ab9 */ /* 0x000fe20000000800 */
[----:B-1----:R-:W-:-:S11]  /*6c1f0*/  IMAD.WIDE R76, R142, 0x4, R4 ;  /* 0x000000048e4c7825 */ /* 0x002fd600078e0204 */
[----:B------:R1:W-:Y:S04]  /*6c200*/  @P5 STG.E desc[UR6][R76.64], R141 ;  /* 0x0000008d4c005986 */ /* 0x0003e8000c101906 */
[----:B-1----:R-:W4:Y:S04]  /*6c210*/  LDL.LU R141, [R1+0x1400] ;  /* 0x00140000018d7983 */ /* 0x002f280000300800 */
[----:B------:R-:W4:Y:S01]  /*6c220*/  LDL.LU R146, [R1+0x208c] ;  /* 0x00208c0001927983 */ /* 0x000f220000300800 */
[----:B------:R-:W-:-:S03]  /*6c230*/  ISETP.LT.AND P5, PT, R13, UR9, !P4 ;  /* 0x000000090d007c0c */ /* 0x000fc6000e7a1270 */
[----:B------:R-:W4:Y:S01]  /*6c240*/  LDL.LU R147, [R1+0xc00] ;  /* 0x000c000001937983 */ /* 0x000f220000300800 */
[----:B------:R-:W-:Y:S01]  /*6c250*/  IMAD.WIDE R76, R142, 0x4, R6 ;  /* 0x000000048e4c7825 */ /* 0x000fe200078e0206 */
[----:B------:R-:W-:Y:S01]  /*6c260*/  ISETP.LT.AND P4, PT, R14, UR8, !P4 ;  /* 0x000000080e007c0c */ /* 0x000fe2000e781270 */
[----:B------:R-:W-:-:S07]  /*6c270*/  ULDC.64 UR8, c[0x0][0x228] ;  /* 0x00008a0000087ab9 */ /* 0x000fce0000000a00 */
[----:B------:R1:W-:Y:S02]  /*6c280*/  @P5 STG.E desc[UR6][R76.64], R247 ;  /* 0x000000f74c005986 */ /* 0x0003e4000c101906 */
[----:B-1----:R-:W-:Y:S02]  /*6c290*/  IMAD.WIDE R76, R142, 0x4, R8 ;  /* 0x000000048e4c7825 */ /* 0x002fe400078e0208 */
[----:B------:R-:W4:Y:S04]  /*6c2a0*/  LDL.LU R142, [R1+0x400] ;  /* 0x00040000018e7983 */ /* 0x000f280000300800 */
[----:B------:R2:W-:Y:S01]  /*6c2b0*/  @P4 STG.E desc[UR6][R76.64], R243 ;  /* 0x000000f34c004986 */ /* 0x0005e2000c101906 */
[----:B------:R-:W-:Y:S01]  /*6c2c0*/  ISETP.GE.AND P4, PT, R78, UR9, PT ;  /* 0x000000094e007c0c */ /* 0x000fe2000bf86270 */
[----:B------:R-:W-:-:S02]  /*6c2d0*/  ULDC UR9, c[0x0][0x228] ;  /* 0x00008a0000097ab9 */ /* 0x000fc40000000800 */
[----:B------:R-:W4:Y:S01]  /*6c2e0*/  LDL.LU R143, [R1+0x2090] ;  /* 0x00209000018f7983 */ /* 0x000f220000300800 */
[----:B------:R-:W-:Y:S01]  /*6c2f0*/  ISETP.LT.AND P5, PT, R11, UR10, !P4 ;  /* 0x0000000a0b007c0c */ /* 0x000fe2000e7a1270 */
[----:B--2---:R-:W-:Y:S01]  /*6c300*/  IMAD.WIDE R76, R144, 0x4, R2 ;  /* 0x00000004904c7825 */ /* 0x004fe200078e0202 */
[----:B------:R-:W-:-:S11]  /*6c310*/  ULDC UR10, c[0x0][0x228] ;  /* 0x00008a00000a7ab9 */ /* 0x000fd60000000800 */
[----:B---3--:R1:W-:Y:S01]  /*6c320*/  @P5 STG.E desc[UR6][R76.64], R145 ;  /* 0x000000914c005986 */ /* 0x0083e2000c101906 */
[----:B------:R-:W-:Y:S01]  /*6c330*/  ISETP.LT.AND P5, PT, R12, UR9, !P4 ;  /* 0x000000090c007c0c */ /* 0x000fe2000e7a1270 */
[----:B------:R-:W-:Y:S02]  /*6c340*/  ULDC UR9, c[0x0][0x228] ;  /* 0x00008a0000097ab9 */ /* 0x000fe40000000800 */
[----:B-1----:R-:W2:Y:S01]  /*6c350*/  LDL.LU R145, [R1+0x10] ;  /* 0x0000100001917983 */ /* 0x002ea20000300800 */
[----:B------:R-:W-:-:S09]  /*6c360*/  IMAD.WIDE R76, R144, 0x4, R4 ;  /* 0x00000004904c7825 */ /* 0x000fd200078e0204 */
[----:B----4-:R1:W-:Y:S04]  /*6c370*/  @P5 STG.E desc[UR6][R76.64], R140 ;  /* 0x0000008c4c005986 */ /* 0x0103e8000c101906 */
[----:B-1----:R-:W3:Y:S01]  /*6c380*/  LDL.LU R140, [R1] ;  /* 0x00000000018c7983 */ /* 0x002ee20000300800 */
[----:B------:R-:W-:Y:S01]  /*6c390*/  ISETP.LT.AND P5, PT, R13, UR9, !P4 ;  /* 0x000000090d007c0c */ /* 0x000fe2000e7a1270 */
[----:B------:R-:W-:Y:S01]  /*6c3a0*/  IMAD.WIDE R76, R144, 0x4, R6 ;  /* 0x00000004904c7825 */ /* 0x000fe200078e0206 */
[----:B------:R-:W-:Y:S01]  /*6c3b0*/  ISETP.LT.AND P4, PT, R14, UR8, !P4 ;  /* 0x000000080e007c0c */ /* 0x000fe2000e781270 */
[----:B------:R-:W-:-:S10]  /*6c3c0*/  ULDC.64 UR8, c[0x0][0x228] ;  /* 0x00008a0000087ab9 */ /* 0x000fd40000000a00 */
[----:B------:R1:W-:Y:S02]  /*6c3d0*/  @P5 STG.E desc[UR6][R76.64], R148 ;  /* 0x000000944c005986 */ /* 0x0003e4000c101906 */
[----:B-1----:R-:W-:Y:S02]  /*6c3e0*/  IMAD.WIDE R76, R144, 0x4, R8 ;  /* 0x00000004904c7825 */ /* 0x002fe400078e0208 */
[----:B------:R-:W4:Y:S04]  /*6c3f0*/  LDL.LU R144, [R1+0x2094] ;  /* 0x0020940001907983 */ /* 0x000f280000300800 */
[----:B------:R-:W4:Y:S04]  /*6c400*/  LDL.LU R148, [R1+0x1e44] ;  /* 0x001e440001947983 */ /* 0x000f280000300800 */
[----:B------:R1:W-:Y:S01]  /*6c410*/  @P4 STG.E desc[UR6][R76.64], R141 ;  /* 0x0000008d4c004986 */ /* 0x0003e2000c101906 */
[----:B------:R-:W-:-:S03]  /*6c420*/  VIADD R78, R10, 0x9 ;  /* 0x000000090a4e7836 */ /* 0x000fc60000000000 */
[----:B-1----:R-:W4:Y:S02]  /*6c430*/  LDL.LU R141, [R1+0x1e34] ;  /* 0x001e3400018d7983 */ /* 0x002f240000300800 */
[----:B------:R-:W-:Y:S01]  /*6c440*/  ISETP.GE.AND P4, PT, R78, UR9, PT ;  /* 0x000000094e007c0c */ /* 0x000fe2000bf86270 */
[----:B------:R-:W-:Y:S01]  /*6c450*/  IMAD.WIDE R76, R146, 0x4, R2 ;  /* 0x00000004924c7825 */ /* 0x000fe200078e0202 */
[----:B------:R-:W-:Y:S02]  /*6c460*/  ULDC UR9, c[0x0][0x228] ;  /* 0x00008a0000097ab9 */ /* 0x000fe40000000800 */
[----:B------:R-:W-:Y:S01]  /*6c470*/  ISETP.LT.AND P5, PT, R11, UR10, !P4 ;  /* 0x0000000a0b007c0c */ /* 0x000fe2000e7a1270 */
[----:B------:R-:W-:Y:S01]  /*6c480*/  VIADD R78, R10, 0xa ;  /* 0x0000000a0a4e7836 */ /* 0x000fe20000000000 */
[----:B------:R-:W-:-:S11]  /*6c490*/  ULDC UR10, c[0x0][0x228] ;  /* 0x00008a00000a7ab9 */ /* 0x000fd60000000800 */
[----:B------:R1:W-:Y:S01]  /*6c4a0*/  @P5 STG.E desc[UR6][R76.64], R147 ;  /* 0x000000934c005986 */ /* 0x0003e2000c101906 */
[----:B------:R-:W-:Y:S01]  /*6c4b0*/  ISETP.LT.AND P5, PT, R12, UR9, !P4 ;  /* 0x000000090c007c0c */ /* 0x000fe2000e7a1270 */
[----:B------:R-:W-:Y:S02]  /*6c4c0*/  ULDC UR9, c[0x0][0x228] ;  /* 0x00008a0000097ab9 */ /* 0x000fe40000000800 */
[----:B-1----:R-:W4:Y:S01]  /*6c4d0*/  LDL.LU R147, [R1+0x1c04] ;  /* 0x001c040001937983 */ /* 0x002f220000300800 */
[----:B------:R-:W-:-:S09]  /*6c4e0*/  IMAD.WIDE R76, R146, 0x4, R4 ;  /* 0x00000004924c7825 */ /* 0x000fd200078e0204 */
[----:B------:R1:W-:Y:S04]  /*6c4f0*/  @P5 STG.E desc[UR6][R76.64], R142 ;  /* 0x0000008e4c005986 */ /* 0x0003e8000c101906 */
[----:B-1----:R-:W4:Y:S01]  /*6c500*/  LDL.LU R142, [R1+0x1404] ;  /* 0x00140400018e7983 */ /* 0x002f220000300800 */
[----:B------:R-:W-:Y:S01]  /*6c510*/  ISETP.LT.AND P5, PT, R13, UR9, !P4 ;  /* 0x000000090d007c0c */ /* 0x000fe2000e7a1270 */
[----:B------:R-:W-:Y:S01]  /*6c520*/  IMAD.WIDE R76, R146, 0x4, R6 ;  /* 0x00000004924c7825 */ /* 0x000fe200078e0206 */
[----:B------:R-:W-:Y:S01]  /*6c530*/  ISETP.LT.AND P4, PT, R14, UR8, !P4 ;  /* 0x000000080e007c0c */ /* 0x000fe2000e781270 */
[----:B------:R-:W-:-:S10]  /*6c540*/  ULDC.64 UR8, c[0x0][0x228] ;  /* 0x00008a0000087ab9 */ /* 0x000fd40000000a00 */
[----:B--2---:R1:W-:Y:S02]  /*6c550*/  @P5 STG.E desc[UR6][R76.64], R145 ;  /* 0x000000914c005986 */ /* 0x0043e4000c101906 */
[----:B-1----:R-:W-:Y:S02]  /*6c560*/  IMAD.WIDE R76, R146, 0x4, R8 ;  /* 0x00000004924c7825 */ /* 0x002fe400078e0208 */
[----:B------:R-:W2:Y:S04]  /*6c570*/  LDL.LU R146, [R1+0x2098] ;  /* 0x0020980001927983 */ /* 0x000ea80000300800 */
[----:B------:R-:W2:Y:S04]  /*6c580*/  LDL.LU R145, [R1+0xc04] ;  /* 0x000c040001917983 */ /* 0x000ea80000300800 */
[----:B---3--:R1:W-:Y:S04]  /*6c590*/  @P4 STG.E desc[UR6][R76.64], R140 ;  /* 0x0000008c4c004986 */ /* 0x0083e8000c101906 */
[----:B-1----:R-:W3:Y:S01]  /*6c5a0*/  LDL.LU R140, [R1+0x404] ;  /* 0x00040400018c7983 */ /* 0x002ee20000300800 */
[----:B------:R-:W-:Y:S01]  /*6c5b0*/  ISETP.GE.AND P4, PT, R78, UR9, PT ;  /* 0x000000094e007c0c */ /* 0x000fe2000bf86270 */
[----:B------:R-:W-:Y:S01]  /*6c5c0*/  IMAD.WIDE R76, R143, 0x4, R2 ;  /* 0x000000048f4c7825 */ /* 0x000fe200078e0202 */
[----:B------:R-:W-:-:S02]  /*6c5d0*/  ULDC UR9, c[0x0][0x228] ;  /* 0x00008a0000097ab9 */ /* 0x000fc40000000800 */
[----:B------:R-:W-:Y:S01]  /*6c5e0*/  ISETP.LT.AND P5, PT, R11, UR10, !P4 ;  /* 0x0000000a0b007c0c */ /* 0x000fe2000e7a1270 */
[----:B------:R-:W-:Y:S01]  /*6c5f0*/  VIADD R78, R10, 0xb ;  /* 0x0000000b0a4e7836 */ /* 0x000fe20000000000 */
[----:B------:R-:W-:-:S11]  /*6c600*/  ULDC UR10, c[0x0][0x228] ;  /* 0x00008a00000a7ab9 */ /* 0x000fd60000000800 */
[----:B----4-:R1:W-:Y:S01]  /*6c610*/  @P5 STG.E desc[UR6][R76.64], R148 ;  /* 0x000000944c005986 */ /* 0x0103e2000c101906 */
[----:B------:R-:W-:Y:S01]  /*6c620*/  ISETP.LT.AND P5, PT, R12, UR9, !P4 ;  /* 0x000000090c007c0c */ /* 0x000fe2000e7a1270 */
[----:B------:R-:W-:Y:S02]  /*6c630*/  ULDC UR9, c[0x0][0x228] ;  /* 0x00008a0000097ab9 */ /* 0x000fe40000000800 */
[----:B-1----:R-:W4:Y:S01]  /*6c640*/  LDL.LU R148, [R1+0x14] ;  /* 0x0000140001947983 */ /* 0x002f220000300800 */
[----:B------:R-:W-:-:S09]  /*6c650*/  IMAD.WIDE R76, R143, 0x4, R4 ;  /* 0x000000048f4c7825 */ /* 0x000fd200078e0204 */
[----:B------:R1:W-:Y:S04]  /*6c660*/  @P5 STG.E desc[UR6][R76.64], R141 ;  /* 0x0000008d4c005986 */ /* 0x0003e8000c101906 */
[----:B-1----:R-:W4:Y:S01]  /*6c670*/  LDL.LU R141, [R1+0x4] ;  /* 0x00000400018d7983 */ /* 0x002f220000300800 */
[----:B------:R-:W-:Y:S02]  /*6c680*/  ISETP.LT.AND P5, PT, R13, UR9, !P4 ;  /* 0x000000090d007c0c */ /* 0x000fe4000e7a1270 */
[----:B------:R-:W-:Y:S01]  /*6c690*/  ISETP.LT.AND P4, PT, R14, UR8, !P4 ;  /* 0x000000080e007c0c */ /* 0x000fe2000e781270 */
[----:B------:R-:W-:Y:S01]  /*6c6a0*/  IMAD.WIDE R76, R143, 0x4, R6 ;  /* 0x000000048f4c7825 */ /* 0x000fe200078e0206 */
[----:B------:R-:W-:-:S09]  /*6c6b0*/  ULDC.64 UR8, c[0x0][0x228] ;  /* 0x00008a0000087ab9 */ /* 0x000fd20000000a00 */
[----:B------:R1:W-:Y:S02]  /*6c6c0*/  @P5 STG.E desc[UR6][R76.64], R147 ;  /* 0x000000934c005986 */ /* 0x0003e4000c101906 */
[----:B-1----:R-:W-:Y:S02]  /*6c6d0*/  IMAD.WIDE R76, R143, 0x4, R8 ;  /* 0x000000048f4c7825 */ /* 0x002fe400078e0208 */
[----:B------:R-:W4:Y:S04]  /*6c6e0*/  LDL.LU R143, [R1+0x209c] ;  /* 0x00209c00018f7983 */ /* 0x000f280000300800 */
[----:B------:R1:W-:Y:S01]  /*6c6f0*/  @P4 STG.E desc[UR6][R76.64], R142 ;  /* 0x0000008e4c004986 */ /* 0x0003e2000c101906 */
[----:B------:R-:W-:Y:S01]  /*6c700*/  ISETP.GE.AND P4, PT, R78, UR9, PT ;  /* 0x000000094e007c0c */ /* 0x000fe2000bf86270 */
[----:B------:R-:W-:-:S02]  /*6c710*/  ULDC UR9, c[0x0][0x228] ;  /* 0x00008a0000097ab9 */ /* 0x000fc40000000800 */
[----:B-1----:R-:W4:Y:S01]  /*6c720*/  LDL.LU R142, [R1+0x1e48] ;  /* 0x001e4800018e7983 */ /* 0x002f220000300800 */
[----:B------:R-:W-:Y:S01]  /*6c730*/  ISETP.LT.AND P5, PT, R11, UR10, !P4 ;  /* 0x0000000a0b007c0c */ /* 0x000fe2000e7a1270 */
[----:B------:R-:W-:Y:S01]  /*6c740*/  IMAD.WIDE R76, R144, 0x4, R2 ;  /* 0x00000004904c7825 */ /* 0x000fe200078e0202 */
[----:B------:R-:W-:Y:S01]  /*6c750*/  ULDC UR10, c[0x0][0x228] ;  /* 0x00008a00000a7ab9 */ /* 0x000fe20000000800 */
[----:B------:R-:W4:Y:S10]  /*6c760*/  LDL.LU R147, [R1+0x1e38] ;  /* 0x001e380001937983 */ /* 0x000f340000300800 */
[----:B--2---:R1:W-:Y:S01]  /*6c770*/  @P5 STG.E desc[UR6][R76.64], R145 ;  /* 0x000000914c005986 */ /* 0x0043e2000c101906 */
[----:B------:R-:W-:Y:S01]  /*6c780*/  ISETP.LT.AND P5, PT, R12, UR9, !P4 ;  /* 0x000000090c007c0c */ /* 0x000fe2000e7a1270 */
[----:B------:R-:W-:-:S02]  /*6c790*/  ULDC UR9, c[0x0][0x228] ;  /* 0x00008a0000097ab9 */ /* 0x000fc40000000800 */
[----:B-1----:R-:W2:Y:S01]  /*6c7a0*/  LDL.LU R145, [R1+0x1c08] ;  /* 0x001c080001917983 */ /* 0x002ea20000300800 */
[----:B------:R-:W-:-:S09]  /*6c7b0*/  IMAD.WIDE R76, R144, 0x4, R4 ;  /* 0x00000004904c7825 */ /* 0x000fd200078e0204 */
[----:B---3--:R1:W-:Y:S04]  /*6c7c0*/  @P5 STG.E desc[UR6][R76.64], R140 ;  /* 0x0000008c4c005986 */ /* 0x0083e8000c101906 */
[----:B-1----:R-:W3:Y:S01]  /*6c7d0*/  LDL.LU R140, [R1+0x1408] ;  /* 0x00140800018c7983 */ /* 0x002ee20000300800 */
[----:B------:R-:W-:Y:S02]  /*6c7e0*/  ISETP.LT.AND P5, PT, R13, UR9, !P4 ;  /* 0x000000090d007c0c */ /* 0x000fe4000e7a1270 */
[----:B------:R-:W-:Y:S01]  /*6c7f0*/  ISETP.LT.AND P4, PT, R14, UR8, !P4 ;  /* 0x000000080e007c0c */ /* 0x000fe2000e781270 */
[----:B------:R-:W-:Y:S01]  /*6c800*/  IMAD.WIDE R76, R144, 0x4, R6 ;  /* 0x00000004904c7825 */ /* 0x000fe200078e0206 */
[----:B------:R-:W-:-:S09]  /*6c810*/  ULDC.64 UR8, c[0x0][0x228] ;  /* 0x00008a0000087ab9 */ /* 0x000fd20000000a00 */
[----:B----4-:R1:W-:Y:S02]  /*6c820*/  @P5 STG.E desc[UR6][R76.64], R148 ;  /* 0x000000944c005986 */ /* 0x0103e4000c101906 */
[----:B-1----:R-:W-:Y:S02]  /*6c830*/  IMAD.WIDE R76, R144, 0x4, R8 ;  /* 0x00000004904c7825 */ /* 0x002fe400078e0208 */
[----:B------:R-:W4:Y:S04]  /*6c840*/  LDL.LU R144, [R1+0x20a0] ;  /* 0x0020a00001907983 */ /* 0x000f280000300800 */
[----:B------:R1:W-:Y:S04]  /*6c850*/  @P4 STG.E desc[UR6][R76.64], R141 ;  /* 0x0000008d4c004986 */ /* 0x0003e8000c101906 */
[----:B-1----:R-:W4:Y:S04]  /*6c860*/  LDL.LU R141, [R1+0xc08] ;  /* 0x000c0800018d7983 */ /* 0x002f280000300800 */
[----:B------:R-:W4:Y:S01]  /*6c870*/  LDL.LU R150, [R1+0x408] ;  /* 0x0004080001967983 */ /* 0x000f220000300800 */
[----:B------:R-:W-:-:S03]  /*6c880*/  VIADD R78, R10, 0xc ;  /* 0x0000000c0a4e7836 */ /* 0x000fc60000000000 */
[----:B------:R-:W4:Y:S02]  /*6c890*/  LDL.LU R148, [R1+0x18] ;  /* 0x0000180001947983 */ /* 0x000f240000300800 */
        /* <DEDUP_REMOVED lines=11> */
[----:B------:R1:W-:Y:S01]  /*6c950*/  @P5 STG.E desc[UR6][R76.64], R147 ;  /* 0x000000934c005986 */ /* 0x0003e2000c101906 */
[----:B------:R-:W-:Y:S02]  /*6c960*/  ISETP.LT.AND P5, PT, R13, UR9, !P4 ;  /* 0x000000090d007c0c */ /* 0x000fe4000e7a1270 */
[----:B------:R-:W-:Y:S01]  /*6c970*/  ISETP.LT.AND P4, PT, R14, UR8, !P4 ;  /* 0x000000080e007c0c */ /* 0x000fe2000e781270 */
[----:B------:R-:W-:Y:S01]  /*6c980*/  ULDC.64 UR8, c[0x0][0x228] ;  /* 0x00008a0000087ab9 */ /* 0x000fe20000000a00 */
[----:B-1----:R-:W-:-:S09]  /*6c990*/  IMAD.WIDE R76, R146, 0x4, R6 ;  /* 0x00000004924c7825 */ /* 0x002fd200078e0206 */
[----:B--2---:R1:W-:Y:S04]  /*6c9a0*/  @P5 STG.E desc[UR6][R76.64], R145 ;  /* 0x000000914c005986 */ /* 0x0043e8000c101906 */
[----:B-1----:R-:W2:Y:S01]  /*6c9b0*/  LDL.LU R145, [R1+0x1e4c] ;  /* 0x001e4c0001917983 */ /* 0x002ea20000300800 */
[----:B------:R-:W-:-:S03]  /*6c9c0*/  IMAD.WIDE R76, R146, 0x4, R8 ;  /* 0x00000004924c7825 */ /* 0x000fc600078e0208 */
[----:B------:R-:W2:Y:S04]  /*6c9d0*/  LDL.LU R146, [R1+0x20a4] ;  /* 0x0020a40001927983 */ /* 0x000ea80000300800 */
[----:B---3--:R1:W-:Y:S04]  /*6c9e0*/  @P4 STG.E desc[UR6][R76.64], R140 ;  /* 0x0000008c4c004986 */ /* 0x0083e8000c101906 */
[----:B-1----:R-:W3:Y:S01]  /*6c9f0*/  LDL.LU R140, [R1+0x1e3c] ;  /* 0x001e3c00018c7983 */ /* 0x002ee20000300800 */
[----:B------:R-:W-:Y:S01]  /*6ca00*/  ISETP.GE.AND P4, PT, R78, UR9, PT ;  /* 0x000000094e007c0c */ /* 0x000fe2000bf86270 */
[----:B------:R-:W-:Y:S01]  /*6ca10*/  IMAD.WIDE R76, R143, 0x4, R2 ;  /* 0x000000048f4c7825 */ /* 0x000fe200078e0202 */
[----:B------:R-:W-:Y:S01]  /*6ca20*/  ULDC UR9, c[0x0][0x228] ;  /* 0x00008a0000097ab9 */ /* 0x000fe20000000800 */
[----:B------:R-:W3:Y:S01]  /*6ca30*/  LDL.LU R147, [R1+0x1c0c] ;  /* 0x001c0c0001937983 */ /* 0x000ee20000300800 */
        /* <DEDUP_REMOVED lines=26> */
[----:B------:R-:W-:Y:S01]  /*6cbe0*/  ULDC UR9, c[0x0][0x228] ;  /* 0x00008a0000097ab9 */ /* 0x000fe20000000800 */
[----:B-1----:R-:W-:-:S11]  /*6cbf0*/  IMAD.WIDE R76, R144, 0x4, R4 ;  /* 0x00000004904c7825 */ /* 0x002fd600078e0204 */
[----:B---3--:R1:W-:Y:S04]  /*6cc00*/  @P5 STG.E desc[UR6][R76.64], R140 ;  /* 0x0000008c4c005986 */ /* 0x0083e8000c101906 */
[----:B-1----:R-:W2:Y:S01]  /*6cc10*/  LDL.LU R140, [R1+0xc] ;  /* 0x00000c00018c7983 */ /* 0x002ea20000300800 */
[----:B------:R-:W-:Y:S01]  /*6cc20*/  ISETP.LT.AND P5, PT, R13, UR9, !P4 ;  /* 0x000000090d007c0c */ /* 0x000fe2000e7a1270 */
[----:B------:R-:W-:Y:S02]  /*6cc30*/  IMAD.WIDE R76, R144, 0x4, R6 ;  /* 0x00000004904c7825 */ /* 0x000fe400078e0206 */
[----:B------:R-:W3:Y:S01]  /*6cc40*/  LDL.LU R145, [R1+0x20a8] ;  /* 0x0020a80001917983 */ /* 0x000ee20000300800 */
[----:B------:R-:W-:Y:S01]  /*6cc50*/  ISETP.LT.AND P4, PT, R14, UR8, !P4 ;  /* 0x000000080e007c0c */ /* 0x000fe2000e781270 */
[----:B------:R-:W-:Y:S01]  /*6cc60*/  VIADD R78, R10, 0xf ;  /* 0x0000000f0a4e7836 */ /* 0x000fe20000000000 */
[----:B------:R-:W-:-:S07]  /*6cc70*/  ULDC.64 UR8, c[0x0][0x228] ;  /* 0x00008a0000087ab9 */ /* 0x000fce0000000a00 */
[----:B------:R1:W-:Y:S02]  /*6cc80*/  @P5 STG.E desc[UR6][R76.64], R147 ;  /* 0x000000934c005986 */ /* 0x0003e4000c101906 */
[----:B-1----:R-:W-:Y:S02]  /*6cc90*/  IMAD.WIDE R76, R144, 0x4, R8 ;  /* 0x00000004904c7825 */ /* 0x002fe400078e0208 */
[----:B------:R-:W3:Y:S04]  /*6cca0*/  LDL.LU R144, [R1+0x1c10] ;  /* 0x001c100001907983 */ /* 0x000ee80000300800 */
[----:B----4-:R1:W-:Y:S01]  /*6ccb0*/  @P4 STG.E desc[UR6][R76.64], R141 ;  /* 0x0000008d4c004986 */ /* 0x0103e2000c101906 */
[----:B------:R-:W-:Y:S01]  /*6ccc0*/  ISETP.GE.AND P4, PT, R78, UR9, PT ;  /* 0x000000094e007c0c */ /* 0x000fe2000bf86270 */
[----:B------:R-:W-:-:S02]  /*6ccd0*/  ULDC UR9, c[0x0][0x228] ;  /* 0x00008a0000097ab9 */ /* 0x000fc40000000800 */
[----:B-1----:R-:W4:Y:S01]  /*6cce0*/  LDL.LU R141, [R1+0x1810] ;  /* 0x00181000018d7983 */ /* 0x002f220000300800 */
[----:B------:R-:W-:Y:S01]  /*6ccf0*/  ISETP.LT.AND P5, PT, R11, UR10, !P4 ;  /* 0x0000000a0b007c0c */ /* 0x000fe2000e7a1270 */
[----:B------:R-:W-:Y:S01]  /*6cd00*/  IMAD.WIDE R76, R146, 0x4, R2 ;  /* 0x00000004924c7825 */ /* 0x000fe200078e0202 */
[----:B------:R-:W-:Y:S01]  /*6cd10*/  ULDC UR10, c[0x0][0x228] ;  /* 0x00008a00000a7ab9 */ /* 0x000fe20000000800 */
[----:B------:R-:W4:Y:S10]  /*6cd20*/  LDL.LU R147, [R1+0x1410] ;  /* 0x0014100001937983 */ /* 0x000f340000300800 */
[----:B------:R1:W-:Y:S01]  /*6cd30*/  @P5 STG.E desc[UR6][R76.64], R143 ;  /* 0x0000008f4c005986 */ /* 0x0003e2000c101906 */
[----:B------:R-:W-:Y:S01]  /*6cd40*/  ISETP.LT.AND P5, PT, R12, UR9, !P4 ;  /* 0x000000090c007c0c */ /* 0x000fe2000e7a1270 */
[----:B------:R-:W-:Y:S01]  /*6cd50*/  ULDC UR9, c[0x0][0x228] ;  /* 0x00008a0000097ab9 */ /* 0x000fe20000000800 */
[----:B-1----:R-:W-:-:S11]  /*6cd60*/  IMAD.WIDE R76, R146, 0x4, R4 ;  /* 0x00000004924c7825 */ /* 0x002fd600078e0204 */
[----:B------:R1:W-:Y:S04]  /*6cd70*/  @P5 STG.E desc[UR6][R76.64], R142 ;  /* 0x0000008e4c005986 */ /* 0x0003e8000c101906 */
[----:B-1----:R-:W4:Y:S01]  /*6cd80*/  LDL.LU R142, [R1+0x1010] ;  /* 0x00101000018e7983 */ /* 0x002f220000300800 */
[----:B------:R-:W-:Y:S01]  /*6cd90*/  ISETP.LT.AND P5, PT, R13, UR9, !P4 ;  /* 0x000000090d007c0c */ /* 0x000fe2000e7a1270 */
[----:B------:R-:W-:Y:S02]  /*6cda0*/  IMAD.WIDE R76, R146, 0x4, R6 ;  /* 0x00000004924c7825 */ /* 0x000fe400078e0206 */
[----:B------:R-:W4:Y:S01]  /*6cdb0*/  LDL.LU R143, [R1+0x20ac] ;  /* 0x0020ac00018f7983 */ /* 0x000f220000300800 */
[----:B------:R-:W-:Y:S01]  /*6cdc0*/  ISETP.LT.AND P4, PT, R14, UR8, !P4 ;  /* 0x000000080e007c0c */ /* 0x000fe2000e781270 */
[----:B------:R-:W-:Y:S01]  /*6cdd0*/  VIADD R78, R10, 0x10 ;  /* 0x000000100a4e7836 */ /* 0x000fe20000000000 */
[----:B------:R-:W-:-:S07]  /*6cde0*/  ULDC.64 UR8, c[0x0][0x228] ;  /* 0x00008a0000087ab9 */ /* 0x000fce0000000a00 */
[----:B------:R1:W-:Y:S04]  /*6cdf0*/  @P5 STG.E desc[UR6][R76.64], R148 ;  /* 0x000000944c005986 */ /* 0x0003e8000c101906 */
[----:B-1----:R-:W4:Y:S01]  /*6ce00*/  LDL.LU R148, [R1+0xc10] ;  /* 0x000c100001947983 */ /* 0x002f220000300800 */
[----:B------:R-:W-:-:S05]  /*6ce10*/  IMAD.WIDE R76, R146, 0x4, R8 ;  /* 0x00000004924c7825 */ /* 0x000fca00078e0208 */
[----:B--2---:R1:W-:Y:S04]  /*6ce20*/  @P4 STG.E desc[UR6][R76.64], R140 ;  /* 0x0000008c4c004986 */ /* 0x0043e8000c101906 */
[----:B-1----:R-:W2:Y:S01]  /*6ce30*/  LDL.LU R140, [R1+0x810] ;  /* 0x00081000018c7983 */ /* 0x002ea20000300800 */
[----:B------:R-:W-:Y:S01]  /*6ce40*/  ISETP.GE.AND P4, PT, R78, UR9, PT ;  /* 0x000000094e007c0c */ /* 0x000fe2000bf86270 */
[----:B---3--:R-:W-:Y:S01]  /*6ce50*/  IMAD.WIDE R76, R145, 0x4, R2 ;  /* 0x00000004914c7825 */ /* 0x008fe200078e0202 */
[----:B------:R-:W-:Y:S01]  /*6ce60*/  ULDC UR9, c[0x0][0x228] ;  /* 0x00008a0000097ab9 */ /* 0x000fe20000000800 */
[----:B------:R-:W3:Y:S01]  /*6ce70*/  LDL.LU R146, [R1+0x20b0] ;  /* 0x0020b00001927983 */ /* 0x000ee20000300800 */
[----:B------:R-:W-:Y:S01]  /*6ce80*/  ISETP.LT.AND P5, PT, R11, UR10, !P4 ;  /* 0x0000000a0b007c0c */ /* 0x000fe2000e7a1270 */
[----:B------:R-:W-:Y:S01]  /*6ce90*/  VIADD R78, R10, 0x11 ;  /* 0x000000110a4e7836 */ /* 0x000fe20000000000 */
[----:B------:R-:W-:-:S11]  /*6cea0*/  ULDC UR10, c[0x0][0x228] ;  /* 0x00008a00000a7ab9 */ /* 0x000fd60000000800 */
[----:B------:R1:W-:Y:S01]  /*6ceb0*/  @P5 STG.E desc[UR6][R76.64], R144 ;  /* 0x000000904c005986 */ /* 0x0003e2000c101906 */
[----:B------:R-:W-:Y:S01]  /*6cec0*/  ISETP.LT.AND P5, PT, R12, UR9, !P4 ;  /* 0x000000090c007c0c */ /* 0x000fe2000e7a1270 */
[----:B------:R-:W-:Y:S02]  /*6ced0*/  ULDC UR9, c[0x0][0x228] ;  /* 0x00008a0000097ab9 */ /* 0x000fe40000000800 */
[----:B-1----:R-:W3:Y:S01]  /*6cee0*/  LDL.LU R144, [R1+0x410] ;  /* 0x0004100001907983 */ /* 0x002ee20000300800 */
[----:B------:R-:W-:-:S09]  /*6cef0*/  IMAD.WIDE R76, R145, 0x4, R4 ;  /* 0x00000004914c7825 */ /* 0x000fd200078e0204 */
[----:B----4-:R1:W-:Y:S04]  /*6cf00*/  @P5 STG.E desc[UR6][R76.64], R141 ;  /* 0x0000008d4c005986 */ /* 0x0103e8000c101906 */
[----:B-1----:R-:W4:Y:S01]  /*6cf10*/  LDL.LU R141, [R1+0x20] ;  /* 0x00002000018d7983 */ /* 0x002f220000300800 */
        /* <DEDUP_REMOVED lines=9> */
[----:B------:R-:W-:Y:S01]  /*6cfb0*/  ISETP.GE.AND P4, PT, R78, UR9, PT ;  /* 0x000000094e007c0c */ /* 0x000fe2000bf86270 */
[----:B------:R-:W-:-:S02]  /*6cfc0*/  ULDC UR9, c[0x0][0x228] ;  /* 0x00008a0000097ab9 */ /* 0x000fc40000000800 */
[----:B-1----:R-:W4:Y:S01]  /*6cfd0*/  LDL.LU R142, [R1+0x1814] ;  /* 0x00181400018e7983 */ /* 0x002f220000300800 */
[----:B------:R-:W-:Y:S01]  /*6cfe0*/  ISETP.LT.AND P5, PT, R11, UR10, !P4 ;  /* 0x0000000a0b007c0c */ /* 0x000fe2000e7a1270 */
[----:B------:R-:W-:Y:S01]  /*6cff0*/  IMAD.WIDE R76, R143, 0x4, R2 ;  /* 0x000000048f4c7825 */ /* 0x000fe200078e0202 */
[----:B------:R-:W-:-:S11]  /*6d000*/  ULDC UR10, c[0x0][0x228] ;  /* 0x00008a00000a7ab9 */ /* 0x000fd60000000800 */
[----:B------:R1:W-:Y:S01]  /*6d010*/  @P5 STG.E desc[UR6][R76.64], R148 ;  /* 0x000000944c005986 */ /* 0x0003e2000c101906 */
[----:B------:R-:W-:Y:S01]  /*6d020*/  ISETP.LT.AND P5, PT, R12, UR9, !P4 ;  /* 0x000000090c007c0c */ /* 0x000fe2000e7a1270 */
[----:B------:R-:W-:Y:S02]  /*6d030*/  ULDC UR9, c[0x0][0x228] ;  /* 0x00008a0000097ab9 */ /* 0x000fe40000000800 */
[----:B-1----:R-:W4:Y:S01]  /*6d040*/  LDL.LU R148, [R1+0x1414] ;  /* 0x0014140001947983 */ /* 0x002f220000300800 */
[----:B------:R-:W-:-:S09]  /*6d050*/  IMAD.WIDE R76, R143, 0x4, R4 ;  /* 0x000000048f4c7825 */ /* 0x000fd200078e0204 */
[----:B--2---:R1:W-:Y:S04]  /*6d060*/  @P5 STG.E desc[UR6][R76.64], R140 ;  /* 0x0000008c4c005986 */ /* 0x0043e8000c101906 */
[----:B-1----:R-:W2:Y:S01]  /*6d070*/  LDL.LU R140, [R1+0x1014] ;  /* 0x00101400018c7983 */ /* 0x002ea20000300800 */
[----:B------:R-:W-:Y:S01]  /*6d080*/  ISETP.LT.AND P5, PT, R13, UR9, !P4 ;  /* 0x000000090d007c0c */ /* 0x000fe2000e7a1270 */
[----:B------:R-:W-:Y:S01]  /*6d090*/  IMAD.WIDE R76, R143, 0x4, R6 ;  /* 0x000000048f4c7825 */ /* 0x000fe200078e0206 */
[----:B------:R-:W-:Y:S01]  /*6d0a0*/  ISETP.LT.AND P4, PT, R14, UR8, !P4 ;  /* 0x000000080e007c0c */ /* 0x000fe2000e781270 */
[----:B------:R-:W-:-:S10]  /*6d0b0*/  ULDC.64 UR8, c[0x0][0x228] ;  /* 0x00008a0000087ab9 */ /* 0x000fd40000000a00 */
[----:B---3--:R1:W-:Y:S02]  /*6d0c0*/  @P5 STG.E desc[UR6][R76.64], R144 ;  /* 0x000000904c005986 */ /* 0x0083e4000c101906 */
[----:B-1----:R-:W-:Y:S02]  /*6d0d0*/  IMAD.WIDE R76, R143, 0x4, R8 ;  /* 0x000000048f4c7825 */ /* 0x002fe400078e0208 */
[----:B------:R-:W3:Y:S04]  /*6d0e0*/  LDL.LU R143, [R1+0x20b8] ;  /* 0x0020b800018f7983 */ /* 0x000ee80000300800 */
[----:B------:R-:W3:Y:S04]  /*6d0f0*/  LDL.LU R144, [R1+0xc14] ;  /* 0x000c140001907983 */ /* 0x000ee80000300800 */
[----:B----4-:R1:W-:Y:S01]  /*6d100*/  @P4 STG.E desc[UR6][R76.64], R141 ;  /* 0x0000008d4c004986 */ /* 0x0103e2000c101906 */
        /* <DEDUP_REMOVED lines=22> */
[----:B--2---:R1:W-:Y:S04]  /*6d270*/  @P4 STG.E desc[UR6][R76.64], R140 ;  /* 0x0000008c4c004986 */ /* 0x0043e8000c101906 */
[----:B-1----:R-:W2:Y:S01]  /*6d280*/  LDL.LU R140, [R1+0x1c18] ;  /* 0x001c1800018c7983 */ /* 0x002ea20000300800 */
[----:B------:R-:W-:Y:S01]  /*6d290*/  ISETP.GE.AND P4, PT, R78, UR9, PT ;  /* 0x000000094e007c0c */ /* 0x000fe2000bf86270 */
[----:B------:R-:W-:Y:S01]  /*6d2a0*/  IMAD.WIDE R76, R145, 0x4, R2 ;  /* 0x00000004914c7825 */ /* 0x000fe200078e0202 */
[----:B------:R-:W-:Y:S01]  /*6d2b0*/  ULDC UR9, c[0x0][0x228] ;  /* 0x00008a0000097ab9 */ /* 0x000fe20000000800 */
[----:B------:R-:W2:Y:S01]  /*6d2c0*/  LDL.LU R148, [R1+0x1818] ;  /* 0x0018180001947983 */ /* 0x000ea20000300800 */
[----:B------:R-:W-:Y:S01]  /*6d2d0*/  ISETP.LT.AND P5, PT, R11, UR10, !P4 ;  /* 0x0000000a0b007c0c */ /* 0x000fe2000e7a1270 */
[----:B------:R-:W-:Y:S01]  /*6d2e0*/  VIADD R78, R10, 0x14 ;  /* 0x000000140a4e7836 */ /* 0x000fe20000000000 */
[----:B------:R-:W-:-:S11]  /*6d2f0*/  ULDC UR10, c[0x0][0x228] ;  /* 0x00008a00000a7ab9 */ /* 0x000fd60000000800 */
        /* <DEDUP_REMOVED lines=14> */
[----:B------:R1:W-:Y:S04]  /*6d3e0*/  @P4 STG.E desc[UR6][R76.64], R142 ;  /* 0x0000008e4c004986 */ /* 0x0003e8000c101906 */
[----:B-1----:R-:W4:Y:S04]  /*6d3f0*/  LDL.LU R142, [R1+0xc18] ;  /* 0x000c1800018e7983 */ /* 0x002f280000300800 */
[----:B------:R-:W4:Y:S01]  /*6d400*/  LDL.LU R150, [R1+0x818] ;  /* 0x0008180001967983 */ /* 0x000f220000300800 */
[----:B------:R-:W-:Y:S01]  /*6d410*/  ISETP.GE.AND P4, PT, R78, UR9, PT ;  /* 0x000000094e007c0c */ /* 0x000fe2000bf86270 */
[----:B------:R-:W-:Y:S01]  /*6d420*/  IMAD.WIDE R76, R143, 0x4, R2 ;  /* 0x000000048f4c7825 */ /* 0x000fe200078e0202 */
[----:B------:R-:W-:Y:S01]  /*6d430*/  ULDC UR9, c[0x0][0x228] ;  /* 0x00008a0000097ab9 */ /* 0x000fe20000000800 */
[----:B------:R-:W4:Y:S01]  /*6d440*/  LDL.LU R147, [R1+0x418] ;  /* 0x0004180001937983 */ /* 0x000f220000300800 */
[----:B------:R-:W-:Y:S01]  /*6d450*/  ISETP.LT.AND P5, PT, R11, UR10, !P4 ;  /* 0x0000000a0b007c0c */ /* 0x000fe2000e7a1270 */
[----:B------:R-:W-:Y:S01]  /*6d460*/  VIADD R78, R10, 0x15 ;  /* 0x000000150a4e7836 */ /* 0x000fe20000000000 */
[----:B------:R-:W-:-:S11]  /*6d470*/  ULDC UR10, c[0x0][0x228] ;  /* 0x00008a00000a7ab9 */ /* 0x000fd60000000800 */
[----:B--2---:R1:W-:Y:S04]  /*6d480*/  @P5 STG.E desc[UR6][R76.64], R140 ;  /* 0x0000008c4c005986 */ /* 0x0043e8000c101906 */
[----:B-1----:R-:W2:Y:S01]  /*6d490*/  LDL.LU R140, [R1+0x28] ;  /* 0x00002800018c7983 */ /* 0x002ea20000300800 */
[----:B------:R-:W-:Y:S01]  /*6d4a0*/  ISETP.LT.AND P5, PT, R12, UR9, !P4 ;  /* 0x000000090c007c0c */ /* 0x000fe2000e7a1270 */
[----:B------:R-:W-:Y:S01]  /*6d4b0*/  IMAD.WIDE R76, R143, 0x4, R4 ;  /* 0x000000048f4c7825 */ /* 0x000fe200078e0204 */
[----:B------:R-:W-:-:S11]  /*6d4c0*/  ULDC UR9, c[0x0][0x228] ;  /* 0x00008a0000097ab9 */ /* 0x000fd60000000800 */
[----:B------:R1:W-:Y:S01]  /*6d4d0*/  @P5 STG.E desc[UR6][R76.64], R148 ;  /* 0x000000944c005986 */ /* 0x0003e2000c101906 */
[----:B------:R-:W-:Y:S02]  /*6d4e0*/  ISETP.LT.AND P5, PT, R13, UR9, !P4 ;  /* 0x000000090d007c0c */ /* 0x000fe4000e7a1270 */
[----:B------:R-:W-:Y:S01]  /*6d4f0*/  ISETP.LT.AND P4, PT, R14, UR8, !P4 ;  /* 0x000000080e007c0c */ /* 0x000fe2000e781270 */
[----:B------:R-:W-:Y:S01]  /*6d500*/  ULDC.64 UR8, c[0x0][0x228] ;  /* 0x00008a0000087ab9 */ /* 0x000fe20000000a00 */
[----:B-1----:R-:W-:-:S09]  /*6d510*/  IMAD.WIDE R76, R143, 0x4, R6 ;  /* 0x000000048f4c7825 */ /* 0x002fd200078e0206 */
[----:B---3--:R1:W-:Y:S04]  /*6d520*/  @P5 STG.E desc[UR6][R76.64], R144 ;  /* 0x000000904c005986 */ /* 0x0083e8000c101906 */
[----:B-1----:R-:W3:Y:S01]  /*6d530*/  LDL.LU R144, [R1+0x1c1c] ;  /* 0x001c1c0001907983 */ /* 0x002ee20000300800 */
[----:B------:R-:W-:-:S03]  /*6d540*/  IMAD.WIDE R76, R143, 0x4, R8 ;  /* 0x000000048f4c7825 */ /* 0x000fc600078e0208 */
[----:B------:R-:W3:Y:S04]  /*6d550*/  LDL.LU R143, [R1+0x20c4] ;  /* 0x0020c400018f7983 */ /* 0x000ee80000300800 */
        /* <DEDUP_REMOVED lines=33> */
[----:B------:R-:W-:Y:S01]  /*6d770*/  ULDC UR9, c[0x0][0x228] ;  /* 0x00008a0000097ab9 */ /* 0x000fe20000000800 */
[----:B-1----:R-:W-:-:S11]  /*6d780*/  IMAD.WIDE R76, R145, 0x4, R4 ;  /* 0x00000004914c7825 */ /* 0x002fd600078e0204 */
[----:B----4-:R1:W-:Y:S04]  /*6d790*/  @P5 STG.E desc[UR6][R76.64], R141 ;  /* 0x0000008d4c005986 */ /* 0x0103e8000c101906 */
[----:B-1----:R-:W3:Y:S01]  /*6d7a0*/  LDL.LU R141, [R1+0x2c] ;  /* 0x00002c00018d7983 */ /* 0x002ee20000300800 */
[----:B------:R-:W-:Y:S01]  /*6d7b0*/  ISETP.LT.AND P5, PT, R13, UR9, !P4 ;  /* 0x000000090d007c0c */ /* 0x000fe2000e7a1270 */
[----:B------:R-:W-:Y:S02]  /*6d7c0*/  IMAD.WIDE R76, R145, 0x4, R6 ;  /* 0x00000004914c7825 */ /* 0x000fe400078e0206 */
[----:B------:R-:W4:Y:S01]  /*6d7d0*/  LDL.LU R144, [R1+0x20c8] ;  /* 0x0020c80001907983 */ /* 0x000f220000300800 */
[----:B------:R-:W-:Y:S01]  /*6d7e0*/  ISETP.LT.AND P4, PT, R14, UR8, !P4 ;  /* 0x000000080e007c0c */ /* 0x000fe2000e781270 */
[----:B------:R-:W-:-:S08]  /*6d7f0*/  ULDC.64 UR8, c[0x0][0x228] ;  /* 0x00008a0000087ab9 */ /* 0x000fd00000000a00 */
        /* <DEDUP_REMOVED lines=8> */
[C---:B------:R-:W-:Y:S01]  /*6d880*/  IMAD.WIDE R76, R143.reuse, 0x4, R2 ;  /* 0x000000048f4c7825 */ /* 0x040fe200078e0202 */
[----:B------:R-:W-:Y:S01]  /*6d890*/  ULDC UR10, c[0x0][0x228] ;  /* 0x00008a00000a7ab9 */ /* 0x000fe20000000800 */
[----:B------:R-:W4:Y:S10]  /*6d8a0*/  LDL.LU R148, [R1+0x1420] ;  /* 0x0014200001947983 */ /* 0x000f340000300800 */
[----:B------:R1:W-:Y:S01]  /*6d8b0*/  @P5 STG.E desc[UR6][R76.64], R146 ;  /* 0x000000924c005986 */ /* 0x0003e2000c101906 */
[----:B------:R-:W-:Y:S01]  /*6d8c0*/  ISETP.LT.AND P5, PT, R12, UR9, !P4 ;  /* 0x000000090c007c0c */ /* 0x000fe2000e7a1270 */
[----:B------:R-:W-:Y:S01]  /*6d8d0*/  ULDC UR9, c[0x0][0x228] ;  /* 0x00008a0000097ab9 */ /* 0x000fe20000000800 */
[----:B-1----:R-:W-:-:S11]  /*6d8e0*/  IMAD.WIDE R76, R143, 0x4, R4 ;  /* 0x000000048f4c7825 */ /* 0x002fd600078e0204 */
[----:B--2---:R1:W-:Y:S04]  /*6d8f0*/  @P5 STG.E desc[UR6][R76.64], R140 ;  /* 0x0000008c4c005986 */ /* 0x0043e8000c101906 */
[----:B-1----:R-:W2:Y:S01]  /*6d900*/  LDL.LU R140, [R1+0x1020] ;  /* 0x00102000018c7983 */ /* 0x002ea20000300800 */
[----:B------:R-:W-:Y:S01]  /*6d910*/  ISETP.LT.AND P5, PT, R13, UR9, !P4 ;  /* 0x000000090d007c0c */ /* 0x000fe2000e7a1270 */
[----:B------:R-:W-:Y:S02]  /*6d920*/  IMAD.WIDE R76, R143, 0x4, R6 ;  /* 0x000000048f4c7825 */ /* 0x000fe400078e0206 */
[----:B------:R-:W2:Y:S01]  /*6d930*/  LDL.LU R146, [R1+0x20cc] ;  /* 0x0020cc0001927983 */ /* 0x000ea20000300800 */
[----:B------:R-:W-:Y:S01]  /*6d940*/  ISETP.LT.AND P4, PT, R14, UR8, !P4 ;  /* 0x000000080e007c0c */ /* 0x000fe2000e781270 */
[----:B------:R-:W-:Y:S01]  /*6d950*/  VIADD R78, R10, 0x18 ;  /* 0x000000180a4e7836 */ /* 0x000fe20000000000 */
[----:B------:R-:W-:-:S07]  /*6d960*/  ULDC.64 UR8, c[0x0][0x228] ;  /* 0x00008a0000087ab9 */ /* 0x000fce0000000a00 */
[----:B------:R1:W-:Y:S04]  /*6d970*/  @P5 STG.E desc[UR6][R76.64], R147 ;  /* 0x000000934c005986 */ /* 0x0003e8000c101906 */
[----:B-1----:R-:W2:Y:S01]  /*6d980*/  LDL.LU R147, [R1+0xc20] ;  /* 0x000c200001937983 */ /* 0x002ea20000300800 */
[----:B------:R-:W-:-:S05]  /*6d990*/  IMAD.WIDE R76, R143, 0x4, R8 ;  /* 0x000000048f4c7825 */ /* 0x000fca00078e0208 */
[----:B---3--:R1:W-:Y:S01]  /*6d9a0*/  @P4 STG.E desc[UR6][R76.64], R141 ;  /* 0x0000008d4c004986 */ /* 0x0083e2000c101906 */
[----:B------:R-:W-:Y:S01]  /*6d9b0*/  ISETP.GE.AND P4, PT, R78, UR9, PT ;  /* 0x000000094e007c0c */ /* 0x000fe2000bf86270 */
[----:B------:R-:W-:Y:S02]  /*6d9c0*/  ULDC UR9, c[0x0][0x228] ;  /* 0x00008a0000097ab9 */ /* 0x000fe40000000800 */
[----:B-1----:R-:W3:Y:S01]  /*6d9d0*/  LDL.LU R141, [R1+0x820] ;  /* 0x00082000018d7983 */ /* 0x002ee20000300800 */
[----:B------:R-:W-:Y:S01]  /*6d9e0*/  ISETP.LT.AND P5, PT, R11, UR10, !P4 ;  /* 0x0000000a0b007c0c */ /* 0x000fe2000e7a1270 */
[----:B----4-:R-:W-:Y:S01]  /*6d9f0*/  IMAD.WIDE R76, R144, 0x4, R2 ;  /* 0x00000004904c7825 */ /* 0x010fe200078e0202 */
[----:B------:R-:W-:Y:S01]  /*6da00*/  ULDC UR10, c[0x0][0x228] ;  /* 0x00008a00000a7ab9 */ /* 0x000fe20000000800 */
[----:B------:R-:W4:Y:S10]  /*6da10*/  LDL.LU R143, [R1+0x20d0] ;  /* 0x0020d000018f7983 */ /* 0x000f340000300800 */
[----:B------:R1:W-:Y:S01]  /*6da20*/  @P5 STG.E desc[UR6][R76.64], R145 ;  /* 0x000000914c005986 */ /* 0x0003e2000c101906 */
[----:B------:R-:W-:Y:S01]  /*6da30*/  ISETP.LT.AND P5, PT, R12, UR9, !P4 ;  /* 0x000000090c007c0c */ /* 0x000fe2000e7a1270 */
[----:B------:R-:W-:-:S02]  /*6da40*/  ULDC UR9, c[0x0][0x228] ;  /* 0x00008a0000097ab9 */ /* 0x000fc40000000800 */
        /* <DEDUP_REMOVED lines=12> */
[----:B--2---:R1:W-:Y:S04]  /*6db10*/  @P4 STG.E desc[UR6][R76.64], R140 ;  /* 0x0000008c4c004986 */ /* 0x0043e8000c101906 */
[----:B-1----:R-:W2:Y:S01]  /*6db20*/  LDL.LU R140, [R1+0x1824] ;  /* 0x00182400018c7983 */ /* 0x002ea20000300800 */
[----:B------:R-:W-:-:S05]  /*6db30*/  VIADD R78, R10, 0x19 ;  /* 0x000000190a4e7836 */ /* 0x000fca0000000000 */
        /* <DEDUP_REMOVED lines=9> */
[----:B-1----:R-:W2:Y:S01]  /*6dbd0*/  LDL.LU R147, [R1+0x1424] ;  /* 0x0014240001937983 */ /* 0x002ea20000300800 */
[----:B------:R-:W-:-:S09]  /*6dbe0*/  IMAD.WIDE R76, R146, 0x4, R4 ;  /* 0x00000004924c7825 */ /* 0x000fd200078e0204 */
[----:B---3--:R1:W-:Y:S04]  /*6dbf0*/  @P5 STG.E desc[UR6][R76.64], R141 ;  /* 0x0000008d4c005986 */ /* 0x0083e8000c101906 */
[----:B-1----:R-:W3:Y:S01]  /*6dc00*/  LDL.LU R141, [R1+0x1024] ;  /* 0x00102400018d7983 */ /* 0x002ee20000300800 */
[----:B------:R-:W-:Y:S01]  /*6dc10*/  ISETP.LT.AND P5, PT, R13, UR9, !P4 ;  /* 0x000000090d007c0c */ /* 0x000fe2000e7a1270 */
[----:B------:R-:W-:Y:S01]  /*6dc20*/  IMAD.WIDE R76, R146, 0x4, R6 ;  /* 0x00000004924c7825 */ /* 0x000fe200078e0206 */
[----:B------:R-:W-:Y:S01]  /*6dc30*/  ISETP.LT.AND P4, PT, R14, UR8, !P4 ;  /* 0x000000080e007c0c */ /* 0x000fe2000e781270 */
[----:B------:R-:W-:-:S10]  /*6dc40*/  ULDC.64 UR8, c[0x0][0x228] ;  /* 0x00008a0000087ab9 */ /* 0x000fd40000000a00 */
[----:B----4-:R1:W-:Y:S02]  /*6dc50*/  @P5 STG.E desc[UR6][R76.64], R145 ;  /* 0x000000914c005986 */ /* 0x0103e4000c101906 */
        /* <DEDUP_REMOVED lines=17> */
[----:B------:R-:W-:Y:S02]  /*6dd70*/  ISETP.LT.AND P5, PT, R13, UR9, !P4 ;  /* 0x000000090d007c0c */ /* 0x000fe4000e7a1270 */
[----:B------:R-:W-:Y:S01]  /*6dd80*/  ISETP.LT.AND P4, PT, R14, UR8, !P4 ;  /* 0x000000080e007c0c */ /* 0x000fe2000e781270 */
[----:B------:R-:W-:Y:S01]  /*6dd90*/  IMAD.WIDE R76, R143, 0x4, R6 ;  /* 0x000000048f4c7825 */ /* 0x000fe200078e0206 */
[----:B------:R-:W-:-:S03]  /*6dda0*/  ULDC.64 UR8, c[0x0][0x228] ;  /* 0x00008a0000087ab9 */ /* 0x000fc60000000a00 */
[----:B------:R-:W-:-:S06]  /*6ddb0*/  VIADD R78, R10, 0x1b ;  /* 0x0000001b0a4e7836 */ /* 0x000fcc0000000000 */
[----:B------:R1:W-:Y:S02]  /*6ddc0*/  @P5 STG.E desc[UR6][R76.64], R147 ;  /* 0x000000934c005986 */ /* 0x0003e4000c101906 */
[----:B-1----:R-:W-:Y:S02]  /*6ddd0*/  IMAD.WIDE R76, R143, 0x4, R8 ;  /* 0x000000048f4c7825 */ /* 0x002fe400078e0208 */
[----:B------:R-:W2:Y:S04]  /*6dde0*/  LDL.LU R143, [R1+0x20dc] ;  /* 0x0020dc00018f7983 */ /* 0x000ea80000300800 */
[----:B---3--:R1:W-:Y:S01]  /*6ddf0*/  @P4 STG.E desc[UR6][R76.64], R141 ;  /* 0x0000008d4c004986 */ /* 0x0083e2000c101906 */
[----:B------:R-:W-:Y:S01]  /*6de00*/  ISETP.GE.AND P4, PT, R78, UR9, PT ;  /* 0x000000094e007c0c */ /* 0x000fe2000bf86270 */
[----:B------:R-:W-:-:S02]  /*6de10*/  ULDC UR9, c[0x0][0x228] ;  /* 0x00008a0000097ab9 */ /* 0x000fc40000000800 */
[----:B-1----:R-:W3:Y:S01]  /*6de20*/  LDL.LU R141, [R1+0x1c28] ;  /* 0x001c2800018d7983 */ /* 0x002ee20000300800 */
[----:B------:R-:W-:Y:S01]  /*6de30*/  ISETP.LT.AND P5, PT, R11, UR10, !P4 ;  /* 0x0000000a0b007c0c */ /* 0x000fe2000e7a1270 */
[----:B------:R-:W-:Y:S01]  /*6de40*/  IMAD.WIDE R76, R144, 0x4, R2 ;  /* 0x00000004904c7825 */ /* 0x000fe200078e0202 */
[----:B------:R-:W-:Y:S01]  /*6de50*/  ULDC UR10, c[0x0][0x228] ;  /* 0x00008a00000a7ab9 */ /* 0x000fe20000000800 */
[----:B------:R-:W3:Y:S10]  /*6de60*/  LDL.LU R147, [R1+0x1828] ;  /* 0x0018280001937983 */ /* 0x000ef40000300800 */
[----:B----4-:R1:W-:Y:S01]  /*6de70*/  @P5 STG.E desc[UR6][R76.64], R145 ;  /* 0x000000914c005986 */ /* 0x0103e2000c101906 */
[----:B------:R-:W-:Y:S01]  /*6de80*/  ISETP.LT.AND P5, PT, R12, UR9, !P4 ;  /* 0x000000090c007c0c */ /* 0x000fe2000e7a1270 */
[----:B------:R-:W-:-:S02]  /*6de90*/  ULDC UR9, c[0x0][0x228] ;  /* 0x00008a0000097ab9 */ /* 0x000fc40000000800 */
        /* <DEDUP_REMOVED lines=12> */
[----:B-1----:R-:W2:Y:S04]  /*6df60*/  LDL.LU R140, [R1+0xc28] ;  /* 0x000c2800018c7983 */ /* 0x002ea80000300800 */
[----:B------:R-:W2:Y:S01]  /*6df70*/  LDL.LU R150, [R1+0x828] ;  /* 0x0008280001967983 */ /* 0x000ea20000300800 */
[----:B------:R-:W-:-:S03]  /*6df80*/  VIADD R78, R10, 0x1c ;  /* 0x0000001c0a4e7836 */ /* 0x000fc60000000000 */
[----:B------:R-:W2:Y:S02]  /*6df90*/  LDL.LU R148, [R1+0x438] ;  /* 0x0004380001947983 */ /* 0x000ea40000300800 */
[----:B------:R-:W-:Y:S01]  /*6dfa0*/  ISETP.GE.AND P4, PT, R78, UR9, PT ;  /* 0x000000094e007c0c */ /* 0x000fe2000bf86270 */
[----:B------:R-:W-:Y:S01]  /*6dfb0*/  IMAD.WIDE R76, R146, 0x4, R2 ;  /* 0x00000004924c7825 */ /* 0x000fe200078e0202 */
[----:B------:R-:W-:Y:S02]  /*6dfc0*/  ULDC UR9, c[0x0][0x228] ;  /* 0x00008a0000097ab9 */ /* 0x000fe40000000800 */
        /* <DEDUP_REMOVED lines=8> */
[----:B------:R1:W-:Y:S01]  /*6e050*/  @P5 STG.E desc[UR6][R76.64], R147 ;  /* 0x000000934c005986 */ /* 0x0003e2000c101906 */
[----:B------:R-:W-:Y:S02]  /*6e060*/  ISETP.LT.AND P5, PT, R13, UR9, !P4 ;  /* 0x000000090d007c0c */ /* 0x000fe4000e7a1270 */
[----:B------:R-:W-:Y:S01]  /*6e070*/  ISETP.LT.AND P4, PT, R14, UR8, !P4 ;  /* 0x000000080e007c0c */ /* 0x000fe2000e781270 */
[----:B------:R-:W-:Y:S01]  /*6e080*/  ULDC.64 UR8, c[0x0][0x228] ;  /* 0x00008a0000087ab9 */ /* 0x000fe20000000a00 */
[----:B-1----:R-:W-:-:S09]  /*6e090*/  IMAD.WIDE R76, R146, 0x4, R6 ;  /* 0x00000004924c7825 */ /* 0x002fd200078e0206 */
[----:B----4-:R1:W-:Y:S04]  /*6e0a0*/  @P5 STG.E desc[UR6][R76.64], R145 ;  /* 0x000000914c005986 */ /* 0x0103e8000c101906 */
[----:B-1----:R-:W4:Y:S01]  /*6e0b0*/  LDL.LU R145, [R1+0x1c2c] ;  /* 0x001c2c0001917983 */ /* 0x002f220000300800 */
[----:B------:R-:W-:-:S03]  /*6e0c0*/  IMAD.WIDE R76, R146, 0x4, R8 ;  /* 0x00000004924c7825 */ /* 0x000fc600078e0208 */
[----:B------:R-:W4:Y:S04]  /*6e0d0*/  LDL.LU R146, [R1+0x20e4] ;  /* 0x0020e40001927983 */ /* 0x000f280000300800 */
[----:B------:R1:W-:Y:S04]  /*6e0e0*/  @P4 STG.E desc[UR6][R76.64], R142 ;  /* 0x0000008e4c004986 */ /* 0x0003e8000c101906 */
        /* <DEDUP_REMOVED lines=53> */
[----:B------:R1:W-:Y:S01]  /*6e440*/  @P5 STG.E desc[UR6][R76.64], R143 ;  /* 0x0000008f4c005986 */ /* 0x0003e2000c101906 */
[----:B------:R-:W-:Y:S01]  /*6e450*/  ISETP.LT.AND P5, PT, R12, UR9, !P4 ;  /* 0x000000090c007c0c */ /* 0x000fe2000e7a1270 */
[----:B------:R-:W-:Y:S01]  /*6e460*/  ULDC UR9, c[0x0][0x228] ;  /* 0x00008a0000097ab9 */ /* 0x000fe20000000800 */
[----:B-1----:R-:W-:-:S11]  /*6e470*/  IMAD.WIDE R76, R146, 0x4, R4 ;  /* 0x00000004924c7825 */ /* 0x002fd600078e0204 */
[----:B---3--:R1:W-:Y:S04]  /*6e480*/  @P5 STG.E desc[UR6][R76.64], R141 ;  /* 0x0000008d4c005986 */ /* 0x0083e8000c101906 */
[----:B-1----:R-:W3:Y:S01]  /*6e490*/  LDL.LU R141, [R1+0x1030] ;  /* 0x00103000018d7983 */ /* 0x002ee20000300800 */
[----:B------:R-:W-:Y:S01]  /*6e4a0*/  ISETP.LT.AND P5, PT, R13, UR9, !P4 ;  /* 0x000000090d007c0c */ /* 0x000fe2000e7a1270 */
[----:B------:R-:W-:Y:S02]  /*6e4b0*/  IMAD.WIDE R76, R146, 0x4, R6 ;  /* 0x00000004924c7825 */ /* 0x000fe400078e0206 */
[----:B------:R-:W3:Y:S01]  /*6e4c0*/  LDL.LU R143, [R1+0x20ec] ;  /* 0x0020ec00018f7983 */ /* 0x000ee20000300800 */
[----:B------:R-:W-:Y:S01]  /*6e4d0*/  ISETP.LT.AND P4, PT, R14, UR8, !P4 ;  /* 0x000000080e007c0c */ /* 0x000fe2000e781270 */
[----:B------:R-:W-:-:S08]  /*6e4e0*/  ULDC.64 UR8, c[0x0][0x228] ;  /* 0x00008a0000087ab9 */ /* 0x000fd00000000a00 */
[----:B------:R1:W-:Y:S04]  /*6e4f0*/  @P5 STG.E desc[UR6][R76.64], R148 ;  /* 0x000000944c005986 */ /* 0x0003e8000c101906 */
[----:B-1----:R-:W3:Y:S01]  /*6e500*/  LDL.LU R148, [R1+0xc30] ;  /* 0x000c300001947983 */ /* 0x002ee20000300800 */
[----:B------:R-:W-:-:S05]  /*6e510*/  IMAD.WIDE R76, R146, 0x4, R8 ;  /* 0x00000004924c7825 */ /* 0x000fca00078e0208 */
[----:B----4-:R1:W-:Y:S01]  /*6e520*/  @P4 STG.E desc[UR6][R76.64], R142 ;  /* 0x0000008e4c004986 */ /* 0x0103e2000c101906 */
[----:B------:R-:W-:Y:S01]  /*6e530*/  ISETP.GE.AND P4, PT, R78, UR9, PT ;  /* 0x000000094e007c0c */ /* 0x000fe2000bf86270 */
[----:B------:R-:W-:Y:S02]  /*6e540*/  ULDC UR9, c[0x0][0x228] ;  /* 0x00008a0000097ab9 */ /* 0x000fe40000000800 */
[----:B-1----:R-:W4:Y:S01]  /*6e550*/  LDL.LU R142, [R1+0x830] ;  /* 0x00083000018e7983 */ /* 0x002f220000300800 */
[----:B------:R-:W-:Y:S01]  /*6e560*/  ISETP.LT.AND P5, PT, R11, UR10, !P4 ;  /* 0x0000000a0b007c0c */ /* 0x000fe2000e7a1270 */
[----:B------:R-:W-:Y:S01]  /*6e570*/  IMAD.WIDE R76, R145, 0x4, R2 ;  /* 0x00000004914c7825 */ /* 0x000fe200078e0202 */
[----:B------:R-:W-:Y:S01]  /*6e580*/  ULDC UR10, c[0x0][0x228] ;  /* 0x00008a00000a7ab9 */ /* 0x000fe20000000800 */
[----:B------:R-:W4:Y:S10]  /*6e590*/  LDL.LU R146, [R1+0x20f0] ;  /* 0x0020f00001927983 */ /* 0x000f340000300800 */
[----:B------:R1:W-:Y:S01]  /*6e5a0*/  @P5 STG.E desc[UR6][R76.64], R144 ;  /* 0x000000904c005986 */ /* 0x0003e2000c101906 */
[----:B------:R-:W-:Y:S01]  /*6e5b0*/  ISETP.LT.AND P5, PT, R12, UR9, !P4 ;  /* 0x000000090c007c0c */ /* 0x000fe2000e7a1270 */
[----:B------:R-:W-:-:S02]  /*6e5c0*/  ULDC UR9, c[0x0][0x228] ;  /* 0x00008a0000097ab9 */ /* 0x000fc40000000800 */
        /* <DEDUP_REMOVED lines=8> */
[----:B------:R1:W-:Y:S02]  /*6e650*/  @P5 STG.E desc[UR6][R76.64], R147 ;  /* 0x000000934c005986 */ /* 0x0003e4000c101906 */
[----:B-1----:R-:W-:Y:S02]  /*6e660*/  IMAD.WIDE R76, R145, 0x4, R8 ;  /* 0x00000004914c7825 */ /* 0x002fe400078e0208 */
[----:B------:R-:W2:Y:S04]  /*6e670*/  LDL.LU R145, [R1+0x20f4] ;  /* 0x0020f40001917983 */ /* 0x000ea80000300800 */
[----:B------:R-:W2:Y:S01]  /*6e680*/  LDL.LU R147, [R1+0x1c34] ;  /* 0x001c340001937983 */ /* 0x000ea20000300800 */
[----:B------:R-:W-:-:S03]  /*6e690*/  VIADD R78, R10, 0x21 ;  /* 0x000000210a4e7836 */ /* 0x000fc60000000000 */
[----:B---3--:R1:W-:Y:S02]  /*6e6a0*/  @P4 STG.E desc[UR6][R76.64], R141 ;  /* 0x0000008d4c004986 */ /* 0x0083e4000c101906 */
[----:B------:R-:W-:Y:S01]  /*6e6b0*/  ISETP.GE.AND P4, PT, R78, UR9, PT ;  /* 0x000000094e007c0c */ /* 0x000fe2000bf86270 */
[----:B------:R-:W-:Y:S01]  /*6e6c0*/  ULDC UR9, c[0x0][0x228] ;  /* 0x00008a0000097ab9 */ /* 0x000fe20000000800 */
[----:B-1----:R-:W3:Y:S02]  /*6e6d0*/  LDL.LU R141, [R1+0x1834] ;  /* 0x00183400018d7983 */ /* 0x002ee40000300800 */
[----:B------:R-:W-:Y:S01]  /*6e6e0*/  ISETP.LT.AND P5, PT, R11, UR10, !P4 ;  /* 0x0000000a0b007c0c */ /* 0x000fe2000e7a1270 */
[----:B------:R-:W-:Y:S01]  /*6e6f0*/  IMAD.WIDE R76, R143, 0x4, R2 ;  /* 0x000000048f4c7825 */ /* 0x000fe200078e0202 */
        /* <DEDUP_REMOVED lines=54> */
[----:B------:R-:W-:Y:S02]  /*6ea60*/  ISETP.LT.AND P5, PT, R13, UR9, !P4 ;  /* 0x000000090d007c0c */ /* 0x000fe4000e7a1270 */
[----:B------:R-:W-:Y:S01]  /*6ea70*/  ISETP.LT.AND P4, PT, R14, UR8, !P4 ;  /* 0x000000080e007c0c */ /* 0x000fe2000e781270 */
[----:B------:R-:W-:Y:S01]  /*6ea80*/  IMAD.WIDE R76, R145, 0x4, R6 ;  /* 0x00000004914c7825 */ /* 0x000fe200078e0206 */
[----:B------:R-:W-:-:S09]  /*6ea90*/  ULDC.64 UR8, c[0x0][0x228] ;  /* 0x00008a0000087ab9 */ /* 0x000fd20000000a00 */
[----:B------:R1:W-:Y:S02]  /*6eaa0*/  @P5 STG.E desc[UR6][R76.64], R147 ;  /* 0x000000934c005986 */ /* 0x0003e4000c101906 */
[----:B-1----:R-:W-:Y:S02]  /*6eab0*/  IMAD.WIDE R76, R145, 0x4, R8 ;  /* 0x00000004914c7825 */ /* 0x002fe400078e0208 */
[----:B------:R-:W2:Y:S04]  /*6eac0*/  LDL.LU R145, [R1+0x2100] ;  /* 0x0021000001917983 */ /* 0x000ea80000300800 */
[----:B---3--:R1:W-:Y:S04]  /*6ead0*/  @P4 STG.E desc[UR6][R76.64], R141 ;  /* 0x0000008d4c004986 */ /* 0x0083e8000c101906 */
[----:B-1----:R-:W3:Y:S04]  /*6eae0*/  LDL.LU R141, [R1+0xc38] ;  /* 0x000c3800018d7983 */ /* 0x002ee80000300800 */
[----:B------:R-:W3:Y:S01]  /*6eaf0*/  LDL.LU R150, [R1+0x838] ;  /* 0x0008380001967983 */ /* 0x000ee20000300800 */
[----:B------:R-:W-:-:S03]  /*6eb00*/  VIADD R78, R10, 0x24 ;  /* 0x000000240a4e7836 */ /* 0x000fc60000000000 */
[----:B------:R-:W3:Y:S02]  /*6eb10*/  LDL.LU R147, [R1+0x448] ;  /* 0x0004480001937983 */ /* 0x000ee40000300800 */
[----:B------:R-:W-:Y:S01]  /*6eb20*/  ISETP.GE.AND P4, PT, R78, UR9, PT ;  /* 0x000000094e007c0c */ /* 0x000fe2000bf86270 */
[----:B------:R-:W-:Y:S01]  /*6eb30*/  IMAD.WIDE R76, R143, 0x4, R2 ;  /* 0x000000048f4c7825 */ /* 0x000fe200078e0202 */
[----:B------:R-:W-:Y:S02]  /*6eb40*/  ULDC UR9, c[0x0][0x228] ;  /* 0x00008a0000097ab9 */ /* 0x000fe40000000800 */
        /* <DEDUP_REMOVED lines=13> */
[----:B------:R1:W-:Y:S04]  /*6ec20*/  @P5 STG.E desc[UR6][R76.64], R144 ;  /* 0x000000904c005986 */ /* 0x0003e8000c101906 */
[----:B-1----:R-:W4:Y:S01]  /*6ec30*/  LDL.LU R144, [R1+0x1c3c] ;  /* 0x001c3c0001907983 */ /* 0x002f220000300800 */
[----:B------:R-:W-:-:S03]  /*6ec40*/  IMAD.WIDE R76, R143, 0x4, R8 ;  /* 0x000000048f4c7825 */ /* 0x000fc600078e0208 */
        /* <DEDUP_REMOVED lines=51> */
[C---:B------:R-:W-:Y:S01]  /*6ef80*/  IMAD.WIDE R76, R143.reuse, 0x4, R2 ;  /* 0x000000048f4c7825 */ /* 0x040fe200078e0202 */
[----:B------:R-:W-:Y:S01]  /*6ef90*/  ULDC UR10, c[0x0][0x228] ;  /* 0x00008a00000a7ab9 */ /* 0x000fe20000000800 */
[----:B------:R-:W3:Y:S10]  /*6efa0*/  LDL.LU R148, [R1+0x1440] ;  /* 0x0014400001947983 */ /* 0x000ef40000300800 */
[----:B------:R1:W-:Y:S01]  /*6efb0*/  @P5 STG.E desc[UR6][R76.64], R146 ;  /* 0x000000924c005986 */ /* 0x0003e2000c101906 */
[----:B------:R-:W-:Y:S01]  /*6efc0*/  ISETP.LT.AND P5, PT, R12, UR9, !P4 ;  /* 0x000000090c007c0c */ /* 0x000fe2000e7a1270 */
[----:B------:R-:W-:Y:S01]  /*6efd0*/  ULDC UR9, c[0x0][0x228] ;  /* 0x00008a0000097ab9 */ /* 0x000fe20000000800 */
[----:B-1----:R-:W-:-:S11]  /*6efe0*/  IMAD.WIDE R76, R143, 0x4, R4 ;  /* 0x000000048f4c7825 */ /* 0x002fd600078e0204 */
[----:B----4-:R1:W-:Y:S04]  /*6eff0*/  @P5 STG.E desc[UR6][R76.64], R142 ;  /* 0x0000008e4c005986 */ /* 0x0103e8000c101906 */
        /* <DEDUP_REMOVED lines=30> */
[----:B------:R1:W-:Y:S02]  /*6f1e0*/  @P5 STG.E desc[UR6][R76.64], R148 ;  /* 0x000000944c005986 */ /* 0x0003e4000c101906 */
[----:B-1----:R-:W-:Y:S02]  /*6f1f0*/  IMAD.WIDE R76, R144, 0x4, R8 ;  /* 0x00000004904c7825 */ /* 0x002fe400078e0208 */
[----:B------:R-:W3:Y:S04]  /*6f200*/  LDL.LU R144, [R1+0x2114] ;  /* 0x0021140001907983 */ /* 0x000ee80000300800 */
[----:B------:R-:W3:Y:S04]  /*6f210*/  LDL.LU R148, [R1+0x1c44] ;  /* 0x001c440001947983 */ /* 0x000ee80000300800 */
[----:B----4-:R1:W-:Y:S01]  /*6f220*/  @P4 STG.E desc[UR6][R76.64], R142 ;  /* 0x0000008e4c004986 */ /* 0x0103e2000c101906 */
        /* <DEDUP_REMOVED lines=67> */
[----:B----4-:R1:W-:Y:S04]  /*6f660*/  @P4 STG.E desc[UR6][R76.64], R142 ;  /* 0x0000008e4c004986 */ /* 0x0103e8000c101906 */
        /* <DEDUP_REMOVED lines=19> */
[----:B------:R1:W-:Y:S04]  /*6f7a0*/  @P5 STG.E desc[UR6][R76.64], R145 ;  /* 0x000000914c005986 */ /* 0x0003e8000c101906 */
        /* <DEDUP_REMOVED lines=76> */
[----:B------:R-:W-:Y:S01]  /*6fc70*/  IMAD.WIDE R76, R145, 0x4, R2 ;  /* 0x00000004914c7825 */ /* 0x000fe200078e0202 */
[----:B------:R-:W-:Y:S01]  /*6fc80*/  ULDC UR10, c[0x0][0x228] ;  /* 0x00008a00000a7ab9 */ /* 0x000fe20000000800 */
[----:B------:R-:W3:Y:S10]  /*6fc90*/  LDL.LU R146, [R1+0x2130] ;  /* 0x0021300001927983 */ /* 0x000ef40000300800 */
[----:B------:R1:W-:Y:S01]  /*6fca0*/  @P5 STG.E desc[UR6][R76.64], R144 ;  /* 0x000000904c005986 */ /* 0x0003e2000c101906 */
[----:B------:R-:W-:Y:S01]  /*6fcb0*/  ISETP.LT.AND P5, PT, R12, UR9, !P4 ;  /* 0x000000090c007c0c */ /* 0x000fe2000e7a1270 */
[----:B------:R-:W-:-:S02]  /*6fcc0*/  ULDC UR9, c[0x0][0x228] ;  /* 0x00008a0000097ab9 */ /* 0x000fc40000000800 */
        /* <DEDUP_REMOVED lines=101> */
[----:B------:R1:W-:Y:S04]  /*70320*/  @P5 STG.E desc[UR6][R76.64], R144 ;  /* 0x000000904c005986 */ /* 0x0003e8000c101906 */
        /* <DEDUP_REMOVED lines=199> */
[----:B-1----:R-:W-:Y:S01]  /*70fa0*/  IMAD.WIDE R76, R143, 0x4, R4 ;  /* 0x000000048f4c7825 */ /* 0x002fe200078e0204 */
[----:B------:R-:W3:Y:S10]  /*70fb0*/  LDL.LU R141, [R1+0x106c] ;  /* 0x00106c00018d7983 */ /* 0x000ef40000300800 */
[----:B------:R1:W-:Y:S01]  /*70fc0*/  @P5 STG.E desc[UR6][R76.64], R150 ;  /* 0x000000964c005986 */ /* 0x0003e2000c101906 */
[----:B------:R-:W-:-:S02]  /*70fd0*/  ISETP.LT.AND P5, PT, R13, UR9, !P4 ;  /* 0x000000090d007c0c */ /* 0x000fc4000e7a1270 */
        /* <DEDUP_REMOVED lines=31> */
[----:B------:R-:W-:-:S03]  /*711d0*/  ULDC UR9, c[0x0][0x228] ;  /* 0x00008a0000097ab9 */ /* 0x000fc60000000800 */
[----:B------:R-:W-:Y:S01]  /*711e0*/  ISETP.LT.AND P5, PT, R11, UR10, !P4 ;  /* 0x0000000a0b007c0c */ /* 0x000fe2000e7a1270 */
[----:B-1----:R-:W3:Y:S01]  /*711f0*/  LDL.LU R141, [R1+0x1870] ;  /* 0x00187000018d7983 */ /* 0x002ee20000300800 */
[----:B------:R-:W-:Y:S01]  /*71200*/  IMAD.WIDE R76, R146, 0x4, R2 ;  /* 0x00000004924c7825 */ /* 0x000fe200078e0202 */
[----:B------:R-:W-:Y:S02]  /*71210*/  ULDC UR10, c[0x0][0x228] ;  /* 0x00008a00000a7ab9 */ /* 0x000fe40000000800 */
[----:B------:R-:W3:Y:S08]  /*71220*/  LDL.LU R147, [R1+0x1470] ;  /* 0x0014700001937983 */ /* 0x000ef00000300800 */
        /* <DEDUP_REMOVED lines=29> */
[----:B---3--:R1:W-:Y:S01]  /*71400*/  @P5 STG.E desc[UR6][R76.64], R141 ;  /* 0x0000008d4c005986 */ /* 0x0083e2000c101906 */
[----:B------:R-:W-:-:S03]  /*71410*/  ISETP.LT.AND P5, PT, R13, UR9, !P4 ;  /* 0x000000090d007c0c */ /* 0x000fc6000e7a1270 */
[----:B-1----:R-:W3:Y:S01]  /*71420*/  LDL.LU R141, [R1+0x480] ;  /* 0x00048000018d7983 */ /* 0x002ee20000300800 */
[----:B------:R-:W-:Y:S01]  /*71430*/  IMAD.WIDE R76, R145, 0x4, R6 ;  /* 0x00000004914c7825 */ /* 0x000fe200078e0206 */
[----:B------:R-:W-:Y:S01]  /*71440*/  ISETP.LT.AND P4, PT, R14, UR8, !P4 ;  /* 0x000000080e007c0c */ /* 0x000fe2000e781270 */
[----:B------:R-:W-:-:S07]  /*71450*/  ULDC.64 UR8, c[0x0][0x228] ;  /* 0x00008a0000087ab9 */ /* 0x000fce0000000a00 */
        /* <DEDUP_REMOVED lines=21> */
[----:B------:R-:W-:Y:S02]  /*715b0*/  ULDC.64 UR8, c[0x0][0x228] ;  /* 0x00008a0000087ab9 */ /* 0x000fe40000000a00 */
[----:B------:R-:W-:-:S08]  /*715c0*/  VIADD R78, R10, 0x42 ;  /* 0x000000420a4e7836 */ /* 0x000fd00000000000 */
[----:B------:R1:W-:Y:S02]  /*715d0*/  @P5 STG.E desc[UR6][R76.64], R144 ;  /* 0x000000904c005986 */ /* 0x0003e4000c101906 */
[----:B-1----:R-:W-:Y:S02]  /*715e0*/  IMAD.WIDE R76, R143, 0x4, R8 ;  /* 0x000000048f4c7825 */ /* 0x002fe400078e0208 */
[----:B------:R-:W2:Y:S04]  /*715f0*/  LDL.LU R143, [R1+0x2178] ;  /* 0x00217800018f7983 */ /* 0x000ea80000300800 */
[----:B------:R-:W2:Y:S04]  /*71600*/  LDL.LU R144, [R1+0xc74] ;  /* 0x000c740001907983 */ /* 0x000ea80000300800 */
[----:B---3--:R1:W-:Y:S01]  /*71610*/  @P4 STG.E desc[UR6][R76.64], R141 ;  /* 0x0000008d4c004986 */ /* 0x0083e2000c101906 */
[----:B------:R-:W-:Y:S01]  /*71620*/  ISETP.GE.AND P4, PT, R78, UR9, PT ;  /* 0x000000094e007c0c */ /* 0x000fe2000bf86270 */
[----:B------:R-:W-:-:S03]  /*71630*/  ULDC UR9, c[0x0][0x228] ;  /* 0x00008a0000097ab9 */ /* 0x000fc60000000800 */
[----:B------:R-:W-:Y:S01]  /*71640*/  ISETP.LT.AND P5, PT, R11, UR10, !P4 ;  /* 0x0000000a0b007c0c */ /* 0x000fe2000e7a1270 */
[----:B-1----:R-:W3:Y:S01]  /*71650*/  LDL.LU R141, [R1+0x884] ;  /* 0x00088400018d7983 */ /* 0x002ee20000300800 */
[----:B------:R-:W-:Y:S01]  /*71660*/  IMAD.WIDE R76, R146, 0x4, R2 ;  /* 0x00000004924c7825 */ /* 0x000fe200078e0202 */
[----:B------:R-:W-:-:S10]  /*71670*/  ULDC UR10, c[0x0][0x228] ;  /* 0x00008a00000a7ab9 */ /* 0x000fd40000000800 */
        /* <DEDUP_REMOVED lines=32> */
[----:B------:R-:W-:Y:S01]  /*71880*/  ISETP.LT.AND P4, PT, R14, UR8, !P4 ;  /* 0x000000080e007c0c */ /* 0x000fe2000e781270 */
[----:B------:R-:W-:Y:S01]  /*71890*/  IMAD.WIDE R76, R145, 0x4, R6 ;  /* 0x00000004914c7825 */ /* 0x000fe200078e0206 */
[----:B------:R-:W-:-:S07]  /*718a0*/  ULDC.64 UR8, c[0x0][0x228] ;  /* 0x00008a0000087ab9 */ /* 0x000fce0000000a00 */
        /* <DEDUP_REMOVED lines=40> */
[----:B------:R1:W-:Y:S01]  /*71b30*/  @P5 STG.E desc[UR6][R76.64], R150 ;  /* 0x000000964c005986 */ /* 0x0003e2000c101906 */
[----:B------:R-:W-:Y:S02]  /*71b40*/  ISETP.LT.AND P5, PT, R13, UR9, !P4 ;  /* 0x000000090d007c0c */ /* 0x000fe4000e7a1270 */
[----:B------:R-:W-:Y:S01]  /*71b50*/  ISETP.LT.AND P4, PT, R14, UR8, !P4 ;  /* 0x000000080e007c0c */ /* 0x000fe2000e781270 */
[----:B------:R-:W-:Y:S01]  /*71b60*/  VIADD R78, R10, 0x46 ;  /* 0x000000460a4e7836 */ /* 0x000fe20000000000 */
[----:B------:R-:W-:Y:S01]  /*71b70*/  ULDC.64 UR8, c[0x0][0x228] ;  /* 0x00008a0000087ab9 */ /* 0x000fe20000000a00 */
[----:B-1----:R-:W-:-:S08]  /*71b80*/  IMAD.WIDE R76, R146, 0x4, R6 ;  /* 0x00000004924c7825 */ /* 0x002fd000078e0206 */
        /* <DEDUP_REMOVED lines=16> */
[----:B---3--:R1:W-:Y:S01]  /*71c90*/  @P5 STG.E desc[UR6][R76.64], R141 ;  /* 0x0000008d4c005986 */ /* 0x0083e2000c101906 */
[----:B------:R-:W-:-:S03]  /*71ca0*/  ISETP.LT.AND P5, PT, R13, UR9, !P4 ;  /* 0x000000090d007c0c */ /* 0x000fc6000e7a1270 */
[----:B-1----:R-:W3:Y:S01]  /*71cb0*/  LDL.LU R141, [R1+0x48c] ;  /* 0x00048c00018d7983 */ /* 0x002ee20000300800 */
[----:B------:R-:W-:-:S03]  /*71cc0*/  IMAD.WIDE R76, R145, 0x4, R6 ;  /* 0x00000004914c7825 */ /* 0x000fc600078e0206 */
[----:B------:R-:W3:Y:S01]  /*71cd0*/  LDL.LU R144, [R1+0x2188] ;  /* 0x0021880001907983 */ /* 0x000ee20000300800 */
[----:B------:R-:W-:Y:S01]  /*71ce0*/  ISETP.LT.AND P4, PT, R14, UR8, !P4 ;  /* 0x000000080e007c0c */ /* 0x000fe2000e781270 */
[----:B------:R-:W-:-:S04]  /*71cf0*/  ULDC.64 UR8, c[0x0][0x228] ;  /* 0x00008a0000087ab9 */ /* 0x000fc80000000a00 */
        /* <DEDUP_REMOVED lines=36> */
[----:B------:R-:W-:-:S02]  /*71f40*/  ULDC UR9, c[0x0][0x228] ;  /* 0x00008a0000097ab9 */ /* 0x000fc40000000800 */
[----:B-1----:R-:W3:Y:S01]  /*71f50*/  LDL.LU R145, [R1+0x490] ;  /* 0x0004900001917983 */ /* 0x002ee20000300800 */
[----:B------:R-:W-:-:S09]  /*71f60*/  IMAD.WIDE R76, R144, 0x4, R4 ;  /* 0x00000004904c7825 */ /* 0x000fd200078e0204 */
[----:B----4-:R1:W-:Y:S01]  /*71f70*/  @P5 STG.E desc[UR6][R76.64], R142 ;  /* 0x0000008e4c005986 */ /* 0x0103e2000c101906 */
[----:B------:R-:W-:-:S03]  /*71f80*/  ISETP.LT.AND P5, PT, R13, UR9, !P4 ;  /* 0x000000090d007c0c */ /* 0x000fc6000e7a1270 */
[----:B-1----:R-:W4:Y:S01]  /*71f90*/  LDL.LU R142, [R1+0x90] ;  /* 0x00009000018e7983 */ /* 0x002f220000300800 */
[----:B------:R-:W-:-:S09]  /*71fa0*/  IMAD.WIDE R76, R144, 0x4, R6 ;  /* 0x00000004904c7825 */ /* 0x000fd200078e0206 */
[----:B------:R1:W-:Y:S01]  /*71fb0*/  @P5 STG.E desc[UR6][R76.64], R148 ;  /* 0x000000944c005986 */ /* 0x0003e2000c101906 */
[----:B------:R-:W-:Y:S01]  /*71fc0*/  ISETP.LT.AND P4, PT, R14, UR8, !P4 ;  /* 0x000000080e007c0c */ /* 0x000fe2000e781270 */
[----:B------:R-:W-:Y:S01]  /*71fd0*/  VIADD R78, R10, 0x49 ;  /* 0x000000490a4e7836 */ /* 0x000fe20000000000 */
[----:B------:R-:W-:Y:S01]  /*71fe0*/  ULDC.64 UR8, c[0x0][0x228] ;  /* 0x00008a0000087ab9 */ /* 0x000fe20000000a00 */
[----:B-1----:R-:W-:Y:S02]  /*71ff0*/  IMAD.WIDE R76, R144, 0x4, R8 ;  /* 0x00000004904c7825 */ /* 0x002fe400078e0208 */
[----:B------:R-:W4:Y:S04]  /*72000*/  LDL.LU R144, [R1+0x2194] ;  /* 0x0021940001907983 */ /* 0x000f280000300800 */
[----:B------:R-:W4:Y:S04]  /*72010*/  LDL.LU R148, [R1+0x1c84] ;  /* 0x001c840001947983 */ /* 0x000f280000300800 */
[----:B--2---:R1:W-:Y:S04]  /*72020*/  @P4 STG.E desc[UR6][R76.64], R140 ;  /* 0x0000008c4c004986 */ /* 0x0043e8000c101906 */
[----:B-1----:R-:W2:Y:S01]  /*72030*/  LDL.LU R140, [R1+0x1884] ;  /* 0x00188400018c7983 */ /* 0x002ea20000300800 */
[----:B------:R-:W-:Y:S01]  /*72040*/  ISETP.GE.AND P4, PT, R78, UR9, PT ;  /* 0x000000094e007c0c */ /* 0x000fe2000bf86270 */
[----:B------:R-:W-:Y:S01]  /*72050*/  IMAD.WIDE R76, R146, 0x4, R2 ;  /* 0x00000004924c7825 */ /* 0x000fe200078e0202 */
[----:B------:R-:W-:-:S02]  /*72060*/  ULDC UR9, c[0x0][0x228] ;  /* 0x00008a0000097ab9 */ /* 0x000fc40000000800 */
        /* <DEDUP_REMOVED lines=9> */
[----:B------:R-:W-:Y:S01]  /*72100*/  ISETP.LT.AND P5, PT, R13, UR9, !P4 ;  /* 0x000000090d007c0c */ /* 0x000fe2000e7a1270 */
[----:B------:R-:W-:Y:S02]  /*72110*/  ULDC UR9, c[0x0][0x228] ;  /* 0x00008a0000097ab9 */ /* 0x000fe40000000800 */
[----:B-1----:R-:W3:Y:S01]  /*72120*/  LDL.LU R141, [R1+0x1084] ;  /* 0x00108400018d7983 */ /* 0x002ee20000300800 */
[----:B------:R-:W-:Y:S01]  /*72130*/  IMAD.WIDE R76, R146, 0x4, R6 ;  /* 0x00000004924c7825 */ /* 0x000fe200078e0206 */
[----:B------:R-:W-:Y:S01]  /*72140*/  ISETP.LT.AND P4, PT, R14, UR8, !P4 ;  /* 0x000000080e007c0c */ /* 0x000fe2000e781270 */
[----:B------:R-:W-:-:S07]  /*72150*/  ULDC UR8, c[0x0][0x22c] ;  /* 0x00008b0000087ab9 */ /* 0x000fce0000000800 */
[----:B------:R1:W-:Y:S02]  /*72160*/  @P5 STG.E desc[UR6][R76.64], R145 ;  /* 0x000000914c005986 */ /* 0x0003e4000c101906 */
[----:B-1----:R-:W-:Y:S02]  /*72170*/  IMAD.WIDE R76, R146, 0x4, R8 ;  /* 0x00000004924c7825 */ /* 0x002fe400078e0208 */
[----:B------:R-:W3:Y:S04]  /*72180*/  LDL.LU R146, [R1+0x2198] ;  /* 0x0021980001927983 */ /* 0x000ee80000300800 */
[----:B------:R-:W3:Y:S04]  /*72190*/  LDL.LU R145, [R1+0xc84] ;  /* 0x000c840001917983 */ /* 0x000ee80000300800 */
[----:B----4-:R1:W-:Y:S01]  /*721a0*/  @P4 STG.E desc[UR6][R76.64], R142 ;  /* 0x0000008e4c004986 */ /* 0x0103e2000c101906 */
[----:B------:R-:W-:Y:S01]  /*721b0*/  ISETP.GE.AND P4, PT, R78, UR8, PT ;  /* 0x000000084e007c0c */ /* 0x000fe2000bf86270 */
[----:B------:R-:W-:-:S03]  /*721c0*/  ULDC UR8, c[0x0][0x228] ;  /* 0x00008a0000087ab9 */ /* 0x000fc60000000800 */
[----:B------:R-:W-:Y:S01]  /*721d0*/  ISETP.LT.AND P5, PT, R11, UR9, !P4 ;  /* 0x000000090b007c0c */ /* 0x000fe2000e7a1270 */
[----:B-1----:R-:W4:Y:S01]  /*721e0*/  LDL.LU R142, [R1+0x894] ;  /* 0x00089400018e7983 */ /* 0x002f220000300800 */
[----:B------:R-:W-:Y:S01]  /*721f0*/  IMAD.WIDE R76, R143, 0x4, R2 ;  /* 0x000000048f4c7825 */ /* 0x000fe200078e0202 */
[----:B------:R-:W-:-:S10]  /*72200*/  ULDC UR9, c[0x0][0x228] ;  /* 0x00008a0000097ab9 */ /* 0x000fd40000000800 */
        /* <DEDUP_REMOVED lines=9> */
[----:B------:R-:W-:Y:S02]  /*722a0*/  ULDC UR8, c[0x0][0x228] ;  /* 0x00008a0000087ab9 */ /* 0x000fe40000000800 */
[----:B------:R-:W-:Y:S01]  /*722b0*/  ISETP.LT.AND P4, PT, R14, UR8, !P4 ;  /* 0x000000080e007c0c */ /* 0x000fe2000e781270 */
[----:B------:R-:W-:Y:S01]  /*722c0*/  VIADD R78, R10, 0x4b ;  /* 0x0000004b0a4e7836 */ /* 0x000fe20000000000 */
[----:B------:R-:W-:-:S07]  /*722d0*/  ULDC UR8, c[0x0][0x22c] ;  /* 0x00008b0000087ab9 */ /* 0x000fce0000000800 */
        /* <DEDUP_REMOVED lines=9> */
[----:B------:R-:W-:-:S11]  /*72370*/  IMAD.WIDE R76, R144, 0x4, R2 ;  /* 0x00000004904c7825 */ /* 0x000fd600078e0202 */
[----:B------:R1:W-:Y:S01]  /*72380*/  @P5 STG.E desc[UR6][R76.64], R145 ;  /* 0x000000914c005986 */ /* 0x0003e2000c101906 */
[----:B------:R-:W-:Y:S01]  /*72390*/  ISETP.LT.AND P5, PT, R12, UR8, !P4 ;  /* 0x000000080c007c0c */ /* 0x000fe2000e7a1270 */
[----:B------:R-:W-:Y:S02]  /*723a0*/  ULDC UR8, c[0x0][0x228] ;  /* 0x00008a0000087ab9 */ /* 0x000fe40000000800 */
[----:B-1----:R-:W3:Y:S01]  /*723b0*/  LDL.LU R145, [R1+0x1488] ;  /* 0x0014880001917983 */ /* 0x002ee20000300800 */
[----:B------:R-:W-:-:S09]  /*723c0*/  IMAD.WIDE R76, R144, 0x4, R4 ;  /* 0x00000004904c7825 */ /* 0x000fd200078e0204 */
[----:B----4-:R1:W-:Y:S01]  /*723d0*/  @P5 STG.E desc[UR6][R76.64], R142 ;  /* 0x0000008e4c005986 */ /* 0x0103e2000c101906 */
[----:B------:R-:W-:Y:S01]  /*723e0*/  ISETP.LT.AND P5, PT, R13, UR8, !P4 ;  /* 0x000000080d007c0c */ /* 0x000fe2000e7a1270 */
[----:B------:R-:W-:Y:S02]  /*723f0*/  ULDC UR8, c[0x0][0x228] ;  /* 0x00008a0000087ab9 */ /* 0x000fe40000000800 */
[----:B-1----:R-:W4:Y:S01]  /*72400*/  LDL.LU R142, [R1+0x1088] ;  /* 0x00108800018e7983 */ /* 0x002f220000300800 */
[----:B------:R-:W-:Y:S01]  /*72410*/  IMAD.WIDE R76, R144, 0x4, R6 ;  /* 0x00000004904c7825 */ /* 0x000fe200078e0206 */
[----:B------:R-:W-:Y:S01]  /*72420*/  ISETP.LT.AND P4, PT, R14, UR8, !P4 ;  /* 0x000000080e007c0c */ /* 0x000fe2000e781270 */
[----:B------:R-:W-:-:S07]  /*72430*/  ULDC.64 UR8, c[0x0][0x228] ;  /* 0x00008a0000087ab9 */ /* 0x000fce0000000a00 */
        /* <DEDUP_REMOVED lines=34> */
[----:B------:R-:W-:-:S11]  /*72660*/  IMAD.WIDE R76, R143, 0x4, R2 ;  /* 0x000000048f4c7825 */ /* 0x000fd600078e0202 */
        /* <DEDUP_REMOVED lines=28> */
[----:B----4-:R1:W-:Y:S01]  /*72830*/  @P5 STG.E desc[UR6][R76.64], R142 ;  /* 0x0000008e4c005986 */ /* 0x0103e2000c101906 */
[----:B------:R-:W-:Y:S01]  /*72840*/  ISETP.LT.AND P5, PT, R13, UR9, !P4 ;  /* 0x000000090d007c0c */ /* 0x000fe2000e7a1270 */
[----:B------:R-:W-:Y:S02]  /*72850*/  VIADD R78, R10, 0x4f ;  /* 0x0000004f0a4e7836 */ /* 0x000fe40000000000 */
[----:B-1----:R-:W4:Y:S01]  /*72860*/  LDL.LU R142, [R1+0x9c] ;  /* 0x00009c00018e7983 */ /* 0x002f220000300800 */
[----:B------:R-:W-:Y:S01]  /*72870*/  IMAD.WIDE R76, R144, 0x4, R6 ;  /* 0x00000004904c7825 */ /* 0x000fe200078e0206 */
[----:B------:R-:W-:Y:S02]  /*72880*/  ULDC UR9, c[0x0][0x228] ;  /* 0x00008a0000097ab9 */ /* 0x000fe40000000800 */
[----:B------:R-:W4:Y:S01]  /*72890*/  LDL.LU R145, [R1+0x21a8] ;  /* 0x0021a80001917983 */ /* 0x000f220000300800 */
[----:B------:R-:W-:Y:S01]  /*728a0*/  ISETP.LT.AND P4, PT, R14, UR8, !P4 ;  /* 0x000000080e007c0c */ /* 0x000fe2000e781270 */
[----:B------:R-:W-:-:S04]  /*728b0*/  ULDC UR8, c[0x0][0x22c] ;  /* 0x00008b0000087ab9 */ /* 0x000fc80000000800 */
        /* <DEDUP_REMOVED lines=15> */
[----:B-1----:R-:W-:Y:S01]  /*729b0*/  IMAD.WIDE R76, R146, 0x4, R4 ;  /* 0x00000004924c7825 */ /* 0x002fe200078e0204 */
[----:B------:R-:W2:Y:S10]  /*729c0*/  LDL.LU R143, [R1+0x1090] ;  /* 0x00109000018f7983 */ /* 0x000eb40000300800 */
[----:B---3--:R1:W-:Y:S01]  /*729d0*/  @P5 STG.E desc[UR6][R76.64], R141 ;  /* 0x0000008d4c005986 */ /* 0x0083e2000c101906 */
[----:B------:R-:W-:Y:S01]  /*729e0*/  ISETP.LT.AND P5, PT, R13, UR8, !P4 ;  /* 0x000000080d007c0c */ /* 0x000fe2000e7a1270 */
[----:B------:R-:W-:-:S02]  /*729f0*/  ULDC UR8, c[0x0][0x228] ;  /* 0x00008a0000087ab9 */ /* 0x000fc40000000800 */
[----:B------:R-:W-:Y:S01]  /*72a00*/  ISETP.LT.AND P4, PT, R14, UR8, !P4 ;  /* 0x000000080e007c0c */ /* 0x000fe2000e781270 */
[----:B------:R-:W-:Y:S01]  /*72a10*/  ULDC UR8, c[0x0][0x22c] ;  /* 0x00008b0000087ab9 */ /* 0x000fe20000000800 */
[C---:B-1----:R-:W-:Y:S01]  /*72a20*/  IMAD.WIDE R76, R146.reuse, 0x4, R6 ;  /* 0x00000004924c7825 */ /* 0x042fe200078e0206 */
[----:B------:R-:W3:Y:S07]  /*72a30*/  LDL.LU R141, [R1+0x21ac] ;  /* 0x0021ac00018d7983 */ /* 0x000eee0000300800 */
[----:B------:R1:W-:Y:S04]  /*72a40*/  @P5 STG.E desc[UR6][R76.64], R147 ;  /* 0x000000934c005986 */ /* 0x0003e8000c101906 */
[----:B-1----:R-:W3:Y:S01]  /*72a50*/  LDL.LU R147, [R1+0xc90] ;  /* 0x000c900001937983 */ /* 0x002ee20000300800 */
[----:B------:R-:W-:-:S05]  /*72a60*/  IMAD.WIDE R76, R146, 0x4, R8 ;  /* 0x00000004924c7825 */ /* 0x000fca00078e0208 */
[----:B----4-:R1:W-:Y:S01]  /*72a70*/  @P4 STG.E desc[UR6][R76.64], R142 ;  /* 0x0000008e4c004986 */ /* 0x0103e2000c101906 */
[----:B------:R-:W-:Y:S01]  /*72a80*/  ISETP.GE.AND P4, PT, R78, UR8, PT ;  /* 0x000000084e007c0c */ /* 0x000fe2000bf86270 */
[----:B------:R-:W-:-:S03]  /*72a90*/  ULDC UR8, c[0x0][0x228] ;  /* 0x00008a0000087ab9 */ /* 0x000fc60000000800 */
[----:B------:R-:W-:Y:S01]  /*72aa0*/  ISETP.LT.AND P5, PT, R11, UR9, !P4 ;  /* 0x000000090b007c0c */ /* 0x000fe2000e7a1270 */
[----:B-1----:R-:W4:Y:S01]  /*72ab0*/  LDL.LU R142, [R1+0x8a0] ;  /* 0x0008a000018e7983 */ /* 0x002f220000300800 */
[----:B------:R-:W-:-:S03]  /*72ac0*/  IMAD.WIDE R76, R145, 0x4, R2 ;  /* 0x00000004914c7825 */ /* 0x000fc600078e0202 */
[----:B------:R-:W4:Y:S08]  /*72ad0*/  LDL.LU R146, [R1+0x21b0] ;  /* 0x0021b00001927983 */ /* 0x000f300000300800 */
        /* <DEDUP_REMOVED lines=16> */
[----:B------:R-:W2:Y:S04]  /*72be0*/  LDL.LU R148, [R1+0x1c94] ;  /* 0x001c940001947983 */ /* 0x000ea80000300800 */
[----:B------:R1:W-:Y:S01]  /*72bf0*/  @P4 STG.E desc[UR6][R76.64], R143 ;  /* 0x0000008f4c004986 */ /* 0x0003e2000c101906 */
[----:B------:R-:W-:Y:S01]  /*72c00*/  ISETP.GE.AND P4, PT, R78, UR9, PT ;  /* 0x000000094e007c0c */ /* 0x000fe2000bf86270 */
[----:B------:R-:W-:-:S03]  /*72c10*/  ULDC UR9, c[0x0][0x228] ;  /* 0x00008a0000097ab9 */ /* 0x000fc60000000800 */
[----:B------:R-:W-:Y:S01]  /*72c20*/  ISETP.LT.AND P5, PT, R11, UR10, !P4 ;  /* 0x0000000a0b007c0c */ /* 0x000fe2000e7a1270 */
[----:B-1----:R-:W2:Y:S01]  /*72c30*/  LDL.LU R143, [R1+0x1894] ;  /* 0x00189400018f7983 */ /* 0x002ea20000300800 */
[----:B---3--:R-:W-:Y:S01]  /*72c40*/  IMAD.WIDE R76, R141, 0x4, R2 ;  /* 0x000000048d4c7825 */ /* 0x008fe200078e0202 */
[----:B------:R-:W-:-:S10]  /*72c50*/  ULDC UR10, c[0x0][0x228] ;  /* 0x00008a00000a7ab9 */ /* 0x000fd40000000800 */
[----:B------:R1:W-:Y:S01]  /*72c60*/  @P5 STG.E desc[UR6][R76.64], R147 ;  /* 0x000000934c005986 */ /* 0x0003e2000c101906 */
[----:B------:R-:W-:Y:S01]  /*72c70*/  ISETP.LT.AND P5, PT, R12, UR9, !P4 ;  /* 0x000000090c007c0c */ /* 0x000fe2000e7a1270 */
[----:B------:R-:W-:Y:S02]  /*72c80*/  ULDC UR9, c[0x0][0x228] ;  /* 0x00008a0000097ab9 */ /* 0x000fe40000000800 */
[----:B-1----:R-:W3:Y:S01]  /*72c90*/  LDL.LU R147, [R1+0x1494] ;  /* 0x0014940001937983 */ /* 0x002ee20000300800 */
[----:B------:R-:W-:-:S09]  /*72ca0*/  IMAD.WIDE R76, R141, 0x4, R4 ;  /* 0x000000048d4c7825 */ /* 0x000fd200078e0204 */
[----:B----4-:R1:W-:Y:S01]  /*72cb0*/  @P5 STG.E desc[UR6][R76.64], R142 ;  /* 0x0000008e4c005986 */ /* 0x0103e2000c101906 */
[----:B------:R-:W-:Y:S01]  /*72cc0*/  ISETP.LT.AND P5, PT, R13, UR9, !P4 ;  /* 0x000000090d007c0c */ /* 0x000fe2000e7a1270 */
[----:B------:R-:W-:Y:S02]  /*72cd0*/  VIADD R78, R10, 0x52 ;  /* 0x000000520a4e7836 */ /* 0x000fe40000000000 */
[----:B-1----:R-:W4:Y:S01]  /*72ce0*/  LDL.LU R142, [R1+0x1094] ;  /* 0x00109400018e7983 */ /* 0x002f220000300800 */
[----:B------:R-:W-:Y:S01]  /*72cf0*/  IMAD.WIDE R76, R141, 0x4, R6 ;  /* 0x000000048d4c7825 */ /* 0x000fe200078e0206 */
[----:B------:R-:W-:Y:S01]  /*72d00*/  ISETP.LT.AND P4, PT, R14, UR8, !P4 ;  /* 0x000000080e007c0c */ /* 0x000fe2000e781270 */
[----:B------:R-:W-:Y:S01]  /*72d10*/  ULDC UR8, c[0x0][0x22c] ;  /* 0x00008b0000087ab9 */ /* 0x000fe20000000800 */
[----:B------:R-:W-:-:S06]  /*72d20*/  ULDC UR9, c[0x0][0x228] ;  /* 0x00008a0000097ab9 */ /* 0x000fcc0000000800 */
[----:B------:R1:W-:Y:S02]  /*72d30*/  @P5 STG.E desc[UR6][R76.64], R144 ;  /* 0x000000904c005986 */ /* 0x0003e4000c101906 */
        /* <DEDUP_REMOVED lines=8> */
[----:B------:R-:W-:-:S13]  /*72dc0*/  ISETP.LT.AND P5, PT, R11, UR9, !P4 ;  /* 0x000000090b007c0c */ /* 0x000fda000e7a1270 */
[----:B------:R1:W-:Y:S01]  /*72dd0*/  @P5 STG.E desc[UR6][R76.64], R148 ;  /* 0x000000944c005986 */ /* 0x0003e2000c101906 */
[----:B------:R-:W-:Y:S01]  /*72de0*/  ISETP.LT.AND P5, PT, R12, UR8, !P4 ;  /* 0x000000080c007c0c */ /* 0x000fe2000e7a1270 */
[----:B------:R-:W-:Y:S02]  /*72df0*/  ULDC UR8, c[0x0][0x228] ;  /* 0x00008a0000087ab9 */ /* 0x000fe40000000800 */
[----:B-1----:R-:W2:Y:S01]  /*72e00*/  LDL.LU R148, [R1+0x4a4] ;  /* 0x0004a40001947983 */ /* 0x002ea20000300800 */
[----:B------:R-:W-:-:S09]  /*72e10*/  IMAD.WIDE R76, R146, 0x4, R4 ;  /* 0x00000004924c7825 */ /* 0x000fd200078e0204 */
[----:B------:R1:W-:Y:S01]  /*72e20*/  @P5 STG.E desc[UR6][R76.64], R143 ;  /* 0x0000008f4c005986 */ /* 0x0003e2000c101906 */
[----:B------:R-:W-:Y:S01]  /*72e30*/  ISETP.LT.AND P5, PT, R13, UR8, !P4 ;  /* 0x000000080d007c0c */ /* 0x000fe2000e7a1270 */
[----:B------:R-:W-:Y:S02]  /*72e40*/  ULDC UR8, c[0x0][0x228] ;  /* 0x00008a0000087ab9 */ /* 0x000fe40000000800 */
[----:B-1----:R-:W2:Y:S01]  /*72e50*/  LDL.LU R143, [R1+0xa4] ;  /* 0x0000a400018f7983 */ /* 0x002ea20000300800 */
[----:B------:R-:W-:Y:S01]  /*72e60*/  IMAD.WIDE R76, R146, 0x4, R6 ;  /* 0x00000004924c7825 */ /* 0x000fe200078e0206 */
[----:B------:R-:W-:Y:S01]  /*72e70*/  ISETP.LT.AND P4, PT, R14, UR8, !P4 ;  /* 0x000000080e007c0c */ /* 0x000fe2000e781270 */
[----:B------:R-:W-:Y:S02]  /*72e80*/  ULDC.64 UR8, c[0x0][0x228] ;  /* 0x00008a0000087ab9 */ /* 0x000fe40000000a00 */
[----:B------:R-:W-:-:S05]  /*72e90*/  VIADD R78, R10, 0x53 ;  /* 0x000000530a4e7836 */ /* 0x000fca0000000000 */
[----:B---3--:R1:W-:Y:S02]  /*72ea0*/  @P5 STG.E desc[UR6][R76.64], R147 ;  /* 0x000000934c005986 */ /* 0x0083e4000c101906 */
        /* <DEDUP_REMOVED lines=20> */
[----:B------:R-:W-:Y:S01]  /*72ff0*/  ULDC UR8, c[0x0][0x22c] ;  /* 0x00008b0000087ab9 */ /* 0x000fe20000000800 */
[----:B------:R-:W-:Y:S01]  /*73000*/  ULDC UR9, c[0x0][0x228] ;  /* 0x00008a0000097ab9 */ /* 0x000fe20000000800 */
[----:B------:R-:W-:-:S08]  /*73010*/  VIADD R78, R10, 0x54 ;  /* 0x000000540a4e7836 */ /* 0x000fd00000000000 */
        /* <DEDUP_REMOVED lines=22> */
[----:B------:R-:W-:-:S07]  /*73180*/  ULDC UR8, c[0x0][0x22c] ;  /* 0x00008b0000087ab9 */ /* 0x000fce0000000800 */
        /* <DEDUP_REMOVED lines=24> */
[----:B------:R-:W-:-:S07]  /*73310*/  ULDC UR8, c[0x0][0x22c] ;  /* 0x00008b0000087ab9 */ /* 0x000fce0000000800 */
[----:B---3--:R1:W-:Y:S02]  /*73320*/  @P5 STG.E desc[UR6][R76.64], R147 ;  /* 0x000000934c005986 */ /* 0x0083e4000c101906 */
[----:B-1----:R-:W-:Y:S02]  /*73330*/  IMAD.WIDE R76, R146, 0x4, R8 ;  /* 0x00000004924c7825 */ /* 0x002fe400078e0208 */
[----:B------:R-:W3:Y:S04]  /*73340*/  LDL.LU R146, [R1+0xc9c] ;  /* 0x000c9c0001927983 */ /* 0x000ee80000300800 */
        /* <DEDUP_REMOVED lines=9> */
[----:B------:R-:W-:Y:S01]  /*733e0*/  ULDC UR8, c[0x0][0x228] ;  /* 0x00008a0000087ab9 */ /* 0x000fe20000000800 */
[----:B-1----:R-:W-:-:S11]  /*733f0*/  IMAD.WIDE R76, R145, 0x4, R4 ;  /* 0x00000004914c7825 */ /* 0x002fd600078e0204 */
[----:B--2---:R1:W-:Y:S04]  /*73400*/  @P5 STG.E desc[UR6][R76.64], R140 ;  /* 0x0000008c4c005986 */ /* 0x0043e8000c101906 */
[----:B-1----:R-:W2:Y:S01]  /*73410*/  LDL.LU R140, [R1+0xac] ;  /* 0x0000ac00018c7983 */ /* 0x002ea20000300800 */
[----:B------:R-:W-:Y:S01]  /*73420*/  ISETP.LT.AND P5, PT, R13, UR8, !P4 ;  /* 0x000000080d007c0c */ /* 0x000fe2000e7a1270 */
[----:B------:R-:W-:Y:S01]  /*73430*/  IMAD.WIDE R76, R145, 0x4, R6 ;  /* 0x00000004914c7825 */ /* 0x000fe200078e0206 */
[----:B------:R-:W-:Y:S01]  /*73440*/  ULDC UR8, c[0x0][0x228] ;  /* 0x00008a0000087ab9 */ /* 0x000fe20000000800 */
[----:B------:R-:W2:Y:S01]  /*73450*/  LDL.LU R144, [R1+0x21c8] ;  /* 0x0021c80001907983 */ /* 0x000ea20000300800 */
[----:B------:R-:W-:Y:S01]  /*73460*/  ISETP.LT.AND P4, PT, R14, UR8, !P4 ;  /* 0x000000080e007c0c */ /* 0x000fe2000e781270 */
[----:B------:R-:W-:Y:S01]  /*73470*/  VIADD R78, R10, 0x57 ;  /* 0x000000570a4e7836 */ /* 0x000fe20000000000 */
[----:B------:R-:W-:-:S07]  /*73480*/  ULDC.64 UR8, c[0x0][0x228] ;  /* 0x00008a0000087ab9 */ /* 0x000fce0000000a00 */
[----:B------:R1:W-:Y:S02]  /*73490*/  @P5 STG.E desc[UR6][R76.64], R148 ;  /* 0x000000944c005986 */ /* 0x0003e4000c101906 */
[----:B-1----:R-:W-:Y:S02]  /*734a0*/  IMAD.WIDE R76, R145, 0x4, R8 ;  /* 0x00000004914c7825 */ /* 0x002fe400078e0208 */
[----:B------:R-:W2:Y:S04]  /*734b0*/  LDL.LU R145, [R1+0x1e50] ;  /* 0x001e500001917983 */ /* 0x000ea80000300800 */
[----:B------:R1:W-:Y:S01]  /*734c0*/  @P4 STG.E desc[UR6][R76.64], R143 ;  /* 0x0000008f4c004986 */ /* 0x0003e2000c101906 */
[----:B------:R-:W-:Y:S01]  /*734d0*/  ISETP.GE.AND P4, PT, R78, UR9, PT ;  /* 0x000000094e007c0c */ /* 0x000fe2000bf86270 */
[----:B------:R-:W-:-:S03]  /*734e0*/  ULDC UR9, c[0x0][0x228] ;  /* 0x00008a0000097ab9 */ /* 0x000fc60000000800 */
[----:B------:R-:W-:Y:S01]  /*734f0*/  ISETP.LT.AND P5, PT, R11, UR10, !P4 ;  /* 0x0000000a0b007c0c */ /* 0x000fe2000e7a1270 */
[----:B-1----:R-:W2:Y:S01]  /*73500*/  LDL.LU R143, [R1+0x1ca0] ;  /* 0x001ca000018f7983 */ /* 0x002ea20000300800 */
[C---:B------:R-:W-:Y:S01]  /*73510*/  IMAD.WIDE R76, R141.reuse, 0x4, R2 ;  /* 0x000000048d4c7825 */ /* 0x040fe200078e0202 */
[----:B------:R-:W-:Y:S02]  /*73520*/  ULDC UR10, c[0x0][0x228] ;  /* 0x00008a00000a7ab9 */ /* 0x000fe40000000800 */
[----:B------:R-:W2:Y:S08]  /*73530*/  LDL.LU R148, [R1+0x18a0] ;  /* 0x0018a00001947983 */ /* 0x000eb00000300800 */
[----:B---3--:R1:W-:Y:S01]  /*73540*/  @P5 STG.E desc[UR6][R76.64], R146 ;  /* 0x000000924c005986 */ /* 0x0083e2000c101906 */
[----:B------:R-:W-:Y:S01]  /*73550*/  ISETP.LT.AND P5, PT, R12, UR9, !P4 ;  /* 0x000000090c007c0c */ /* 0x000fe2000e7a1270 */
[----:B------:R-:W-:Y:S01]  /*73560*/  ULDC UR9, c[0x0][0x228] ;  /* 0x00008a0000097ab9 */ /* 0x000fe20000000800 */
[----:B-1----:R-:W-:-:S11]  /*73570*/  IMAD.WIDE R76, R141, 0x4, R4 ;  /* 0x000000048d4c7825 */ /* 0x002fd600078e0204 */
[----:B----4-:R1:W-:Y:S01]  /*73580*/  @P5 STG.E desc[UR6][R76.64], R142 ;  /* 0x0000008e4c005986 */ /* 0x0103e2000c101906 */
[----:B------:R-:W-:Y:S01]  /*73590*/  ISETP.LT.AND P5, PT, R13, UR9, !P4 ;  /* 0x000000090d007c0c */ /* 0x000fe2000e7a1270 */
[----:B------:R-:W-:Y:S02]  /*735a0*/  VIADD R78, R10, 0x58 ;  /* 0x000000580a4e7836 */ /* 0x000fe40000000000 */
[----:B-1----:R-:W3:Y:S01]  /*735b0*/  LDL.LU R142, [R1+0x14a0] ;  /* 0x0014a000018e7983 */ /* 0x002ee20000300800 */
[----:B------:R-:W-:Y:S01]  /*735c0*/  IMAD.WIDE R76, R141, 0x4, R6 ;  /* 0x000000048d4c7825 */ /* 0x000fe200078e0206 */
[----:B------:R-:W-:Y:S02]  /*735d0*/  ULDC UR9, c[0x0][0x228] ;  /* 0x00008a0000097ab9 */ /* 0x000fe40000000800 */
[----:B------:R-:W4:Y:S06]  /*735e0*/  LDL.LU R146, [R1+0x21cc] ;  /* 0x0021cc0001927983 */ /* 0x000f2c0000300800 */
[----:B------:R1:W-:Y:S01]  /*735f0*/  @P5 STG.E desc[UR6][R76.64], R147 ;  /* 0x000000934c005986 */ /* 0x0003e2000c101906 */
[----:B------:R-:W-:Y:S01]  /*73600*/  ISETP.LT.AND P4, PT, R14, UR8, !P4 ;  /* 0x000000080e007c0c */ /* 0x000fe2000e781270 */
[----:B------:R-:W-:-:S02]  /*73610*/  ULDC UR8, c[0x0][0x22c] ;  /* 0x00008b0000087ab9 */ /* 0x000fc40000000800 */
[----:B-1----:R-:W4:Y:S01]  /*73620*/  LDL.LU R147, [R1+0x10a0] ;  /* 0x0010a00001937983 */ /* 0x002f220000300800 */
[----:B------:R-:W-:-:S09]  /*73630*/  IMAD.WIDE R76, R141, 0x4, R8 ;  /* 0x000000048d4c7825 */ /* 0x000fd200078e0208 */
[----:B--2---:R1:W-:Y:S04]  /*73640*/  @P4 STG.E desc[UR6][R76.64], R140 ;  /* 0x0000008c4c004986 */ /* 0x0043e8000c101906 */
[----:B-1----:R-:W2:Y:S01]  /*73650*/  LDL.LU R140, [R1+0xca0] ;  /* 0x000ca000018c7983 */ /* 0x002ea20000300800 */
[----:B------:R-:W-:Y:S01]  /*73660*/  ISETP.GE.AND P4, PT, R78, UR8, PT ;  /* 0x000000084e007c0c */ /* 0x000fe2000bf86270 */
[----:B------:R-:W-:Y:S01]  /*73670*/  IMAD.WIDE R76, R144, 0x4, R2 ;  /* 0x00000004904c7825 */ /* 0x000fe200078e0202 */
[----:B------:R-:W-:Y:S01]  /*73680*/  ULDC UR8, c[0x0][0x228] ;  /* 0x00008a0000087ab9 */ /* 0x000fe20000000800 */
[----:B------:R-:W2:Y:S01]  /*73690*/  LDL.LU R141, [R1+0x21d0] ;  /* 0x0021d000018d7983 */ /* 0x000ea20000300800 */
        /* <DEDUP_REMOVED lines=12> */
[----:B------:R-:W-:-:S07]  /*73760*/  ULDC.64 UR8, c[0x0][0x228] ;  /* 0x00008a0000087ab9 */ /* 0x000fce0000000a00 */
[----:B------:R1:W-:Y:S01]  /*73770*/  @P5 STG.E desc[UR6][R76.64], R148 ;  /* 0x000000944c005986 */ /* 0x0003e2000c101906 */
[----:B------:R-:W-:Y:S02]  /*73780*/  VIADD R78, R10, 0x59 ;  /* 0x000000590a4e7836 */ /* 0x000fe40000000000 */
        /* <DEDUP_REMOVED lines=8> */
[----:B----4-:R-:W-:Y:S01]  /*73810*/  IMAD.WIDE R76, R146, 0x4, R2 ;  /* 0x00000004924c7825 */ /* 0x010fe200078e0202 */
        /* <DEDUP_REMOVED lines=24> */
[----:B------:R1:W-:Y:S01]  /*739a0*/  @P5 STG.E desc[UR6][R76.64], R148 ;  /* 0x000000944c005986 */ /* 0x0003e2000c101906 */
[----:B------:R-:W-:Y:S01]  /*739b0*/  ISETP.LT.AND P5, PT, R12, UR9, !P4 ;  /* 0x000000090c007c0c */ /* 0x000fe2000e7a1270 */
[----:B------:R-:W-:Y:S02]  /*739c0*/  ULDC UR9, c[0x0][0x228] ;  /* 0x00008a0000097ab9 */ /* 0x000fe40000000800 */
[----:B-1----:R-:W2:Y:S01]  /*739d0*/  LDL.LU R148, [R1+0x8b4] ;  /* 0x0008b40001947983 */ /* 0x002ea20000300800 */
[----:B------:R-:W-:-:S09]  /*739e0*/  IMAD.WIDE R76, R141, 0x4, R4 ;  /* 0x000000048d4c7825 */ /* 0x000fd200078e0204 */
[----:B---3--:R1:W-:Y:S01]  /*739f0*/  @P5 STG.E desc[UR6][R76.64], R142 ;  /* 0x0000008e4c005986 */ /* 0x0083e2000c101906 */
[----:B------:R-:W-:Y:S01]  /*73a00*/  ISETP.LT.AND P5, PT, R13, UR9, !P4 ;  /* 0x000000090d007c0c */ /* 0x000fe2000e7a1270 */
[----:B------:R-:W-:Y:S02]  /*73a10*/  VIADD R78, R10, 0x5b ;  /* 0x0000005b0a4e7836 */ /* 0x000fe40000000000 */
[----:B-1----:R-:W3:Y:S01]  /*73a20*/  LDL.LU R142, [R1+0x4b4] ;  /* 0x0004b400018e7983 */ /* 0x002ee20000300800 */
[----:B------:R-:W-:Y:S01]  /*73a30*/  IMAD.WIDE R76, R141, 0x4, R6 ;  /* 0x000000048d4c7825 */ /* 0x000fe200078e0206 */
[----:B------:R-:W-:Y:S01]  /*73a40*/  ISETP.LT.AND P4, PT, R14, UR8, !P4 ;  /* 0x000000080e007c0c */ /* 0x000fe2000e781270 */
[----:B------:R-:W-:Y:S01]  /*73a50*/  ULDC UR8, c[0x0][0x22c] ;  /* 0x00008b0000087ab9 */ /* 0x000fe20000000800 */
[----:B------:R-:W-:-:S06]  /*73a60*/  ULDC UR9, c[0x0][0x228] ;  /* 0x00008a0000097ab9 */ /* 0x000fcc0000000800 */
[----:B----4-:R1:W-:Y:S02]  /*73a70*/  @P5 STG.E desc[UR6][R76.64], R147 ;  /* 0x000000934c005986 */ /* 0x0103e4000c101906 */
        /* <DEDUP_REMOVED lines=33> */
[----:B----4-:R1:W-:Y:S01]  /*73c90*/  @P5 STG.E desc[UR6][R76.64], R147 ;  /* 0x000000934c005986 */ /* 0x0103e2000c101906 */
        /* <DEDUP_REMOVED lines=35> */
[----:B----4-:R1:W-:Y:S02]  /*73ed0*/  @P5 STG.E desc[UR6][R76.64], R147 ;  /* 0x000000934c005986 */ /* 0x0103e4000c101906 */
[----:B-1----:R-:W-:Y:S02]  /*73ee0*/  IMAD.WIDE R76, R141, 0x4, R8 ;  /* 0x000000048d4c7825 */ /* 0x002fe400078e0208 */
        /* <DEDUP_REMOVED lines=18> */
[----:B------:R-:W-:Y:S01]  /*74010*/  ISETP.LT.AND P4, PT, R14, UR8, !P4 ;  /* 0x000000080e007c0c */ /* 0x000fe2000e781270 */
[----:B------:R-:W-:Y:S01]  /*74020*/  ULDC UR8, c[0x0][0x22c] ;  /* 0x00008b0000087ab9 */ /* 0x000fe20000000800 */
[----:B-1----:R-:W2:Y:S01]  /*74030*/  LDL.LU R143, [R1+0x4bc] ;  /* 0x0004bc00018f7983 */ /* 0x002ea20000300800 */
[----:B------:R-:W-:-:S03]  /*74040*/  IMAD.WIDE R76, R144, 0x4, R6 ;  /* 0x00000004904c7825 */ /* 0x000fc600078e0206 */
[----:B------:R-:W2:Y:S04]  /*74050*/  LDL.LU R147, [R1+0x21e8] ;  /* 0x0021e80001937983 */ /* 0x000ea80000300800 */
        /* <DEDUP_REMOVED lines=8> */
[----:B------:R-:W-:-:S03]  /*740e0*/  IMAD.WIDE R76, R146, 0x4, R2 ;  /* 0x00000004924c7825 */ /* 0x000fc600078e0202 */
[----:B------:R-:W3:Y:S08]  /*740f0*/  LDL.LU R148, [R1+0x14b0] ;  /* 0x0014b00001947983 */ /* 0x000ef00000300800 */
[----:B----4-:R1:W-:Y:S01]  /*74100*/  @P5 STG.E desc[UR6][R76.64], R141 ;  /* 0x0000008d4c005986 */ /* 0x0103e2000c101906 */
[----:B------:R-:W-:Y:S01]  /*74110*/  ISETP.LT.AND P5, PT, R12, UR8, !P4 ;  /* 0x000000080c007c0c */ /* 0x000fe2000e7a1270 */
[----:B------:R-:W-:Y:S01]  /*74120*/  ULDC UR8, c[0x0][0x228] ;  /* 0x00008a0000087ab9 */ /* 0x000fe20000000800 */
[----:B-1----:R-:W-:-:S11]  /*74130*/  IMAD.WIDE R76, R146, 0x4, R4 ;  /* 0x00000004924c7825 */ /* 0x002fd600078e0204 */
[----:B--2---:R1:W-:Y:S04]  /*74140*/  @P5 STG.E desc[UR6][R76.64], R140 ;  /* 0x0000008c4c005986 */ /* 0x0043e8000c101906 */
[----:B-1----:R-:W2:Y:S01]  /*74150*/  LDL.LU R140, [R1+0x10b0] ;  /* 0x0010b000018c7983 */ /* 0x002ea20000300800 */
[----:B------:R-:W-:Y:S01]  /*74160*/  ISETP.LT.AND P5, PT, R13, UR8, !P4 ;  /* 0x000000080d007c0c */ /* 0x000fe2000e7a1270 */
[----:B------:R-:W-:Y:S01]  /*74170*/  ULDC UR8, c[0x0][0x228] ;  /* 0x00008a0000087ab9 */ /* 0x000fe20000000800 */
[----:B------:R-:W-:Y:S01]  /*74180*/  IMAD.WIDE R76, R146, 0x4, R6 ;  /* 0x00000004924c7825 */ /* 0x000fe200078e0206 */
[----:B------:R-:W-:Y:S01]  /*74190*/  ISETP.LT.AND P4, PT, R14, UR8, !P4 ;  /* 0x000000080e007c0c */ /* 0x000fe2000e781270 */
[----:B------:R-:W4:Y:S01]  /*741a0*/  LDL.LU R141, [R1+0x21ec] ;  /* 0x0021ec00018d7983 */ /* 0x000f220000300800 */
[----:B------:R-:W-:Y:S01]  /*741b0*/  ULDC.64 UR8, c[0x0][0x228] ;  /* 0x00008a0000087ab9 */ /* 0x000fe20000000a00 */
[----:B------:R-:W-:-:S07]  /*741c0*/  VIADD R78, R10, 0x60 ;  /* 0x000000600a4e7836 */ /* 0x000fce0000000000 */
[----:B------:R1:W-:Y:S04]  /*741d0*/  @P5 STG.E desc[UR6][R76.64], R145 ;  /* 0x000000914c005986 */ /* 0x0003e8000c101906 */
[----:B-1----:R-:W4:Y:S01]  /*741e0*/  LDL.LU R145, [R1+0xcb0] ;  /* 0x000cb00001917983 */ /* 0x002f220000300800 */
[----:B------:R-:W-:-:S05]  /*741f0*/  IMAD.WIDE R76, R146, 0x4, R8 ;  /* 0x00000004924c7825 */ /* 0x000fca00078e0208 */
[----:B------:R1:W-:Y:S01]  /*74200*/  @P4 STG.E desc[UR6][R76.64], R143 ;  /* 0x0000008f4c004986 */ /* 0x0003e2000c101906 */
[----:B------:R-:W-:Y:S01]  /*74210*/  ISETP.GE.AND P4, PT, R78, UR9, PT ;  /* 0x000000094e007c0c */ /* 0x000fe2000bf86270 */
[----:B------:R-:W-:-:S03]  /*74220*/  ULDC UR9, c[0x0][0x228] ;  /* 0x00008a0000097ab9 */ /* 0x000fc60000000800 */
[----:B------:R-:W-:Y:S01]  /*74230*/  ISETP.LT.AND P5, PT, R11, UR10, !P4 ;  /* 0x0000000a0b007c0c */ /* 0x000fe2000e7a1270 */
[----:B-1----:R-:W4:Y:S01]  /*74240*/  LDL.LU R143, [R1+0x8c0] ;  /* 0x0008c000018f7983 */ /* 0x002f220000300800 */
[----:B------:R-:W-:Y:S01]  /*74250*/  IMAD.WIDE R76, R147, 0x4, R2 ;  /* 0x00000004934c7825 */ /* 0x000fe200078e0202 */
[----:B------:R-:W-:Y:S02]  /*74260*/  ULDC UR10, c[0x0][0x228] ;  /* 0x00008a00000a7ab9 */ /* 0x000fe40000000800 */
[----:B------:R-:W4:Y:S08]  /*74270*/  LDL.LU R146, [R1+0x21f0] ;  /* 0x0021f00001927983 */ /* 0x000f300000300800 */
[----:B------:R1:W-:Y:S01]  /*74280*/  @P5 STG.E desc[UR6][R76.64], R144 ;  /* 0x000000904c005986 */ /* 0x0003e2000c101906 */
[----:B------:R-:W-:Y:S01]  /*74290*/  ISETP.LT.AND P5, PT, R12, UR9, !P4 ;  /* 0x000000090c007c0c */ /* 0x000fe2000e7a1270 */
[----:B------:R-:W-:-:S02]  /*742a0*/  ULDC UR9, c[0x0][0x228] ;  /* 0x00008a0000097ab9 */ /* 0x000fc40000000800 */
[----:B-1----:R-:W4:Y:S01]  /*742b0*/  LDL.LU R144, [R1+0x4c0] ;  /* 0x0004c00001907983 */ /* 0x002f220000300800 */
[----:B------:R-:W-:-:S09]  /*742c0*/  IMAD.WIDE R76, R147, 0x4, R4 ;  /* 0x00000004934c7825 */ /* 0x000fd200078e0204 */
[----:B---3--:R1:W-:Y:S01]  /*742d0*/  @P5 STG.E desc[UR6][R76.64], R142 ;  /* 0x0000008e4c005986 */ /* 0x0083e2000c101906 */
[----:B------:R-:W-:Y:S01]  /*742e0*/  ISETP.LT.AND P5, PT, R13, UR9, !P4 ;  /* 0x000000090d007c0c */ /* 0x000fe2000e7a1270 */
[----:B------:R-:W-:Y:S01]  /*742f0*/  VIADD R78, R10, 0x61 ;  /* 0x000000610a4e7836 */ /* 0x000fe20000000000 */
[----:B------:R-:W-:Y:S01]  /*74300*/  ISETP.LT.AND P4, PT, R14, UR8, !P4 ;  /* 0x000000080e007c0c */ /* 0x000fe2000e781270 */
[----:B------:R-:W-:Y:S01]  /*74310*/  ULDC UR8, c[0x0][0x22c] ;  /* 0x00008b0000087ab9 */ /* 0x000fe20000000800 */
[----:B------:R-:W-:Y:S01]  /*74320*/  ULDC UR9, c[0x0][0x228] ;  /* 0x00008a0000097ab9 */ /* 0x000fe20000000800 */
[----:B-1----:R-:W3:Y:S01]  /*74330*/  LDL.LU R142, [R1+0xc0] ;  /* 0x0000c000018e7983 */ /* 0x002ee20000300800 */
[----:B------:R-:W-:-:S03]  /*74340*/  IMAD.WIDE R76, R147, 0x4, R6 ;  /* 0x00000004934c7825 */ /* 0x000fc600078e0206 */
[----:B------:R-:W3:Y:S04]  /*74350*/  LDL.LU R149, [R1+0x21f4] ;  /* 0x0021f40001957983 */ /* 0x000ee80000300800 */
[----:B------:R1:W-:Y:S02]  /*74360*/  @P5 STG.E desc[UR6][R76.64], R148 ;  /* 0x000000944c005986 */ /* 0x0003e4000c101906 */
[----:B-1----:R-:W-:-:S05]  /*74370*/  IMAD.WIDE R76, R147, 0x4, R8 ;  /* 0x00000004934c7825 */ /* 0x002fca00078e0208 */
[----:B--2---:R1:W-:Y:S04]  /*74380*/  @P4 STG.E desc[UR6][R76.64], R140 ;  /* 0x0000008c4c004986 */ /* 0x0043e8000c101906 */
[----:B-1----:R-:W2:Y:S01]  /*74390*/  LDL.LU R140, [R1+0x1cb4] ;  /* 0x001cb400018c7983 */ /* 0x002ea20000300800 */
[----:B------:R-:W-:Y:S01]  /*743a0*/  ISETP.GE.AND P4, PT, R78, UR8, PT ;  /* 0x000000084e007c0c */ /* 0x000fe2000bf86270 */
[----:B----4-:R-:W-:Y:S01]  /*743b0*/  IMAD.WIDE R76, R141, 0x4, R2 ;  /* 0x000000048d4c7825 */ /* 0x010fe200078e0202 */
[----:B------:R-:W-:Y:S01]  /*743c0*/  ULDC UR8, c[0x0][0x228] ;  /* 0x00008a0000087ab9 */ /* 0x000fe20000000800 */
[----:B------:R-:W4:Y:S01]  /*743d0*/  LDL.LU R147, [R1+0x18b4] ;  /* 0x0018b40001937983 */ /* 0x000f220000300800 */
[----:B------:R-:W-:-:S13]  /*743e0*/  ISETP.LT.AND P5, PT, R11, UR9, !P4 ;  /* 0x000000090b007c0c */ /* 0x000fda000e7a1270 */
[----:B------:R1:W-:Y:S01]  /*743f0*/  @P5 STG.E desc[UR6][R76.64], R145 ;  /* 0x000000914c005986 */ /* 0x0003e2000c101906 */
[----:B------:R-:W-:Y:S01]  /*74400*/  ISETP.LT.AND P5, PT, R12, UR8, !P4 ;  /* 0x000000080c007c0c */ /* 0x000fe2000e7a1270 */
[----:B------:R-:W-:Y:S02]  /*74410*/  ULDC UR8, c[0x0][0x228] ;  /* 0x00008a0000087ab9 */ /* 0x000fe40000000800 */
[----:B-1----:R-:W4:Y:S01]  /*74420*/  LDL.LU R145, [R1+0x14b4] ;  /* 0x0014b40001917983 */ /* 0x002f220000300800 */
[----:B------:R-:W-:-:S09]  /*74430*/  IMAD.WIDE R76, R141, 0x4, R4 ;  /* 0x000000048d4c7825 */ /* 0x000fd200078e0204 */
[----:B------:R1:W-:Y:S01]  /*74440*/  @P5 STG.E desc[UR6][R76.64], R143 ;  /* 0x0000008f4c005986 */ /* 0x0003e2000c101906 */
[----:B------:R-:W-:Y:S01]  /*74450*/  ISETP.LT.AND P5, PT, R13, UR8, !P4 ;  /* 0x000000080d007c0c */ /* 0x000fe2000e7a1270 */
[----:B------:R-:W-:Y:S02]  /*74460*/  ULDC UR8, c[0x0][0x228] ;  /* 0x00008a0000087ab9 */ /* 0x000fe40000000800 */
[----:B-1----:R-:W4:Y:S01]  /*74470*/  LDL.LU R143, [R1+0x10b4] ;  /* 0x0010b400018f7983 */ /* 0x002f220000300800 */
[----:B------:R-:W-:Y:S01]  /*74480*/  IMAD.WIDE R76, R141, 0x4, R6 ;  /* 0x000000048d4c7825 */ /* 0x000fe200078e0206 */
[----:B------:R-:W-:Y:S01]  /*74490*/  ISETP.LT.AND P4, PT, R14, UR8, !P4 ;  /* 0x000000080e007c0c */ /* 0x000fe2000e781270 */
[----:B------:R-:W-:-:S07]  /*744a0*/  ULDC.64 UR8, c[0x0][0x228] ;  /* 0x00008a0000087ab9 */ /* 0x000fce0000000a00 */
[----:B------:R1:W-:Y:S01]  /*744b0*/  @P5 STG.E desc[UR6][R76.64], R144 ;  /* 0x000000904c005986 */ /* 0x0003e2000c101906 */
[----:B------:R-:W-:Y:S02]  /*744c0*/  VIADD R78, R10, 0x62 ;  /* 0x000000620a4e7836 */ /* 0x000fe40000000000 */
[----:B-1----:R-:W-:Y:S01]  /*744d0*/  IMAD.WIDE R76, R141, 0x4, R8 ;  /* 0x000000048d4c7825 */ /* 0x002fe200078e0208 */
[----:B------:R-:W4:Y:S04]  /*744e0*/  LDL.LU R144, [R1+0x21f8] ;  /* 0x0021f80001907983 */ /* 0x000f280000300800 */
[----:B------:R-:W4:Y:S04]  /*744f0*/  LDL.LU R141, [R1+0xcb4] ;  /* 0x000cb400018d7983 */ /* 0x000f280000300800 */
[----:B---3--:R1:W-:Y:S01]  /*74500*/  @P4 STG.E desc[UR6][R76.64], R142 ;  /* 0x0000008e4c004986 */ /* 0x0083e2000c101906 */
[----:B------:R-:W-:Y:S01]  /*74510*/  ISETP.GE.AND P4, PT, R78, UR9, PT ;  /* 0x000000094e007c0c */ /* 0x000fe2000bf86270 */
[----:B------:R-:W-:-:S03]  /*74520*/  ULDC UR9, c[0x0][0x228] ;  /* 0x00008a0000097ab9 */ /* 0x000fc60000000800 */
[----:B------:R-:W-:Y:S01]  /*74530*/  ISETP.LT.AND P5, PT, R11, UR10, !P4 ;  /* 0x0000000a0b007c0c */ /* 0x000fe2000e7a1270 */
[----:B-1----:R-:W3:Y:S01]  /*74540*/  LDL.LU R142, [R1+0x8c4] ;  /* 0x0008c400018e7983 */ /* 0x002ee20000300800 */
[----:B------:R-:W-:-:S11]  /*74550*/  IMAD.WIDE R76, R146, 0x4, R2 ;  /* 0x00000004924c7825 */ /* 0x000fd600078e0202 */
[----:B--2---:R1:W-:Y:S04]  /*74560*/  @P5 STG.E desc[UR6][R76.64], R140 ;  /* 0x0000008c4c005986 */ /* 0x0043e8000c101906 */
[----:B-1----:R-:W2:Y:S01]  /*74570*/  LDL.LU R140, [R1+0x4c4] ;  /* 0x0004c400018c7983 */ /* 0x002ea20000300800 */
[----:B------:R-:W-:Y:S01]  /*74580*/  ISETP.LT.AND P5, PT, R12, UR9, !P4 ;  /* 0x000000090c007c0c */ /* 0x000fe2000e7a1270 */
[----:B------:R-:W-:Y:S01]  /*74590*/  IMAD.WIDE R76, R146, 0x4, R4 ;  /* 0x00000004924c7825 */ /* 0x000fe200078e0204 */
[----:B------:R-:W-:Y:S01]  /*745a0*/  ULDC UR9, c[0x0][0x228] ;  /* 0x00008a0000097ab9 */ /* 0x000fe20000000800 */
[----:B------:R-:W2:Y:S10]  /*745b0*/  LDL.LU R150, [R1+0xc4] ;  /* 0x0000c40001967983 */ /* 0x000eb40000300800 */
[----:B----4-:R1:W-:Y:S01]  /*745c0*/  @P5 STG.E desc[UR6][R76.64], R147 ;  /* 0x000000934c005986 */ /* 0x0103e2000c101906 */
[----:B------:R-:W-:Y:S01]  /*745d0*/  ISETP.LT.AND P5, PT, R13, UR9, !P4 ;  /* 0x000000090d007c0c */ /* 0x000fe2000e7a1270 */
[----:B------:R-:W-:Y:S01]  /*745e0*/  VIADD R78, R10, 0x63 ;  /* 0x000000630a4e7836 */ /* 0x000fe20000000000 */
[----:B------:R-:W-:Y:S01]  /*745f0*/  ISETP.LT.AND P4, PT, R14, UR8, !P4 ;  /* 0x000000080e007c0c */ /* 0x000fe2000e781270 */
[----:B------:R-:W-:Y:S01]  /*74600*/  ULDC UR8, c[0x0][0x22c] ;  /* 0x00008b0000087ab9 */ /* 0x000fe20000000800 */
[----:B------:R-:W-:Y:S01]  /*74610*/  ULDC UR9, c[0x0][0x228] ;  /* 0x00008a0000097ab9 */ /* 0x000fe20000000800 */
[C---:B-1----:R-:W-:Y:S01]  /*74620*/  IMAD.WIDE R76, R146.reuse, 0x4, R6 ;  /* 0x00000004924c7825 */ /* 0x042fe200078e0206 */
[----:B------:R-:W4:Y:S04]  /*74630*/  LDL.LU R147, [R1+0x21fc] ;  /* 0x0021fc0001937983 */ /* 0x000f280000300800 */
[----:B------:R-:W4:Y:S04]  /*74640*/  LDL.LU R148, [R1+0x1cb8] ;  /* 0x001cb80001947983 */ /* 0x000f280000300800 */
[----:B------:R1:W-:Y:S02]  /*74650*/  @P5 STG.E desc[UR6][R76.64], R145 ;  /* 0x000000914c005986 */ /* 0x0003e4000c101906 */
[----:B-1----:R-:W-:-:S02]  /*74660*/  IMAD.WIDE R76, R146, 0x4, R8 ;  /* 0x00000004924c7825 */ /* 0x002fc400078e0208 */
[----:B------:R-:W4:Y:S04]  /*74670*/  LDL.LU R145, [R1+0x18b8] ;  /* 0x0018b80001917983 */ /* 0x000f280000300800 */
[----:B------:R-:W4:Y:S04]  /*74680*/  LDL.LU R146, [R1+0x14b8] ;  /* 0x0014b80001927983 */ /* 0x000f280000300800 */
[----:B------:R1:W-:Y:S01]  /*74690*/  @P4 STG.E desc[UR6][R76.64], R143 ;  /* 0x0000008f4c004986 */ /* 0x0003e2000c101906 */
[----:B------:R-:W-:Y:S01]  /*746a0*/  ISETP.GE.AND P4, PT, R78, UR8, PT ;  /* 0x000000084e007c0c */ /* 0x000fe2000bf86270 */
[----:B------:R-:W-:-:S03]  /*746b0*/  ULDC UR8, c[0x0][0x228] ;  /* 0x00008a0000087ab9 */ /* 0x000fc60000000800 */
[----:B------:R-:W-:Y:S01]  /*746c0*/  ISETP.LT.AND P5, PT, R11, UR9, !P4 ;  /* 0x000000090b007c0c */ /* 0x000fe2000e7a1270 */
[----:B-1----:R-:W-:Y:S01]  /*746d0*/  IMAD.WIDE R76, R149, 0x4, R2 ;  /* 0x00000004954c7825 */ /* 0x002fe200078e0202 */
[----:B------:R-:W4:Y:S01]  /*746e0*/  LDL.LU R143, [R1+0x10b8] ;  /* 0x0010b800018f7983 */ /* 0x000f220000300800 */
[----:B------:R-:W-:-:S10]  /*746f0*/  ULDC UR9, c[0x0][0x228] ;  /* 0x00008a0000097ab9 */ /* 0x000fd40000000800 */
[----:B------:R1:W-:Y:S01]  /*74700*/  @P5 STG.E desc[UR6][R76.64], R141 ;  /* 0x0000008d4c005986 */ /* 0x0003e2000c101906 */
[----:B------:R-:W-:Y:S01]  /*74710*/  ISETP.LT.AND P5, PT, R12, UR8, !P4 ;  /* 0x000000080c007c0c */ /* 0x000fe2000e7a1270 */
[----:B------:R-:W-:Y:S01]  /*74720*/  ULDC UR8, c[0x0][0x228] ;  /* 0x00008a0000087ab9 */ /* 0x000fe20000000800 */
[----:B-1----:R-:W-:Y:S01]  /*74730*/  IMAD.WIDE R76, R149, 0x4, R4 ;  /* 0x00000004954c7825 */ /* 0x002fe200078e0204 */
[----:B------:R-:W4:Y:S10]  /*74740*/  LDL.LU R141, [R1+0xcb8] ;  /* 0x000cb800018d7983 */ /* 0x000f340000300800 */
[----:B---3--:R1:W-:Y:S01]  /*74750*/  @P5 STG.E desc[UR6][R76.64], R142 ;  /* 0x0000008e4c005986 */ /* 0x0083e2000c101906 */
[----:B------:R-:W-:Y:S01]  /*74760*/  ISETP.LT.AND P5, PT, R13, UR8, !P4 ;  /* 0x000000080d007c0c */ /* 0x000fe2000e7a1270 */
[----:B------:R-:W-:Y:S01]  /*74770*/  ULDC UR8, c[0x0][0x228] ;  /* 0x00008a0000087ab9 */ /* 0x000fe20000000800 */
[C---:B-1----:R-:W-:Y:S01]  /*74780*/  IMAD.WIDE R76, R149.reuse, 0x4, R6 ;  /* 0x00000004954c7825 */ /* 0x042fe200078e0206 */
[----:B------:R-:W3:Y:S10]  /*74790*/  LDL.LU R142, [R1+0x8c8] ;  /* 0x0008c800018e7983 */ /* 0x000ef40000300800 */
[----:B--2---:R1:W-:Y:S04]  /*747a0*/  @P5 STG.E desc[UR6][R76.64], R140 ;  /* 0x0000008c4c005986 */ /* 0x0043e8000c101906 */
[----:B-1----:R-:W2:Y:S01]  /*747b0*/  LDL.LU R140, [R1+0x4c8] ;  /* 0x0004c800018c7983 */ /* 0x002ea20000300800 */
[----:B------:R-:W-:Y:S01]  /*747c0*/  ISETP.LT.AND P4, PT, R14, UR8, !P4 ;  /* 0x000000080e007c0c */ /* 0x000fe2000e781270 */
[----:B------:R-:W-:Y:S01]  /*747d0*/  IMAD.WIDE R76, R149, 0x4, R8 ;  /* 0x00000004954c7825 */ /* 0x000fe200078e0208 */
[----:B------:R-:W-:Y:S01]  /*747e0*/  ULDC UR8, c[0x0][0x22c] ;  /* 0x00008b0000087ab9 */ /* 0x000fe20000000800 */
[----:B------:R-:W2:Y:S02]  /*747f0*/  LDL.LU R244, [R1+0x2204] ;  /* 0x0022040001f47983 */ /* 0x000ea40000300800 */
[----:B------:R-:W-:-:S08]  /*74800*/  VIADD R78, R10, 0x64 ;  /* 0x000000640a4e7836 */ /* 0x000fd00000000000 */
[----:B------:R1:W-:Y:S01]  /*74810*/  @P4 STG.E desc[UR6][R76.64], R150 ;  /* 0x000000964c004986 */ /* 0x0003e2000c101906 */
[----:B------:R-:W-:Y:S01]  /*74820*/  ISETP.GE.AND P4, PT, R78, UR8, PT ;  /* 0x000000084e007c0c */ /* 0x000fe2000bf86270 */
[----:B------:R-:W-:-:S03]  /*74830*/  ULDC UR8, c[0x0][0x228] ;  /* 0x00008a0000087ab9 */ /* 0x000fc60000000800 */
[----:B------:R-:W-:Y:S01]  /*74840*/  ISETP.LT.AND P5, PT, R11, UR9, !P4 ;  /* 0x000000090b007c0c */ /* 0x000fe2000e7a1270 */
[----:B-1----:R-:W-:-:S12]  /*74850*/  IMAD.WIDE R76, R144, 0x4, R2 ;  /* 0x00000004904c7825 */ /* 0x002fd800078e0202 */
[----:B----4-:R1:W-:Y:S01]  /*74860*/  @P5 STG.E desc[UR6][R76.64], R148 ;  /* 0x000000944c005986 */ /* 0x0103e2000c101906 */
[----:B------:R-:W-:Y:S01]  /*74870*/  ISETP.LT.AND P5, PT, R12, UR8, !P4 ;  /* 0x000000080c007c0c */ /* 0x000fe2000e7a1270 */
[----:B------:R-:W-:Y:S01]  /*74880*/  ULDC UR8, c[0x0][0x228] ;  /* 0x00008a0000087ab9 */ /* 0x000fe20000000800 */
[----:B-1----:R-:W-:-:S11]  /*74890*/  IMAD.WIDE R76, R144, 0x4, R4 ;  /* 0x00000004904c7825 */ /* 0x002fd600078e0204 */
[----:B------:R1:W-:Y:S01]  /*748a0*/  @P5 STG.E desc[UR6][R76.64], R145 ;  /* 0x000000914c005986 */ /* 0x0003e2000c101906 */
[----:B------:R-:W-:Y:S01]  /*748b0*/  ISETP.LT.AND P5, PT, R13, UR8, !P4 ;  /* 0x000000080d007c0c */ /* 0x000fe2000e7a1270 */
[----:B------:R-:W-:Y:S02]  /*748c0*/  ULDC UR8, c[0x0][0x228] ;  /* 0x00008a0000087ab9 */ /* 0x000fe40000000800 */
[----:B------:R-:W-:Y:S01]  /*748d0*/  ISETP.LT.AND P4, PT, R14, UR8, !P4 ;  /* 0x000000080e007c0c */ /* 0x000fe2000e781270 */
[----:B-1----:R-:W-:-:S09]  /*748e0*/  IMAD.WIDE R76, R144, 0x4, R6 ;  /* 0x00000004904c7825 */ /* 0x002fd200078e0206 */
[----:B------:R1:W-:Y:S02]  /*748f0*/  @P5 STG.E desc[UR6][R76.64], R146 ;  /* 0x000000924c005986 */ /* 0x0003e4000c101906 */
[----:B-1----:R-:W-:-:S05]  /*74900*/  IMAD.WIDE R76, R144, 0x4, R8 ;  /* 0x00000004904c7825 */ /* 0x002fca00078e0208 */
[----:B------:R1:W-:Y:S02]  /*74910*/  @P4 STG.E desc[UR6][R76.64], R143 ;  /* 0x0000008f4c004986 */ /* 0x0003e4000c101906 */
[----:B-1----:R-:W-:-:S05]  /*74920*/  IMAD.WIDE R76, R147, 0x4, R2 ;  /* 0x00000004934c7825 */ /* 0x002fca00078e0202 */
[----:B------:R1:W-:Y:S02]  /*74930*/  @P3 STG.E desc[UR6][R76.64], R141 ;  /* 0x0000008d4c003986 */ /* 0x0003e4000c101906 */
[----:B-1----:R-:W-:-:S05]  /*74940*/  IMAD.WIDE R76, R147, 0x4, R4 ;  /* 0x00000004934c7825 */ /* 0x002fca00078e0204 */
[----:B---3--:R1:W-:Y:S02]  /*74950*/  @P2 STG.E desc[UR6][R76.64], R142 ;  /* 0x0000008e4c002986 */ /* 0x0083e4000c101906 */
[C---:B-1----:R-:W-:Y:S02]  /*74960*/  IMAD.WIDE R76, R147.reuse, 0x4, R6 ;  /* 0x00000004934c7825 */ /* 0x042fe400078e0206 */
[----:B------:R-:W3:Y:S04]  /*74970*/  LDL.LU R142, [R1+0xc8] ;  /* 0x0000c800018e7983 */ /* 0x000ee80000300800 */
[----:B--2---:R1:W-:Y:S04]  /*74980*/  @P1 STG.E desc[UR6][R76.64], R140 ;  /* 0x0000008c4c001986 */ /* 0x0043e8000c101906 */
[----:B-1----:R-:W2:Y:S04]  /*74990*/  LDL.LU R140, [R1+0x1cbc] ;  /* 0x001cbc00018c7983 */ /* 0x002ea80000300800 */
[----:B------:R-:W4:Y:S04]  /*749a0*/  LDL.LU R145, [R1+0x18bc] ;  /* 0x0018bc0001917983 */ /* 0x000f280000300800 */
[----:B------:R-:W4:Y:S04]  /*749b0*/  LDL.LU R146, [R1+0x14bc] ;  /* 0x0014bc0001927983 */ /* 0x000f280000300800 */
[----:B------:R-:W2:Y:S04]  /*749c0*/  LDL.LU R144, [R1+0x2200] ;  /* 0x0022000001907983 */ /* 0x000ea80000300800 */
[----:B------:R-:W4:Y:S04]  /*749d0*/  LDL.LU R143, [R1+0x10bc] ;  /* 0x0010bc00018f7983 */ /* 0x000f280000300800 */
[----:B------:R-:W4:Y:S01]  /*749e0*/  LDL.LU R141, [R1+0xcbc] ;  /* 0x000cbc00018d7983 */ /* 0x000f220000300800 */
[----:B------:R-:W-:-:S05]  /*749f0*/  IMAD.WIDE R76, R147, 0x4, R8 ;  /* 0x00000004934c7825 */ /* 0x000fca00078e0208 */
[----:B---3--:R1:W-:Y:S04]  /*74a00*/  @P0 STG.E desc[UR6][R76.64], R142 ;  /* 0x0000008e4c000986 */ /* 0x0083e8000c101906 */
[----:B-1----:R-:W3:Y:S01]  /*74a10*/  LDL.LU R142, [R1+0x8cc] ;  /* 0x0008cc00018e7983 */ /* 0x002ee20000300800 */
[----:B------:R-:W-:Y:S02]  /*74a20*/  LOP3.LUT P1, RZ, R153, 0x4000, RZ, 0xc0, !PT ;  /* 0x0000400099ff7812 */ /* 0x000fe4000782c0ff */
[----:B------:R-:W-:-:S11]  /*74a30*/  LOP3.LUT R80, R80, 0xfffffdff, RZ, 0xc0, !PT ;  /* 0xfffffdff50507812 */ /* 0x000fd600078ec0ff */
[----:B------:R-:W-:Y:S01]  /*74a40*/  @P1 LOP3.LUT R80, R80, 0x200, RZ, 0xfc, !PT ;  /* 0x0000020050501812 */ /* 0x000fe200078efcff */
[----:B--2---:R-:W-:-:S05]  /*74a50*/  IMAD.WIDE R76, R144, 0x4, R2 ;  /* 0x00000004904c7825 */ /* 0x004fca00078e0202 */
[----:B------:R1:W-:Y:S04]  /*74a60*/  @P6 STG.E desc[UR6][R76.64], R140 ;  /* 0x0000008c4c006986 */ /* 0x0003e8000c101906 */
[----:B-1----:R-:W2:Y:S01]  /*74a70*/  LDL.LU R140, [R1+0x4cc] ;  /* 0x0004cc00018c7983 */ /* 0x002ea20000300800 */
[----:B------:R-:W-:Y:S02]  /*74a80*/  LOP3.LUT P1, RZ, R153, 0x800, RZ, 0xc0, !PT ;  /* 0x0000080099ff7812 */ /* 0x000fe4000782c0ff */
[----:B------:R-:W-:Y:S01]  /*74a90*/  LOP3.LUT R80, R80, 0xfffffbff, RZ, 0xc0, !PT ;  /* 0xfffffbff50507812 */ /* 0x000fe200078ec0ff */
[----:B------:R-:W2:Y:S04]  /*74aa0*/  LDL.LU R82, [R1+0xcc] ;  /* 0x0000cc0001527983 */ /* 0x000ea80000300800 */
[----:B------:R-:W2:Y:S04]  /*74ab0*/  LDL.LU R83, [R1+0x1e60] ;  /* 0x001e600001537983 */ /* 0x000ea80000300800 */
[----:B------:R-:W2:Y:S02]  /*74ac0*/  LDL.LU R149, [R1+0x2208] ;  /* 0x0022080001957983 */ /* 0x000ea40000300800 */
[----:B------:R-:W-:-:S02]  /*74ad0*/  @P1 LOP3.LUT R80, R80, 0x400, RZ, 0xfc, !PT ;  /* 0x0000040050501812 */ /* 0x000fc400078efcff */
[C---:B------:R-:W-:Y:S01]  /*74ae0*/  LOP3.LUT P1, RZ, R153.reuse, 0x400, RZ, 0xc0, !PT ;  /* 0x0000040099ff7812 */ /* 0x040fe2000782c0ff */
[----:B------:R-:W2:Y:S01]  /*74af0*/  LDL.LU R79, [R1+0x1cc0] ;  /* 0x001cc000014f7983 */ /* 0x000ea20000300800 */
[----:B------:R-:W-:Y:S02]  /*74b00*/  LOP3.LUT R80, R80, 0xfffff7ff, RZ, 0xc0, !PT ;  /* 0xfffff7ff50507812 */ /* 0x000fe400078ec0ff */
[C---:B------:R-:W-:Y:S01]  /*74b10*/  LOP3.LUT P3, RZ, R153.reuse, 0x1, RZ, 0xc0, !PT ;  /* 0x0000000199ff7812 */ /* 0x040fe2000786c0ff */
[----:B------:R-:W2:Y:S01]  /*74b20*/  LDL.LU R151, [R1+0x18c0] ;  /* 0x0018c00001977983 */ /* 0x000ea20000300800 */
[C---:B------:R-:W-:Y:S01]  /*74b30*/  LOP3.LUT P4, RZ, R153.reuse, 0x2, RZ, 0xc0, !PT ;  /* 0x0000000299ff7812 */ /* 0x040fe2000788c0ff */
[----:B------:R-:W-:Y:S01]  /*74b40*/  IMAD.WIDE R76, R144, 0x4, R4 ;  /* 0x00000004904c7825 */ /* 0x000fe200078e0204 */
[----:B------:R-:W-:Y:S01]  /*74b50*/  LOP3.LUT P5, RZ, R153, 0x8, RZ, 0xc0, !PT ;  /* 0x0000000899ff7812 */ /* 0x000fe200078ac0ff */
[----:B------:R-:W2:Y:S04]  /*74b60*/  LDL.LU R150, [R1+0x14c0] ;  /* 0x0014c00001967983 */ /* 0x000ea80000300800 */
[----:B------:R-:W-:-:S02]  /*74b70*/  @P1 LOP3.LUT R80, R80, 0x800, RZ, 0xfc, !PT ;  /* 0x0000080050501812 */ /* 0x000fc400078efcff */
[----:B------:R-:W-:Y:S02]  /*74b80*/  LOP3.LUT P1, RZ, R153, 0x200, RZ, 0xc0, !PT ;  /* 0x0000020099ff7812 */ /* 0x000fe4000782c0ff */
[----:B------:R-:W-:-:S11]  /*74b90*/  LOP3.LUT R80, R80, 0xffffefff, RZ, 0xc0, !PT ;  /* 0xffffefff50507812 */ /* 0x000fd600078ec0ff */
[----:B------:R-:W-:Y:S02]  /*74ba0*/  @P1 LOP3.LUT R80, R80, 0x1000, RZ, 0xfc, !PT ;  /* 0x0000100050501812 */ /* 0x000fe400078efcff */
[----:B------:R-:W-:Y:S02]  /*74bb0*/  LOP3.LUT P1, RZ, R153, 0x100, RZ, 0xc0, !PT ;  /* 0x0000010099ff7812 */ /* 0x000fe4000782c0ff */
[----:B------:R-:W-:-:S11]  /*74bc0*/  LOP3.LUT R80, R80, 0xffffdfff, RZ, 0xc0, !PT ;  /* 0xffffdfff50507812 */ /* 0x000fd600078ec0ff */
[----:B------:R-:W-:Y:S02]  /*74bd0*/  @P1 LOP3.LUT R80, R80, 0x2000, RZ, 0xfc, !PT ;  /* 0x0000200050501812 */ /* 0x000fe400078efcff */
[----:B------:R-:W-:Y:S02]  /*74be0*/  LOP3.LUT P1, RZ, R153, 0x80, RZ, 0xc0, !PT ;  /* 0x0000008099ff7812 */ /* 0x000fe4000782c0ff */
[----:B------:R-:W-:-:S11]  /*74bf0*/  LOP3.LUT R80, R80, 0xffffbfff, RZ, 0xc0, !PT ;  /* 0xffffbfff50507812 */ /* 0x000fd600078ec0ff */
[----:B------:R-:W-:Y:S02]  /*74c00*/  @P1 LOP3.LUT R80, R80, 0x4000, RZ, 0xfc, !PT ;  /* 0x0000400050501812 */ /* 0x000fe400078efcff */
[----:B------:R-:W-:Y:S02]  /*74c10*/  LOP3.LUT P1, RZ, R153, 0x40, RZ, 0xc0, !PT ;  /* 0x0000004099ff7812 */ /* 0x000fe4000782c0ff */
[----:B------:R-:W-:Y:S01]  /*74c20*/  LOP3.LUT R80, R80, 0xffff7fff, RZ, 0xc0, !PT ;  /* 0xffff7fff50507812 */ /* 0x000fe200078ec0ff */
[----:B----4-:R1:W-:Y:S10]  /*74c30*/  @P3 STG.E desc[UR6][R76.64], R145 ;  /* 0x000000914c003986 */ /* 0x0103f4000c101906 */
[----:B------:R-:W-:-:S02]  /*74c40*/  @P1 LOP3.LUT R80, R80, 0x8000, RZ, 0xfc, !PT ;  /* 0x0000800050501812 */ /* 0x000fc400078efcff */
[----:B------:R-:W-:Y:S01]  /*74c50*/  LOP3.LUT P1, RZ, R153, 0x20, RZ, 0xc0, !PT ;  /* 0x0000002099ff7812 */ /* 0x000fe2000782c0ff */
[----:B-1----:R-:W-:Y:S01]  /*74c60*/  IMAD.WIDE R76, R144, 0x4, R6 ;  /* 0x00000004904c7825 */ /* 0x002fe200078e0206 */
[----:B------:R-:W-:-:S04]  /*74c70*/  LOP3.LUT R80, R80, 0xfffeffff, RZ, 0xc0, !PT ;  /* 0xfffeffff50507812 */ /* 0x000fc800078ec0ff */
[----:B------:R1:W-:Y:S07]  /*74c80*/  @P4 STG.E desc[UR6][R76.64], R146 ;  /* 0x000000924c004986 */ /* 0x0003ee000c101906 */
[----:B------:R-:W-:Y:S02]  /*74c90*/  @P1 LOP3.LUT R80, R80, 0x10000, RZ, 0xfc, !PT ;  /* 0x0001000050501812 */ /* 0x000fe400078efcff */
[----:B------:R-:W-:Y:S01]  /*74ca0*/  LOP3.LUT P1, RZ, R153, 0x10, RZ, 0xc0, !PT ;  /* 0x0000001099ff7812 */ /* 0x000fe2000782c0ff */
[----:B-1----:R-:W4:Y:S01]  /*74cb0*/  LDL.LU R146, [R1+0x220c] ;  /* 0x00220c0001927983 */ /* 0x002f220000300800 */
[----:B------:R-:W-:-:S03]  /*74cc0*/  IMAD.WIDE R76, R144, 0x4, R8 ;  /* 0x00000004904c7825 */ /* 0x000fc600078e0208 */
[----:B------:R-:W4:Y:S04]  /*74cd0*/  LDL.LU R148, [R1+0x10c0] ;  /* 0x0010c00001947983 */ /* 0x000f280000300800 */
[----:B------:R1:W-:Y:S04]  /*74ce0*/  @P5 STG.E desc[UR6][R76.64], R143 ;  /* 0x0000008f4c005986 */ /* 0x0003e8000c101906 */
[----:B------:R-:W4:Y:S04]  /*74cf0*/  LDL.LU R147, [R1+0xcc0] ;  /* 0x000cc00001937983 */ /* 0x000f280000300800 */
[----:B------:R-:W4:Y:S01]  /*74d00*/  LDL.LU R145, [R1+0x8d0] ;  /* 0x0008d00001917983 */ /* 0x000f220000300800 */
[----:B-1----:R-:W-:-:S03]  /*74d10*/  IMAD.WIDE R76, R244, 0x4, R2 ;  /* 0x00000004f44c7825 */ /* 0x002fc600078e0202 */
[----:B------:R-:W4:Y:S04]  /*74d20*/  LDL.LU R144, [R1+0x4d0] ;  /* 0x0004d00001907983 */ /* 0x000f280000300800 */
[----:B------:R1:W-:Y:S01]  /*74d30*/  @P1 STG.E desc[UR6][R76.64], R141 ;  /* 0x0000008d4c001986 */ /* 0x0003e2000c101906 */
[----:B------:R-:W-:-:S03]  /*74d40*/  LOP3.LUT P1, RZ, R80, 0x10000, RZ, 0xc0, !PT ;  /* 0x0001000050ff7812 */ /* 0x000fc6000782c0ff */
[----:B------:R-:W4:Y:S01]  /*74d50*/  LDL.LU R143, [R1+0x2210] ;  /* 0x00221000018f7983 */ /* 0x000f220000300800 */
[----:B-1----:R-:W-:-:S03]  /*74d60*/  IMAD.WIDE R76, R244, 0x4, R4 ;  /* 0x00000004f44c7825 */ /* 0x002fc600078e0204 */
[----:B------:R-:W4:Y:S06]  /*74d70*/  LDL.LU R141, [R1+0x1e64] ;  /* 0x001e6400018d7983 */ /* 0x000f2c0000300800 */
[----:B---3--:R1:W-:Y:S01]  /*74d80*/  @P1 STG.E desc[UR6][R76.64], R142 ;  /* 0x0000008e4c001986 */ /* 0x0083e2000c101906 */
[----:B------:R-:W-:-:S03]  /*74d90*/  LOP3.LUT P1, RZ, R80, 0x8000, RZ, 0xc0, !PT ;  /* 0x0000800050ff7812 */ /* 0x000fc6000782c0ff */
[----:B-1----:R-:W3:Y:S01]  /*74da0*/  LDL.LU R142, [R1+0x1cc4] ;  /* 0x001cc400018e7983 */ /* 0x002ee20000300800 */
[----:B------:R-:W-:-:S09]  /*74db0*/  IMAD.WIDE R76, R244, 0x4, R6 ;  /* 0x00000004f44c7825 */ /* 0x000fd200078e0206 */
[----:B--2---:R1:W-:Y:S04]  /*74dc0*/  @P1 STG.E desc[UR6][R76.64], R140 ;  /* 0x0000008c4c001986 */ /* 0x0043e8000c101906 */
[----:B-1----:R-:W2:Y:S01]  /*74dd0*/  LDL.LU R140, [R1+0x18c4] ;  /* 0x0018c400018c7983 */ /* 0x002ea20000300800 */
[----:B------:R-:W-:Y:S01]  /*74de0*/  LOP3.LUT P1, RZ, R80, 0x4000, RZ, 0xc0, !PT ;  /* 0x0000400050ff7812 */ /* 0x000fe2000782c0ff */
[----:B------:R-:W-:-:S12]  /*74df0*/  IMAD.WIDE R76, R244, 0x4, R8 ;  /* 0x00000004f44c7825 */ /* 0x000fd800078e0208 */
[----:B------:R1:W-:Y:S01]  /*74e00*/  @P1 STG.E desc[UR6][R76.64], R82 ;  /* 0x000000524c001986 */ /* 0x0003e2000c101906 */
[----:B------:R-:W-:Y:S01]  /*74e10*/  LOP3.LUT P1, RZ, R80, 0x2000, RZ, 0xc0, !PT ;  /* 0x0000200050ff7812 */ /* 0x000fe2000782c0ff */
[----:B-1----:R-:W-:-:S12]  /*74e20*/  IMAD.WIDE R76, R149, 0x4, R2 ;  /* 0x00000004954c7825 */ /* 0x002fd800078e0202 */
[----:B------:R1:W-:Y:S01]  /*74e30*/  @P1 STG.E desc[UR6][R76.64], R83 ;  /* 0x000000534c001986 */ /* 0x0003e2000c101906 */
[----:B------:R-:W-:Y:S01]  /*74e40*/  LOP3.LUT P1, RZ, R80, 0x1000, RZ, 0xc0, !PT ;  /* 0x0000100050ff7812 */ /* 0x000fe2000782c0ff */
[----:B-1----:R-:W-:-:S12]  /*74e50*/  IMAD.WIDE R76, R149, 0x4, R4 ;  /* 0x00000004954c7825 */ /* 0x002fd800078e0204 */
[----:B------:R1:W-:Y:S01]  /*74e60*/  @P1 STG.E desc[UR6][R76.64], R79 ;  /* 0x0000004f4c001986 */ /* 0x0003e2000c101906 */
[----:B------:R-:W-:Y:S01]  /*74e70*/  LOP3.LUT P1, RZ, R80, 0x800, RZ, 0xc0, !PT ;  /* 0x0000080050ff7812 */ /* 0x000fe2000782c0ff */
[----:B-1----:R-:W-:-:S12]  /*74e80*/  IMAD.WIDE R76, R149, 0x4, R6 ;  /* 0x00000004954c7825 */ /* 0x002fd800078e0206 */
[----:B------:R1:W-:Y:S01]  /*74e90*/  @P1 STG.E desc[UR6][R76.64], R151 ;  /* 0x000000974c001986 */ /* 0x0003e2000c101906 */
[----:B------:R-:W-:Y:S02]  /*74ea0*/  LOP3.LUT P1, RZ, R80, 0x400, RZ, 0xc0, !PT ;  /* 0x0000040050ff7812 */ /* 0x000fe4000782c0ff */
[C---:B------:R-:W-:Y:S02]  /*74eb0*/  LOP3.LUT P6, RZ, R153.reuse, 0x1000, RZ, 0xc0, !PT ;  /* 0x0000100099ff7812 */ /* 0x040fe400078cc0ff */
[----:B------:R-:W-:Y:S01]  /*74ec0*/  LOP3.LUT P0, RZ, R153, 0x2000, RZ, 0xc0, !PT ;  /* 0x0000200099ff7812 */ /* 0x000fe2000780c0ff */
[----:B-1----:R-:W-:-:S08]  /*74ed0*/  IMAD.WIDE R76, R149, 0x4, R8 ;  /* 0x00000004954c7825 */ /* 0x002fd000078e0208 */
[----:B------:R4:W-:Y:S01]  /*74ee0*/  @P1 STG.E desc[UR6][R76.64], R150 ;  /* 0x000000964c001986 */ /* 0x0009e2000c101906 */
[----:B------:R-:W-:Y:S02]  /*74ef0*/  LOP3.LUT P1, RZ, R80, 0x200, RZ, 0xc0, !PT ;  /* 0x0000020050ff7812 */ /* 0x000fe4000782c0ff */
[----:B------:R-:W-:Y:S01]  /*74f00*/  LOP3.LUT P2, RZ, R153, 0x8000, RZ, 0xc0, !PT ;  /* 0x0000800099ff7812 */ /* 0x000fe2000784c0ff */
[----:B----4-:R-:W-:-:S05]  /*74f10*/  IMAD.WIDE R76, R146, 0x4, R2 ;  /* 0x00000004924c7825 */ /* 0x010fca00078e0202 */
[----:B------:R1:W-:Y:S01]  /*74f20*/  @P6 STG.E desc[UR6][R76.64], R148 ;  /* 0x000000944c006986 */ /* 0x0003e2000c101906 */
[----:B------:R-:W-:Y:S01]  /*74f30*/  LOP3.LUT P3, RZ, R153, 0x10000, RZ, 0xc0, !PT ;  /* 0x0001000099ff7812 */ /* 0x000fe2000786c0ff */
[----:B-1----:R-:W-:-:S05]  /*74f40*/  IMAD.WIDE R76, R146, 0x4, R4 ;  /* 0x00000004924c7825 */ /* 0x002fca00078e0204 */
[----:B------:R1:W-:Y:S01]  /*74f50*/  @P0 STG.E desc[UR6][R76.64], R147 ;  /* 0x000000934c000986 */ /* 0x0003e2000c101906 */
[----:B------:R-:W-:Y:S01]  /*74f60*/  LOP3.LUT P4, RZ, R153, 0x20000, RZ, 0xc0, !PT ;  /* 0x0002000099ff7812 */ /* 0x000fe2000788c0ff */
[----:B-1----:R-:W-:-:S05]  /*74f70*/  IMAD.WIDE R76, R146, 0x4, R6 ;  /* 0x00000004924c7825 */ /* 0x002fca00078e0206 */
[----:B------:R1:W-:Y:S01]  /*74f80*/  @P1 STG.E desc[UR6][R76.64], R145 ;  /* 0x000000914c001986 */ /* 0x0003e2000c101906 */
[----:B------:R-:W-:Y:S01]  /*74f90*/  LOP3.LUT P5, RZ, R153, 0x40000, RZ, 0xc0, !PT ;  /* 0x0004000099ff7812 */ /* 0x000fe200078ac0ff */
[----:B-1----:R-:W-:Y:S02]  /*74fa0*/  IMAD.WIDE R76, R146, 0x4, R8 ;  /* 0x00000004924c7825 */ /* 0x002fe400078e0208 */
[----:B------:R-:W4:Y:S04]  /*74fb0*/  LDL.LU R146, [R1+0x14c4] ;  /* 0x0014c40001927983 */ /* 0x000f280000300800 */
[----:B------:R1:W-:Y:S02]  /*74fc0*/  @P2 STG.E desc[UR6][R76.64], R144 ;  /* 0x000000904c002986 */ /* 0x0003e4000c101906 */
[----:B-1----:R-:W-:-:S02]  /*74fd0*/  IMAD.WIDE R76, R143, 0x4, R2 ;  /* 0x000000048f4c7825 */ /* 0x002fc400078e0202 */
[----:B------:R-:W4:Y:S04]  /*74fe0*/  LDL.LU R144, [R1+0x10c4] ;  /* 0x0010c40001907983 */ /* 0x000f280000300800 */
[----:B------:R1:W-:Y:S02]  /*74ff0*/  @P3 STG.E desc[UR6][R76.64], R141 ;  /* 0x0000008d4c003986 */ /* 0x0003e4000c101906 */
[C---:B-1----:R-:W-:Y:S02]  /*75000*/  IMAD.WIDE R76, R143.reuse, 0x4, R4 ;  /* 0x000000048f4c7825 */ /* 0x042fe400078e0204 */
[----:B------:R-:W4:Y:S04]  /*75010*/  LDL.LU R141, [R1+0xcc4] ;  /* 0x000cc400018d7983 */ /* 0x000f280000300800 */
[----:B---3--:R1:W-:Y:S02]  /*75020*/  @P4 STG.E desc[UR6][R76.64], R142 ;  /* 0x0000008e4c004986 */ /* 0x0083e4000c101906 */
[----:B-1----:R-:W-:-:S02]  /*75030*/  IMAD.WIDE R76, R143, 0x4, R6 ;  /* 0x000000048f4c7825 */ /* 0x002fc400078e0206 */
[----:B------:R-:W3:Y:S04]  /*75040*/  LDL.LU R142, [R1+0x8d4] ;  /* 0x0008d400018e7983 */ /* 0x000ee80000300800 */
[----:B--2---:R1:W-:Y:S04]  /*75050*/  @P5 STG.E desc[UR6][R76.64], R140 ;  /* 0x0000008c4c005986 */ /* 0x0043e8000c101906 */
[----:B-1----:R-:W2:Y:S04]  /*75060*/  LDL.LU R140, [R1+0x2214] ;  /* 0x00221400018c7983 */ /* 0x002ea80000300800 */
[----:B------:R-:W3:Y:S01]  /*75070*/  LDL.LU R241, [R1+0x4d4] ;  /* 0x0004d40001f17983 */ /* 0x000ee20000300800 */
[----:B------:R-:W-:-:S03]  /*75080*/  IMAD.WIDE R76, R143, 0x4, R8 ;  /* 0x000000048f4c7825 */ /* 0x000fc600078e0208 */
[----:B------:R-:W3:Y:S04]  /*75090*/  LDL.LU R82, [R1+0x2218] ;  /* 0x0022180001527983 */ /* 0x000ee80000300800 */
        /* <DEDUP_REMOVED lines=8> */
[----:B------:R-:W3:Y:S01]  /*75120*/  LDL.LU R149, [R1+0x8d8] ;  /* 0x0008d80001957983 */ /* 0x000ee20000300800 */
[----:B------:R-:W-:-:S02]  /*75130*/  LOP3.LUT P2, RZ, R153, 0x80000, RZ, 0xc0, !PT ;  /* 0x0008000099ff7812 */ /* 0x000fc4000784c0ff */
[C---:B------:R-:W-:Y:S01]  /*75140*/  LOP3.LUT P3, RZ, R153.reuse, 0x100000, RZ, 0xc0, !PT ;  /* 0x0010000099ff7812 */ /* 0x040fe2000786c0ff */
[----:B------:R-:W3:Y:S01]  /*75150*/  LDL.LU R148, [R1+0x4d8] ;  /* 0x0004d80001947983 */ /* 0x000ee20000300800 */
[----:B------:R-:W-:-:S03]  /*75160*/  LOP3.LUT P4, RZ, R153, 0x200000, RZ, 0xc0, !PT ;  /* 0x0020000099ff7812 */ /* 0x000fc6000788c0ff */
[----:B------:R-:W3:Y:S01]  /*75170*/  LDL.LU R147, [R1+0x1e6c] ;  /* 0x001e6c0001937983 */ /* 0x000ee20000300800 */
[----:B------:R-:W-:-:S03]  /*75180*/  LOP3.LUT P5, RZ, R153, 0x400000, RZ, 0xc0, !PT ;  /* 0x0040000099ff7812 */ /* 0x000fc600078ac0ff */
[----:B------:R-:W3:Y:S01]  /*75190*/  LDL.LU R145, [R1+0x1ccc] ;  /* 0x001ccc0001917983 */ /* 0x000ee20000300800 */
[----:B------:R-:W-:Y:S02]  /*751a0*/  LOP3.LUT P6, RZ, R153, 0x80000000, RZ, 0xc0, !PT ;  /* 0x8000000099ff7812 */ /* 0x000fe400078cc0ff */
[----:B------:R-:W-:Y:S01]  /*751b0*/  LOP3.LUT R80, R80, 0xfffffffd, RZ, 0xc0, !PT ;  /* 0xfffffffd50507812 */ /* 0x000fe200078ec0ff */
[----:B----4-:R2:W-:Y:S10]  /*751c0*/  @P2 STG.E desc[UR6][R76.64], R146 ;  /* 0x000000924c002986 */ /* 0x0105f4000c101906 */
        /* <DEDUP_REMOVED lines=10> */
[----:B------:R-:W-:Y:S01]  /*75270*/  LOP3.LUT P6, RZ, R153, 0x8000000, RZ, 0xc0, !PT ;  /* 0x0800000099ff7812 */ /* 0x000fe200078cc0ff */
[----:B--2---:R-:W-:-:S05]  /*75280*/  IMAD.WIDE R76, R140, 0x4, R2 ;  /* 0x000000048c4c7825 */ /* 0x004fca00078e0202 */
[----:B------:R1:W-:Y:S02]  /*75290*/  @P3 STG.E desc[UR6][R76.64], R144 ;  /* 0x000000904c003986 */ /* 0x0003e4000c101906 */
[C---:B-1----:R-:W-:Y:S02]  /*752a0*/  IMAD.WIDE R76, R140.reuse, 0x4, R4 ;  /* 0x000000048c4c7825 */ /* 0x042fe400078e0204 */
[----:B------:R-:W2:Y:S04]  /*752b0*/  LDL.LU R144, [R1+0x18cc] ;  /* 0x0018cc0001907983 */ /* 0x000ea80000300800 */
[----:B------:R1:W-:Y:S02]  /*752c0*/  @P4 STG.E desc[UR6][R76.64], R141 ;  /* 0x0000008d4c004986 */ /* 0x0003e4000c101906 */
[----:B-1----:R-:W-:-:S02]  /*752d0*/  IMAD.WIDE R76, R140, 0x4, R6 ;  /* 0x000000048c4c7825 */ /* 0x002fc400078e0206 */
[----:B------:R-:W4:Y:S04]  /*752e0*/  LDL.LU R141, [R1+0x14cc] ;  /* 0x0014cc00018d7983 */ /* 0x000f280000300800 */
[----:B---3--:R1:W-:Y:S02]  /*752f0*/  @P5 STG.E desc[UR6][R76.64], R142 ;  /* 0x0000008e4c005986 */ /* 0x0083e4000c101906 */
[----:B-1----:R-:W-:Y:S02]  /*75300*/  IMAD.WIDE R76, R140, 0x4, R8 ;  /* 0x000000048c4c7825 */ /* 0x002fe400078e0208 */
[----:B------:R-:W3:Y:S04]  /*75310*/  LDL.LU R142, [R1+0x10cc] ;  /* 0x0010cc00018e7983 */ /* 0x000ee80000300800 */
[----:B------:R-:W3:Y:S04]  /*75320*/  LDL.LU R140, [R1+0xccc] ;  /* 0x000ccc00018c7983 */ /* 0x000ee80000300800 */
[----:B------:R-:W3:Y:S01]  /*75330*/  LDL.LU R146, [R1+0x2224] ;  /* 0x0022240001927983 */ /* 0x000ee20000300800 */
[----:B------:R-:W-:-:S04]  /*75340*/  LOP3.LUT R80, R80, 0xffffffdf, RZ, 0xc0, !PT ;  /* 0xffffffdf50507812 */ /* 0x000fc800078ec0ff */
        /* <DEDUP_REMOVED lines=10> */
[----:B------:R-:W-:-:S13]  /*753f0*/  LOP3.LUT P6, RZ, R153, 0x800000, RZ, 0xc0, !PT ;  /* 0x0080000099ff7812 */ /* 0x000fda00078cc0ff */
        /* <DEDUP_REMOVED lines=34> */
[----:B-1----:R-:W-:Y:S01]  /*75620*/  IMAD.WIDE R76, R143, 0x4, R6 ;  /* 0x000000048f4c7825 */ /* 0x002fe200078e0206 */
[----:B------:R-:W-:Y:S01]  /*75630*/  LOP3.LUT P5, RZ, R15, 0x20, RZ, 0xc0, !PT ;  /* 0x000000200fff7812 */ /* 0x000fe200078ac0ff */
[----:B------:R-:W3:Y:S04]  /*75640*/  LDL.LU R145, [R1+0x8dc] ;  /* 0x0008dc0001917983 */ /* 0x000ee80000300800 */
[----:B--2---:R1:W-:Y:S02]  /*75650*/  @P2 STG.E desc[UR6][R76.64], R144 ;  /* 0x000000904c002986 */ /* 0x0043e4000c101906 */
[----:B-1----:R-:W-:-:S02]  /*75660*/  IMAD.WIDE R76, R143, 0x4, R8 ;  /* 0x000000048f4c7825 */ /* 0x002fc400078e0208 */
[----:B------:R-:W2:Y:S04]  /*75670*/  LDL.LU R143, [R1+0x4dc] ;  /* 0x0004dc00018f7983 */ /* 0x000ea80000300800 */
[----:B----4-:R1:W-:Y:S04]  /*75680*/  @P3 STG.E desc[UR6][R76.64], R141 ;  /* 0x0000008d4c003986 */ /* 0x0103e8000c101906 */
[----:B------:R-:W4:Y:S04]  /*75690*/  LDL.LU R144, [R1+0x1cd0] ;  /* 0x001cd00001907983 */ /* 0x000f280000300800 */
[----:B-1----:R-:W4:Y:S01]  /*756a0*/  LDL.LU R141, [R1+0x18d0] ;  /* 0x0018d000018d7983 */ /* 0x002f220000300800 */
[----:B---3--:R-:W-:-:S05]  /*756b0*/  IMAD.WIDE R76, R146, 0x4, R2 ;  /* 0x00000004924c7825 */ /* 0x008fca00078e0202 */
[----:B------:R1:W-:Y:S02]  /*756c0*/  @P4 STG.E desc[UR6][R76.64], R142 ;  /* 0x0000008e4c004986 */ /* 0x0003e4000c101906 */
[----:B-1----:R-:W-:Y:S02]  /*756d0*/  IMAD.WIDE R76, R146, 0x4, R4 ;  /* 0x00000004924c7825 */ /* 0x002fe400078e0204 */
[----:B------:R-:W3:Y:S04]  /*756e0*/  LDL.LU R142, [R1+0x14d0] ;  /* 0x0014d000018e7983 */ /* 0x000ee80000300800 */
[----:B------:R1:W-:Y:S04]  /*756f0*/  @P5 STG.E desc[UR6][R76.64], R140 ;  /* 0x0000008c4c005986 */ /* 0x0003e8000c101906 */
[----:B-1----:R-:W4:Y:S01]  /*75700*/  LDL.LU R140, [R1+0x2228] ;  /* 0x00222800018c7983 */ /* 0x002f220000300800 */
[----:B------:R-:W-:-:S03]  /*75710*/  LOP3.LUT P6, RZ, R15, 0x40000, RZ, 0xc0, !PT ;  /* 0x000400000fff7812 */ /* 0x000fc600078cc0ff */
[----:B------:R-:W3:Y:S01]  /*75720*/  LDL.LU R245, [R1+0x10d0] ;  /* 0x0010d00001f57983 */ /* 0x000ee20000300800 */
[----:B------:R-:W-:-:S03]  /*75730*/  LOP3.LUT R0, R0, 0xfdffffff, RZ, 0xc0, !PT ;  /* 0xfdffffff00007812 */ /* 0x000fc600078ec0ff */
[----:B------:R-:W3:Y:S04]  /*75740*/  LDL.LU R83, [R1+0x222c] ;  /* 0x00222c0001537983 */ /* 0x000ee80000300800 */
[----:B------:R-:W3:Y:S02]  /*75750*/  LDL.LU R240, [R1+0xcd0] ;  /* 0x000cd00001f07983 */ /* 0x000ee40000300800 */
[----:B------:R-:W-:Y:S02]  /*75760*/  @P6 LOP3.LUT R0, R0, 0x2000000, RZ, 0xfc, !PT ;  /* 0x0200000000006812 */ /* 0x000fe400078efcff */
[----:B------:R-:W-:Y:S01]  /*75770*/  LOP3.LUT P6, RZ, R15, 0x20000, RZ, 0xc0, !PT ;  /* 0x000200000fff7812 */ /* 0x000fe200078cc0ff */
[----:B------:R-:W3:Y:S01]  /*75780*/  LDL.LU R244, [R1+0x8e0] ;  /* 0x0008e00001f47983 */ /* 0x000ee20000300800 */
[----:B------:R-:W-:-:S03]  /*75790*/  LOP3.LUT R0, R0, 0xfbffffff, RZ, 0xc0, !PT ;  /* 0xfbffffff00007812 */ /* 0x000fc600078ec0ff */
[----:B------:R-:W3:Y:S04]  /*757a0*/  LDL.LU R82, [R1+0x4e0] ;  /* 0x0004e00001527983 */ /* 0x000ee80000300800 */
[----:B------:R-:W3:Y:S04]  /*757b0*/  LDL.LU R79, [R1+0xe0] ;  /* 0x0000e000014f7983 */ /* 0x000ee80000300800 */
[----:B------:R-:W-:Y:S01]  /*757c0*/  @P6 LOP3.LUT R0, R0, 0x4000000, RZ, 0xfc, !PT ;  /* 0x0400000000006812 */ /* 0x000fe200078efcff */
[----:B------:R-:W3:Y:S01]  /*757d0*/  LDL.LU R151, [R1+0x1cd4] ;  /* 0x001cd40001977983 */ /* 0x000ee20000300800 */
[----:B------:R-:W-:-:S02]  /*757e0*/  LOP3.LUT P6, RZ, R15, 0x10000, RZ, 0xc0, !PT ;  /* 0x000100000fff7812 */ /* 0x000fc400078cc0ff */
[----:B------:R-:W-:Y:S01]  /*757f0*/  LOP3.LUT R0, R0, 0xf7ffffff, RZ, 0xc0, !PT ;  /* 0xf7ffffff00007812 */ /* 0x000fe200078ec0ff */
[----:B------:R-:W3:Y:S04]  /*75800*/  LDL.LU R149, [R1+0x18d4] ;  /* 0x0018d40001957983 */ /* 0x000ee80000300800 */
[----:B------:R-:W3:Y:S04]  /*75810*/  LDL.LU R150, [R1+0x14d4] ;  /* 0x0014d40001967983 */ /* 0x000ee80000300800 */
[----:B------:R-:W3:Y:S02]  /*75820*/  LDL.LU R148, [R1+0x2230] ;  /* 0x0022300001947983 */ /* 0x000ee40000300800 */
[----:B------:R-:W-:-:S02]  /*75830*/  @P6 LOP3.LUT R0, R0, 0x8000000, RZ, 0xfc, !PT ;  /* 0x0800000000006812 */ /* 0x000fc400078efcff */
[C---:B------:R-:W-:Y:S02]  /*75840*/  LOP3.LUT P6, RZ, R15.reuse, 0x8000, RZ, 0xc0, !PT ;  /* 0x000080000fff7812 */ /* 0x040fe400078cc0ff */
[C---:B------:R-:W-:Y:S02]  /*75850*/  LOP3.LUT P2, RZ, R15.reuse, 0x40, RZ, 0xc0, !PT ;  /* 0x000000400fff7812 */ /* 0x040fe4000784c0ff */
[----:B------:R-:W-:Y:S01]  /*75860*/  LOP3.LUT P3, RZ, R15, 0x80, RZ, 0xc0, !PT ;  /* 0x000000800fff7812 */ /* 0x000fe2000786c0ff */
[----:B------:R-:W-:Y:S01]  /*75870*/  IMAD.WIDE R76, R146, 0x4, R6 ;  /* 0x00000004924c7825 */ /* 0x000fe200078e0206 */
[----:B------:R-:W-:Y:S01]  /*75880*/  LOP3.LUT R0, R0, 0xefffffff, RZ, 0xc0, !PT ;  /* 0xefffffff00007812 */ /* 0x000fe200078ec0ff */
[----:B------:R-:W3:Y:S06]  /*75890*/  LDL.LU R147, [R1+0x10d4] ;  /* 0x0010d40001937983 */ /* 0x000eec0000300800 */
[----:B------:R-:W-:-:S02]  /*758a0*/  @P6 LOP3.LUT R0, R0, 0x10000000, RZ, 0xfc, !PT ;  /* 0x1000000000006812 */ /* 0x000fc400078efcff */
[----:B------:R-:W-:Y:S02]  /*758b0*/  LOP3.LUT P6, RZ, R15, 0x4000, RZ, 0xc0, !PT ;  /* 0x000040000fff7812 */ /* 0x000fe400078cc0ff */
[----:B------:R-:W-:-:S11]  /*758c0*/  LOP3.LUT R0, R0, 0xdfffffff, RZ, 0xc0, !PT ;  /* 0xdfffffff00007812 */ /* 0x000fd600078ec0ff */
[----:B------:R-:W-:Y:S02]  /*758d0*/  @P6 LOP3.LUT R0, R0, 0x20000000, RZ, 0xfc, !PT ;  /* 0x2000000000006812 */ /* 0x000fe400078efcff */
[----:B------:R-:W-:Y:S02]  /*758e0*/  LOP3.LUT P6, RZ, R15, 0x2000, RZ, 0xc0, !PT ;  /* 0x000020000fff7812 */ /* 0x000fe400078cc0ff */
[----:B------:R-:W-:-:S11]  /*758f0*/  LOP3.LUT R0, R0, 0xbfffffff, RZ, 0xc0, !PT ;  /* 0xbfffffff00007812 */ /* 0x000fd600078ec0ff */
[----:B------:R-:W-:Y:S02]  /*75900*/  @P6 LOP3.LUT R0, R0, 0x40000000, RZ, 0xfc, !PT ;  /* 0x4000000000006812 */ /* 0x000fe400078efcff */
[C---:B------:R-:W-:Y:S02]  /*75910*/  LOP3.LUT P6, RZ, R15.reuse, 0x1000, RZ, 0xc0, !PT ;  /* 0x000010000fff7812 */ /* 0x040fe400078cc0ff */
[----:B------:R-:W-:Y:S02]  /*75920*/  LOP3.LUT R0, R0, 0x7fffffff, RZ, 0xc0, !PT ;  /* 0x7fffffff00007812 */ /* 0x000fe400078ec0ff */
[----:B------:R-:W-:-:S09]  /*75930*/  LOP3.LUT P4, RZ, R15, 0x100, RZ, 0xc0, !PT ;  /* 0x000001000fff7812 */ /* 0x000fd2000788c0ff */
[----:B------:R-:W-:Y:S02]  /*75940*/  @P6 LOP3.LUT R0, R0, 0x80000000, RZ, 0xfc, !PT ;  /* 0x8000000000006812 */ /* 0x000fe400078efcff */
[C---:B------:R-:W-:Y:S02]  /*75950*/  LOP3.LUT P6, RZ, R15.reuse, 0x800, RZ, 0xc0, !PT ;  /* 0x000008000fff7812 */ /* 0x040fe400078cc0ff */
[----:B------:R-:W-:Y:S02]  /*75960*/  LOP3.LUT P5, RZ, R15, 0x200, RZ, 0xc0, !PT ;  /* 0x000002000fff7812 */ /* 0x000fe400078ac0ff */
[----:B------:R-:W-:-:S09]  /*75970*/  LOP3.LUT R80, R80, 0xfffffffe, RZ, 0xc0, !PT ;  /* 0xfffffffe50507812 */ /* 0x000fd200078ec0ff */
[----:B------:R-:W-:Y:S02]  /*75980*/  @P6 LOP3.LUT R80, R80, 0x1, RZ, 0xfc, !PT ;  /* 0x0000000150506812 */ /* 0x000fe400078efcff */
[----:B------:R-:W-:Y:S01]  /*75990*/  LOP3.LUT P6, RZ, R15, 0x400, RZ, 0xc0, !PT ;  /* 0x000004000fff7812 */ /* 0x000fe200078cc0ff */
[----:B------:R1:W-:Y:S02]  /*759a0*/  @P2 STG.E desc[UR6][R76.64], R145 ;  /* 0x000000914c002986 */ /* 0x0003e4000c101906 */
[----:B-1----:R-:W-:-:S05]  /*759b0*/  IMAD.WIDE R76, R146, 0x4, R8 ;  /* 0x00000004924c7825 */ /* 0x002fca00078e0208 */
[----:B--2---:R1:W-:Y:S04]  /*759c0*/  @P3 STG.E desc[UR6][R76.64], R143 ;  /* 0x0000008f4c003986 */ /* 0x0043e8000c101906 */
[----:B-1----:R-:W2:Y:S04]  /*759d0*/  LDL.LU R143, [R1+0x2234] ;  /* 0x00223400018f7983 */ /* 0x002ea80000300800 */
[----:B------:R-:W2:Y:S04]  /*759e0*/  LDL.LU R145, [R1+0xcd4] ;  /* 0x000cd40001917983 */ /* 0x000ea80000300800 */
[----:B------:R-:W2:Y:S01]  /*759f0*/  LDL.LU R146, [R1+0x8e4] ;  /* 0x0008e40001927983 */ /* 0x000ea20000300800 */
[----:B----4-:R-:W-:-:S05]  /*75a00*/  IMAD.WIDE R76, R140, 0x4, R2 ;  /* 0x000000048c4c7825 */ /* 0x010fca00078e0202 */
[----:B------:R1:W-:Y:S02]  /*75a10*/  @P4 STG.E desc[UR6][R76.64], R144 ;  /* 0x000000904c004986 */ /* 0x0003e4000c101906 */
[C---:B-1----:R-:W-:Y:S02]  /*75a20*/  IMAD.WIDE R76, R140.reuse, 0x4, R4 ;  /* 0x000000048c4c7825 */ /* 0x042fe400078e0204 */
[----:B------:R-:W4:Y:S04]  /*75a30*/  LDL.LU R144, [R1+0x4e4] ;  /* 0x0004e40001907983 */ /* 0x000f280000300800 */
[----:B------:R1:W-:Y:S02]  /*75a40*/  @P5 STG.E desc[UR6][R76.64], R141 ;  /* 0x0000008d4c005986 */ /* 0x0003e4000c101906 */
[----:B-1----:R-:W-:-:S02]  /*75a50*/  IMAD.WIDE R76, R140, 0x4, R6 ;  /* 0x000000048c4c7825 */ /* 0x002fc400078e0206 */
[----:B------:R-:W4:Y:S04]  /*75a60*/  LDL.LU R141, [R1+0xe4] ;  /* 0x0000e400018d7983 */ /* 0x000f280000300800 */
[----:B---3--:R1:W-:Y:S02]  /*75a70*/  @P6 STG.E desc[UR6][R76.64], R142 ;  /* 0x0000008e4c006986 */ /* 0x0083e4000c101906 */
[----:B-1----:R-:W-:Y:S02]  /*75a80*/  IMAD.WIDE R76, R140, 0x4, R8 ;  /* 0x000000048c4c7825 */ /* 0x002fe400078e0208 */
[----:B------:R-:W3:Y:S04]  /*75a90*/  LDL.LU R140, [R1+0x1cd8] ;  /* 0x001cd800018c7983 */ /* 0x000ee80000300800 */
[----:B------:R-:W3:Y:S01]  /*75aa0*/  LDL.LU R142, [R1+0x2238] ;  /* 0x00223800018e7983 */ /* 0x000ee20000300800 */
        /* <DEDUP_REMOVED lines=18> */
[----:B-1----:R-:W-:Y:S01]  /*75bd0*/  IMAD.WIDE R76, R148, 0x4, R4 ;  /* 0x00000004944c7825 */ /* 0x002fe200078e0204 */
[----:B------:R-:W-:Y:S01]  /*75be0*/  LOP3.LUT P0, RZ, R15, 0x80000, RZ, 0xc0, !PT ;  /* 0x000800000fff7812 */ /* 0x000fe2000780c0ff */
[----:B------:R-:W3:Y:S10]  /*75bf0*/  LDL.LU R151, [R1+0x2240] ;  /* 0x0022400001977983 */ /* 0x000ef40000300800 */
[----:B------:R1:W-:Y:S01]  /*75c00*/  @P6 STG.E desc[UR6][R76.64], R149 ;  /* 0x000000954c006986 */ /* 0x0003e2000c101906 */
[----:B------:R-:W-:-:S02]  /*75c10*/  LOP3.LUT P6, RZ, R0, 0x2000000, RZ, 0xc0, !PT ;  /* 0x0200000000ff7812 */ /* 0x000fc400078cc0ff */
[----:B------:R-:W-:Y:S01]  /*75c20*/  LOP3.LUT P1, RZ, R15, 0x100000, RZ, 0xc0, !PT ;  /* 0x001000000fff7812 */ /* 0x000fe2000782c0ff */
[----:B-1----:R-:W-:-:S10]  /*75c30*/  IMAD.WIDE R76, R148, 0x4, R6 ;  /* 0x00000004944c7825 */ /* 0x002fd400078e0206 */
[----:B------:R1:W-:Y:S01]  /*75c40*/  @P6 STG.E desc[UR6][R76.64], R150 ;  /* 0x000000964c006986 */ /* 0x0003e2000c101906 */
[----:B------:R-:W-:Y:S01]  /*75c50*/  LOP3.LUT P2, RZ, R15, 0x200000, RZ, 0xc0, !PT ;  /* 0x002000000fff7812 */ /* 0x000fe2000784c0ff */
[----:B-1----:R-:W-:-:S05]  /*75c60*/  IMAD.WIDE R76, R148, 0x4, R8 ;  /* 0x00000004944c7825 */ /* 0x002fca00078e0208 */
[----:B------:R2:W-:Y:S01]  /*75c70*/  @P0 STG.E desc[UR6][R76.64], R147 ;  /* 0x000000934c000986 */ /* 0x0005e2000c101906 */
[C---:B------:R-:W-:Y:S02]  /*75c80*/  LOP3.LUT P3, RZ, R15.reuse, 0x400000, RZ, 0xc0, !PT ;  /* 0x004000000fff7812 */ /* 0x040fe4000786c0ff */
[C---:B------:R-:W-:Y:S02]  /*75c90*/  LOP3.LUT P4, RZ, R15.reuse, 0x800000, RZ, 0xc0, !PT ;  /* 0x008000000fff7812 */ /* 0x040fe4000788c0ff */
[----:B------:R-:W-:Y:S01]  /*75ca0*/  LOP3.LUT P5, RZ, R15, 0x1000000, RZ, 0xc0, !PT ;  /* 0x010000000fff7812 */ /* 0x000fe200078ac0ff */
[----:B--2---:R-:W-:-:S05]  /*75cb0*/  IMAD.WIDE R76, R143, 0x4, R2 ;  /* 0x000000048f4c7825 */ /* 0x004fca00078e0202 */
[----:B------:R1:W-:Y:S02]  /*75cc0*/  @P1 STG.E desc[UR6][R76.64], R145 ;  /* 0x000000914c001986 */ /* 0x0003e4000c101906 */
[----:B-1----:R-:W-:-:S05]  /*75cd0*/  IMAD.WIDE R76, R143, 0x4, R4 ;  /* 0x000000048f4c7825 */ /* 0x002fca00078e0204 */
[----:B------:R1:W-:Y:S02]  /*75ce0*/  @P2 STG.E desc[UR6][R76.64], R146 ;  /* 0x000000924c002986 */ /* 0x0003e4000c101906 */
[----:B-1----:R-:W-:-:S05]  /*75cf0*/  IMAD.WIDE R76, R143, 0x4, R6 ;  /* 0x000000048f4c7825 */ /* 0x002fca00078e0206 */
[----:B----4-:R1:W-:Y:S02]  /*75d00*/  @P3 STG.E desc[UR6][R76.64], R144 ;  /* 0x000000904c003986 */ /* 0x0103e4000c101906 */
[----:B-1----:R-:W-:Y:S02]  /*75d10*/  IMAD.WIDE R76, R143, 0x4, R8 ;  /* 0x000000048f4c7825 */ /* 0x002fe400078e0208 */
[----:B------:R-:W2:Y:S04]  /*75d20*/  LDL.LU R143, [R1+0x18d8] ;  /* 0x0018d800018f7983 */ /* 0x000ea80000300800 */
[----:B------:R1:W-:Y:S04]  /*75d30*/  @P4 STG.E desc[UR6][R76.64], R141 ;  /* 0x0000008d4c004986 */ /* 0x0003e8000c101906 */
[----:B-1----:R-:W4:Y:S04]  /*75d40*/  LDL.LU R141, [R1+0x14d8] ;  /* 0x0014d800018d7983 */ /* 0x002f280000300800 */
[----:B------:R-:W4:Y:S04]  /*75d50*/  LDL.LU R246, [R1+0x10d8] ;  /* 0x0010d80001f67983 */ /* 0x000f280000300800 */
[----:B------:R-:W4:Y:S01]  /*75d60*/  LDL.LU R241, [R1+0xcd8] ;  /* 0x000cd80001f17983 */ /* 0x000f220000300800 */
[----:B---3--:R-:W-:-:S03]  /*75d70*/  IMAD.WIDE R76, R142, 0x4, R2 ;  /* 0x000000048e4c7825 */ /* 0x008fc600078e0202 */
[----:B------:R-:W3:Y:S04]  /*75d80*/  LDL.LU R245, [R1+0x8e8] ;  /* 0x0008e80001f57983 */ /* 0x000ee80000300800 */
[----:B------:R1:W-:Y:S04]  /*75d90*/  @P5 STG.E desc[UR6][R76.64], R140 ;  /* 0x0000008c4c005986 */ /* 0x0003e8000c101906 */
[----:B-1----:R-:W3:Y:S04]  /*75da0*/  LDL.LU R140, [R1+0x223c] ;  /* 0x00223c00018c7983 */ /* 0x002ee80000300800 */
[----:B------:R-:W3:Y:S01]  /*75db0*/  LDL.LU R240, [R1+0x4e8] ;  /* 0x0004e80001f07983 */ /* 0x000ee20000300800 */
[----:B------:R-:W-:-:S02]  /*75dc0*/  LOP3.LUT P6, RZ, R16, 0x20, RZ, 0xc0, !PT ;  /* 0x0000002010ff7812 */ /* 0x000fc400078cc0ff */
[----:B------:R-:W-:Y:S01]  /*75dd0*/  LOP3.LUT R0, R0, 0xfffdffff, RZ, 0xc0, !PT ;  /* 0xfffdffff00007812 */ /* 0x000fe200078ec0ff */
[----:B------:R-:W3:Y:S04]  /*75de0*/  LDL.LU R244, [R1+0xe8] ;  /* 0x0000e80001f47983 */ /* 0x000ee80000300800 */
[----:B------:R-:W3:Y:S04]  /*75df0*/  LDL.LU R82, [R1+0x1cdc] ;  /* 0x001cdc0001527983 */ /* 0x000ee80000300800 */
[----:B------:R-:W3:Y:S02]  /*75e00*/  LDL.LU R83, [R1+0x18dc] ;  /* 0x0018dc0001537983 */ /* 0x000ee40000300800 */
[----:B------:R-:W-:-:S02]  /*75e10*/  @P6 LOP3.LUT R0, R0, 0x20000, RZ, 0xfc, !PT ;  /* 0x0002000000006812 */ /* 0x000fc400078efcff */
        /* <DEDUP_REMOVED lines=9> */
[----:B------:R-:W3:Y:S01]  /*75eb0*/  LDL.LU R147, [R1+0x4ec] ;  /* 0x0004ec0001937983 */ /* 0x000ee20000300800 */
[----:B------:R-:W-:-:S03]  /*75ec0*/  LOP3.LUT P2, RZ, R15, 0x2000000, RZ, 0xc0, !PT ;  /* 0x020000000fff7812 */ /* 0x000fc6000784c0ff */
[----:B------:R-:W3:Y:S01]  /*75ed0*/  LDL.LU R145, [R1+0x2244] ;  /* 0x0022440001917983 */ /* 0x000ee20000300800 */
[C---:B------:R-:W-:Y:S01]  /*75ee0*/  LOP3.LUT P3, RZ, R15.reuse, 0x4000000, RZ, 0xc0, !PT ;  /* 0x040000000fff7812 */ /* 0x040fe2000786c0ff */
[----:B------:R-:W-:Y:S01]  /*75ef0*/  IMAD.WIDE R76, R142, 0x4, R4 ;  /* 0x000000048e4c7825 */ /* 0x000fe200078e0204 */
[----:B------:R-:W-:Y:S01]  /*75f00*/  LOP3.LUT P4, RZ, R15, 0x8000000, RZ, 0xc0, !PT ;  /* 0x080000000fff7812 */ /* 0x000fe2000788c0ff */
[----:B------:R-:W3:Y:S02]  /*75f10*/  LDL.LU R146, [R1+0xec] ;  /* 0x0000ec0001927983 */ /* 0x000ee40000300800 */
[----:B------:R-:W-:Y:S02]  /*75f20*/  @P6 LOP3.LUT R0, R0, 0x80000, RZ, 0xfc, !PT ;  /* 0x0008000000006812 */ /* 0x000fe400078efcff */
[----:B------:R-:W-:Y:S01]  /*75f30*/  LOP3.LUT P6, RZ, R16, 0x4, RZ, 0xc0, !PT ;  /* 0x0000000410ff7812 */ /* 0x000fe200078cc0ff */
[----:B------:R-:W3:Y:S01]  /*75f40*/  LDL.LU R144, [R1+0x1ce0] ;  /* 0x001ce00001907983 */ /* 0x000ee20000300800 */
        /* <DEDUP_REMOVED lines=12> */
[----:B------:R-:W-:Y:S02]  /*76010*/  LOP3.LUT P6, RZ, R15, 0x40000000, RZ, 0xc0, !PT ;  /* 0x400000000fff7812 */ /* 0x000fe400078cc0ff */
[----:B------:R-:W-:-:S11]  /*76020*/  LOP3.LUT R0, R0, 0xfeffffff, RZ, 0xc0, !PT ;  /* 0xfeffffff00007812 */ /* 0x000fd600078ec0ff */
[----:B------:R-:W-:Y:S02]  /*76030*/  @P6 LOP3.LUT R0, R0, 0x1000000, RZ, 0xfc, !PT ;  /* 0x0100000000006812 */ /* 0x000fe400078efcff */
[----:B------:R-:W-:Y:S01]  /*76040*/  LOP3.LUT P6, RZ, R15, 0x20000000, RZ, 0xc0, !PT ;  /* 0x200000000fff7812 */ /* 0x000fe200078cc0ff */
[----:B--2---:R1:W-:Y:S02]  /*76050*/  @P2 STG.E desc[UR6][R76.64], R143 ;  /* 0x0000008f4c002986 */ /* 0x0043e4000c101906 */
[C---:B-1----:R-:W-:Y:S02]  /*76060*/  IMAD.WIDE R76, R142.reuse, 0x4, R6 ;  /* 0x000000048e4c7825 */ /* 0x042fe400078e0206 */
[----:B------:R-:W2:Y:S04]  /*76070*/  LDL.LU R143, [R1+0x18e0] ;  /* 0x0018e000018f7983 */ /* 0x000ea80000300800 */
[----:B----4-:R1:W-:Y:S02]  /*76080*/  @P3 STG.E desc[UR6][R76.64], R141 ;  /* 0x0000008d4c003986 */ /* 0x0103e4000c101906 */
[----:B-1----:R-:W-:-:S02]  /*76090*/  IMAD.WIDE R76, R142, 0x4, R8 ;  /* 0x000000048e4c7825 */ /* 0x002fc400078e0208 */
[----:B------:R-:W4:Y:S04]  /*760a0*/  LDL.LU R141, [R1+0x14e0] ;  /* 0x0014e000018d7983 */ /* 0x000f280000300800 */
[----:B------:R3:W-:Y:S04]  /*760b0*/  @P4 STG.E desc[UR6][R76.64], R246 ;  /* 0x000000f64c004986 */ /* 0x0007e8000c101906 */
[----:B------:R-:W2:Y:S01]  /*760c0*/  LDL.LU R142, [R1+0x2248] ;  /* 0x00224800018e7983 */ /* 0x000ea20000300800 */
[----:B---3--:R-:W-:-:S05]  /*760d0*/  IMAD.WIDE R76, R140, 0x4, R2 ;  /* 0x000000048c4c7825 */ /* 0x008fca00078e0202 */
[----:B------:R1:W-:Y:S02]  /*760e0*/  @P5 STG.E desc[UR6][R76.64], R241 ;  /* 0x000000f14c005986 */ /* 0x0003e4000c101906 */
[----:B-1----:R-:W-:-:S05]  /*760f0*/  IMAD.WIDE R76, R140, 0x4, R4 ;  /* 0x000000048c4c7825 */ /* 0x002fca00078e0204 */
[----:B------:R1:W-:Y:S01]  /*76100*/  @P6 STG.E desc[UR6][R76.64], R245 ;  /* 0x000000f54c006986 */ /* 0x0003e2000c101906 */
[----:B------:R-:W-:Y:S01]  /*76110*/  LOP3.LUT P6, RZ, R0, 0x1000000, RZ, 0xc0, !PT ;  /* 0x0100000000ff7812 */ /* 0x000fe200078cc0ff */
[----:B-1----:R-:W-:-:S12]  /*76120*/  IMAD.WIDE R76, R140, 0x4, R6 ;  /* 0x000000048c4c7825 */ /* 0x002fd800078e0206 */
[----:B------:R1:W-:Y:S02]  /*76130*/  @P6 STG.E desc[UR6][R76.64], R240 ;  /* 0x000000f04c006986 */ /* 0x0003e4000c101906 */
[----:B-1----:R-:W-:Y:S02]  /*76140*/  IMAD.WIDE R76, R140, 0x4, R8 ;  /* 0x000000048c4c7825 */ /* 0x002fe400078e0208 */
        /* <DEDUP_REMOVED lines=27> */
[----:B------:R-:W-:Y:S01]  /*76300*/  LOP3.LUT P3, RZ, R16, 0x200, RZ, 0xc0, !PT ;  /* 0x0000020010ff7812 */ /* 0x000fe2000786c0ff */
[----:B-1----:R-:W-:-:S05]  /*76310*/  IMAD.WIDE R76, R145, 0x4, R8 ;  /* 0x00000004914c7825 */ /* 0x002fca00078e0208 */
[----:B------:R2:W-:Y:S01]  /*76320*/  @P1 STG.E desc[UR6][R76.64], R146 ;  /* 0x000000924c001986 */ /* 0x0005e2000c101906 */
[C---:B------:R-:W-:Y:S02]  /*76330*/  LOP3.LUT P4, RZ, R16.reuse, 0x400, RZ, 0xc0, !PT ;  /* 0x0000040010ff7812 */ /* 0x040fe4000788c0ff */
[----:B------:R-:W-:Y:S01]  /*76340*/  LOP3.LUT P5, RZ, R16, 0x800, RZ, 0xc0, !PT ;  /* 0x0000080010ff7812 */ /* 0x000fe200078ac0ff */
[----:B--2---:R-:W-:-:S05]  /*76350*/  IMAD.WIDE R76, R142, 0x4, R2 ;  /* 0x000000048e4c7825 */ /* 0x004fca00078e0202 */
[----:B------:R1:W-:Y:S02]  /*76360*/  @P2 STG.E desc[UR6][R76.64], R144 ;  /* 0x000000904c002986 */ /* 0x0003e4000c101906 */
[----:B-1----:R-:W-:-:S05]  /*76370*/  IMAD.WIDE R76, R142, 0x4, R4 ;  /* 0x000000048e4c7825 */ /* 0x002fca00078e0204 */
[----:B------:R1:W-:Y:S02]  /*76380*/  @P3 STG.E desc[UR6][R76.64], R143 ;  /* 0x0000008f4c003986 */ /* 0x0003e4000c101906 */
[C---:B-1----:R-:W-:Y:S02]  /*76390*/  IMAD.WIDE R76, R142.reuse, 0x4, R6 ;  /* 0x000000048e4c7825 */ /* 0x042fe400078e0206 */
[----:B------:R-:W2:Y:S04]  /*763a0*/  LDL.LU R143, [R1+0xce0] ;  /* 0x000ce000018f7983 */ /* 0x000ea80000300800 */
[----:B----4-:R1:W-:Y:S02]  /*763b0*/  @P4 STG.E desc[UR6][R76.64], R141 ;  /* 0x0000008d4c004986 */ /* 0x0103e4000c101906 */
[----:B-1----:R-:W-:-:S02]  /*763c0*/  IMAD.WIDE R76, R142, 0x4, R8 ;  /* 0x000000048e4c7825 */ /* 0x002fc400078e0208 */
[----:B------:R-:W4:Y:S04]  /*763d0*/  LDL.LU R141, [R1+0x8f0] ;  /* 0x0008f000018d7983 */ /* 0x000f280000300800 */
[----:B------:R-:W4:Y:S04]  /*763e0*/  LDL.LU R142, [R1+0x4f0] ;  /* 0x0004f000018e7983 */ /* 0x000f280000300800 */
[----:B---3--:R1:W-:Y:S04]  /*763f0*/  @P5 STG.E desc[UR6][R76.64], R140 ;  /* 0x0000008c4c005986 */ /* 0x0083e8000c101906 */
[----:B-1----:R-:W3:Y:S04]  /*76400*/  LDL.LU R140, [R1+0x224c] ;  /* 0x00224c00018c7983 */ /* 0x002ee80000300800 */
        /* <DEDUP_REMOVED lines=9> */
[----:B------:R-:W4:Y:S01]  /*764a0*/  LDL.LU R150, [R1+0xf4] ;  /* 0x0000f40001967983 */ /* 0x000f220000300800 */
[----:B------:R-:W-:-:S03]  /*764b0*/  LOP3.LUT P2, RZ, R16, 0x1000, RZ, 0xc0, !PT ;  /* 0x0000100010ff7812 */ /* 0x000fc6000784c0ff */
[----:B------:R-:W4:Y:S04]  /*764c0*/  LDL.LU R148, [R1+0x1ce8] ;  /* 0x001ce80001947983 */ /* 0x000f280000300800 */
[----:B------:R-:W4:Y:S01]  /*764d0*/  LDL.LU R145, [R1+0x18e8] ;  /* 0x0018e80001917983 */ /* 0x000f220000300800 */
[----:B------:R-:W-:-:S03]  /*764e0*/  LOP3.LUT P3, RZ, R16, 0x2000, RZ, 0xc0, !PT ;  /* 0x0000200010ff7812 */ /* 0x000fc6000786c0ff */
[----:B------:R-:W4:Y:S04]  /*764f0*/  LDL.LU R146, [R1+0x14e8] ;  /* 0x0014e80001927983 */ /* 0x000f280000300800 */
[----:B------:R-:W4:Y:S01]  /*76500*/  LDL.LU R144, [R1+0x225c] ;  /* 0x00225c0001907983 */ /* 0x000f220000300800 */
[C---:B------:R-:W-:Y:S02]  /*76510*/  LOP3.LUT P4, RZ, R16.reuse, 0x4000, RZ, 0xc0, !PT ;  /* 0x0000400010ff7812 */ /* 0x040fe4000788c0ff */
        /* <DEDUP_REMOVED lines=19> */
[----:B---3--:R-:W-:-:S05]  /*76650*/  IMAD.WIDE R76, R140, 0x4, R2 ;  /* 0x000000048c4c7825 */ /* 0x008fca00078e0202 */
[----:B--2---:R1:W-:Y:S02]  /*76660*/  @P2 STG.E desc[UR6][R76.64], R143 ;  /* 0x0000008f4c002986 */ /* 0x0043e4000c101906 */
[C---:B-1----:R-:W-:Y:S02]  /*76670*/  IMAD.WIDE R76, R140.reuse, 0x4, R4 ;  /* 0x000000048c4c7825 */ /* 0x042fe400078e0204 */
[----:B------:R-:W2:Y:S04]  /*76680*/  LDL.LU R143, [R1+0x10e8] ;  /* 0x0010e800018f7983 */ /* 0x000ea80000300800 */
[----:B----4-:R1:W-:Y:S02]  /*76690*/  @P3 STG.E desc[UR6][R76.64], R141 ;  /* 0x0000008d4c003986 */ /* 0x0103e4000c101906 */
[----:B-1----:R-:W-:-:S02]  /*766a0*/  IMAD.WIDE R76, R140, 0x4, R6 ;  /* 0x000000048c4c7825 */ /* 0x002fc400078e0206 */
[----:B------:R-:W3:Y:S04]  /*766b0*/  LDL.LU R141, [R1+0xce8] ;  /* 0x000ce800018d7983 */ /* 0x000ee80000300800 */
[----:B------:R1:W-:Y:S02]  /*766c0*/  @P4 STG.E desc[UR6][R76.64], R142 ;  /* 0x0000008e4c004986 */ /* 0x0003e4000c101906 */
[----:B-1----:R-:W-:Y:S02]  /*766d0*/  IMAD.WIDE R76, R140, 0x4, R8 ;  /* 0x000000048c4c7825 */ /* 0x002fe400078e0208 */
[----:B------:R-:W4:Y:S04]  /*766e0*/  LDL.LU R142, [R1+0x8f8] ;  /* 0x0008f800018e7983 */ /* 0x000f280000300800 */
[----:B------:R-:W4:Y:S04]  /*766f0*/  LDL.LU R140, [R1+0x4f8] ;  /* 0x0004f800018c7983 */ /* 0x000f280000300800 */
[----:B------:R-:W3:Y:S01]  /*76700*/  LDL.LU R147, [R1+0x2260] ;  /* 0x0022600001937983 */ /* 0x000ee20000300800 */
[----:B------:R-:W-:-:S04]  /*76710*/  LOP3.LUT R0, R0, 0xffff7fff, RZ, 0xc0, !PT ;  /* 0xffff7fff00007812 */ /* 0x000fc800078ec0ff */
[----:B------:R-:W-:Y:S02]  /*76720*/  @P6 LOP3.LUT R0, R0, 0x8000, RZ, 0xfc, !PT ;  /* 0x0000800000006812 */ /* 0x000fe400078efcff */
[C---:B------:R-:W-:Y:S02]  /*76730*/  LOP3.LUT P6, RZ, R16.reuse, 0x20000, RZ, 0xc0, !PT ;  /* 0x0002000010ff7812 */ /* 0x040fe400078cc0ff */
[----:B------:R-:W-:Y:S02]  /*76740*/  LOP3.LUT P5, RZ, R16, 0x8000, RZ, 0xc0, !PT ;  /* 0x0000800010ff7812 */ /* 0x000fe400078ac0ff */
[----:B------:R-:W-:-:S09]  /*76750*/  LOP3.LUT R0, R0, 0xfffeffff, RZ, 0xc0, !PT ;  /* 0xfffeffff00007812 */ /* 0x000fd200078ec0ff */
[----:B------:R-:W-:Y:S02]  /*76760*/  @P6 LOP3.LUT R0, R0, 0x10000, RZ, 0xfc, !PT ;  /* 0x0001000000006812 */ /* 0x000fe400078efcff */
[----:B------:R-:W-:Y:S01]  /*76770*/  LOP3.LUT P6, RZ, R16, 0x10000, RZ, 0xc0, !PT ;  /* 0x0001000010ff7812 */ /* 0x000fe200078cc0ff */
[----:B------:R1:W-:Y:S02]  /*76780*/  @P5 STG.E desc[UR6][R76.64], R246 ;  /* 0x000000f64c005986 */ /* 0x0003e4000c101906 */
[----:B-1----:R-:W-:-:S10]  /*76790*/  IMAD.WIDE R76, R244, 0x4, R2 ;  /* 0x00000004f44c7825 */ /* 0x002fd400078e0202 */
        /* <DEDUP_REMOVED lines=11> */
[C---:B-1----:R-:W-:Y:S01]  /*76850*/  IMAD.WIDE R76, R149.reuse, 0x4, R2 ;  /* 0x00000004954c7825 */ /* 0x042fe200078e0202 */
[----:B------:R-:W-:Y:S01]  /*76860*/  LOP3.LUT P0, RZ, R16, 0x2000000, RZ, 0xc0, !PT ;  /* 0x0200000010ff7812 */ /* 0x000fe2000780c0ff */
[----:B------:R-:W4:Y:S10]  /*76870*/  LDL.LU R82, [R1+0x2268] ;  /* 0x0022680001527983 */ /* 0x000f340000300800 */
        /* <DEDUP_REMOVED lines=22> */
[----:B------:R-:W-:-:S04]  /*769e0*/  LOP3.LUT P5, RZ, R16, 0x40000000, RZ, 0xc0, !PT ;  /* 0x4000000010ff7812 */ /* 0x000fc800078ac0ff */
[----:B--2---:R3:W-:Y:S02]  /*769f0*/  @P2 STG.E desc[UR6][R76.64], R143 ;  /* 0x0000008f4c002986 */ /* 0x0047e4000c101906 */
[----:B---3--:R-:W-:-:S05]  /*76a00*/  IMAD.WIDE R76, R147, 0x4, R2 ;  /* 0x00000004934c7825 */ /* 0x008fca00078e0202 */
[----:B------:R1:W-:Y:S02]  /*76a10*/  @P3 STG.E desc[UR6][R76.64], R141 ;  /* 0x0000008d4c003986 */ /* 0x0003e4000c101906 */
[----:B-1----:R-:W-:-:S05]  /*76a20*/  IMAD.WIDE R76, R147, 0x4, R4 ;  /* 0x00000004934c7825 */ /* 0x002fca00078e0204 */
[----:B----4-:R1:W-:Y:S02]  /*76a30*/  @P4 STG.E desc[UR6][R76.64], R142 ;  /* 0x0000008e4c004986 */ /* 0x0103e4000c101906 */
[----:B-1----:R-:W-:-:S05]  /*76a40*/  IMAD.WIDE R76, R147, 0x4, R6 ;  /* 0x00000004934c7825 */ /* 0x002fca00078e0206 */
[----:B------:R1:W-:Y:S04]  /*76a50*/  @P5 STG.E desc[UR6][R76.64], R140 ;  /* 0x0000008c4c005986 */ /* 0x0003e8000c101906 */
[----:B-1----:R-:W2:Y:S04]  /*76a60*/  LDL.LU R140, [R1+0xf8] ;  /* 0x0000f800018c7983 */ /* 0x002ea80000300800 */
[----:B------:R-:W3:Y:S04]  /*76a70*/  LDL.LU R145, [R1+0x1cec] ;  /* 0x001cec0001917983 */ /* 0x000ee80000300800 */
[----:B------:R-:W4:Y:S04]  /*76a80*/  LDL.LU R146, [R1+0x18ec] ;  /* 0x0018ec0001927983 */ /* 0x000f280000300800 */
[----:B------:R-:W4:Y:S04]  /*76a90*/  LDL.LU R144, [R1+0x14ec] ;  /* 0x0014ec0001907983 */ /* 0x000f280000300800 */
[----:B------:R-:W3:Y:S04]  /*76aa0*/  LDL.LU R143, [R1+0x2264] ;  /* 0x00226400018f7983 */ /* 0x000ee80000300800 */
[----:B------:R-:W4:Y:S01]  /*76ab0*/  LDL.LU R141, [R1+0x10ec] ;  /* 0x0010ec00018d7983 */ /* 0x000f220000300800 */
[----:B------:R-:W-:-:S03]  /*76ac0*/  LOP3.LUT P2, RZ, R16, 0x80000000, RZ, 0xc0, !PT ;  /* 0x8000000010ff7812 */ /* 0x000fc6000784c0ff */
[----:B------:R-:W4:Y:S01]  /*76ad0*/  LDL.LU R142, [R1+0xcec] ;  /* 0x000cec00018e7983 */ /* 0x000f220000300800 */
[----:B------:R-:W-:Y:S01]  /*76ae0*/  IMAD.WIDE R76, R147, 0x4, R8 ;  /* 0x00000004934c7825 */ /* 0x000fe200078e0208 */
        /* <DEDUP_REMOVED lines=14> */
[----:B------:R-:W-:Y:S01]  /*76bd0*/  LOP3.LUT P4, RZ, R17, 0x2, RZ, 0xc0, !PT ;  /* 0x0000000211ff7812 */ /* 0x000fe2000788c0ff */
[----:B--2---:R1:W-:Y:S04]  /*76be0*/  @P2 STG.E desc[UR6][R76.64], R140 ;  /* 0x0000008c4c002986 */ /* 0x0043e8000c101906 */
[----:B-1----:R-:W2:Y:S04]  /*76bf0*/  LDL.LU R140, [R1+0x8fc] ;  /* 0x0008fc00018c7983 */ /* 0x002ea80000300800 */
[----:B------:R-:W2:Y:S04]  /*76c00*/  LDL.LU R244, [R1+0x4fc] ;  /* 0x0004fc0001f47983 */ /* 0x000ea80000300800 */
[----:B------:R-:W2:Y:S04]  /*76c10*/  LDL.LU R83, [R1+0xfc] ;  /* 0x0000fc0001537983 */ /* 0x000ea80000300800 */
[----:B------:R-:W2:Y:S04]  /*76c20*/  LDL.LU R150, [R1+0x226c] ;  /* 0x00226c0001967983 */ /* 0x000ea80000300800 */
[----:B------:R-:W2:Y:S04]  /*76c30*/  LDL.LU R79, [R1+0x1cf0] ;  /* 0x001cf000014f7983 */ /* 0x000ea80000300800 */
[----:B------:R-:W2:Y:S01]  /*76c40*/  LDL.LU R151, [R1+0x18f0] ;  /* 0x0018f00001977983 */ /* 0x000ea20000300800 */
[----:B------:R-:W-:Y:S01]  /*76c50*/  LOP3.LUT R0, R0, 0xffffffdf, RZ, 0xc0, !PT ;  /* 0xffffffdf00007812 */ /* 0x000fe200078ec0ff */
[----:B---3--:R-:W-:Y:S01]  /*76c60*/  IMAD.WIDE R76, R143, 0x4, R2 ;  /* 0x000000048f4c7825 */ /* 0x008fe200078e0202 */
[----:B------:R-:W-:Y:S01]  /*76c70*/  LOP3.LUT P5, RZ, R17, 0x4, RZ, 0xc0, !PT ;  /* 0x0000000411ff7812 */ /* 0x000fe200078ac0ff */
[----:B------:R-:W3:Y:S01]  /*76c80*/  LDL.LU R149, [R1+0x14f0] ;  /* 0x0014f00001957983 */ /* 0x000ee20000300800 */
[----:B------:R-:W-:-:S02]  /*76c90*/  @P6 LOP3.LUT R0, R0, 0x20, RZ, 0xfc, !PT ;  /* 0x0000002000006812 */ /* 0x000fc400078efcff */
[----:B------:R-:W-:Y:S01]  /*76ca0*/  LOP3.LUT P6, RZ, R17, 0x40, RZ, 0xc0, !PT ;  /* 0x0000004011ff7812 */ /* 0x000fe200078cc0ff */
[----:B------:R1:W-:Y:S01]  /*76cb0*/  @P3 STG.E desc[UR6][R76.64], R145 ;  /* 0x000000914c003986 */ /* 0x0003e2000c101906 */
[----:B------:R-:W-:Y:S01]  /*76cc0*/  LOP3.LUT R0, R0, 0xffffffbf, RZ, 0xc0, !PT ;  /* 0xffffffbf00007812 */ /* 0x000fe200078ec0ff */
[----:B-1----:R-:W-:-:S05]  /*76cd0*/  IMAD.WIDE R76, R143, 0x4, R4 ;  /* 0x000000048f4c7825 */ /* 0x002fca00078e0204 */
[----:B----4-:R1:W-:Y:S05]  /*76ce0*/  @P4 STG.E desc[UR6][R76.64], R146 ;  /* 0x000000924c004986 */ /* 0x0103ea000c101906 */
[----:B------:R-:W-:Y:S02]  /*76cf0*/  @P6 LOP3.LUT R0, R0, 0x40, RZ, 0xfc, !PT ;  /* 0x0000004000006812 */ /* 0x000fe400078efcff */
[----:B------:R-:W-:Y:S01]  /*76d00*/  LOP3.LUT P6, RZ, R17, 0x20, RZ, 0xc0, !PT ;  /* 0x0000002011ff7812 */ /* 0x000fe200078cc0ff */
[----:B-1----:R-:W-:-:S05]  /*76d10*/  IMAD.WIDE R76, R143, 0x4, R6 ;  /* 0x000000048f4c7825 */ /* 0x002fca00078e0206 */
[----:B------:R1:W-:Y:S01]  /*76d20*/  @P5 STG.E desc[UR6][R76.64], R144 ;  /* 0x000000904c005986 */ /* 0x0003e2000c101906 */
[----:B------:R-:W-:-:S03]  /*76d30*/  LOP3.LUT R0, R0, 0xffffff7f, RZ, 0xc0, !PT ;  /* 0xffffff7f00007812 */ /* 0x000fc600078ec0ff */
[----:B-1----:R-:W4:Y:S04]  /*76d40*/  LDL.LU R144, [R1+0x2270] ;  /* 0x0022700001907983 */ /* 0x002f280000300800 */
[----:B------:R-:W4:Y:S04]  /*76d50*/  LDL.LU R148, [R1+0x10f0] ;  /* 0x0010f00001947983 */ /* 0x000f280000300800 */
[----:B------:R-:W4:Y:S01]  /*76d60*/  LDL.LU R147, [R1+0xcf0] ;  /* 0x000cf00001937983 */ /* 0x000f220000300800 */
[----:B------:R-:W-:Y:S02]  /*76d70*/  @P6 LOP3.LUT R0, R0, 0x80, RZ, 0xfc, !PT ;  /* 0x0000008000006812 */ /* 0x000fe400078efcff */
[----:B------:R-:W-:Y:S01]  /*76d80*/  LOP3.LUT P6, RZ, R17, 0x10, RZ, 0xc0, !PT ;  /* 0x0000001011ff7812 */ /* 0x000fe200078cc0ff */
[----:B------:R-:W4:Y:S01]  /*76d90*/  LDL.LU R145, [R1+0x900] ;  /* 0x0009000001917983 */ /* 0x000f220000300800 */
[----:B------:R-:W-:Y:S01]  /*76da0*/  LOP3.LUT R0, R0, 0xfffffeff, RZ, 0xc0, !PT ;  /* 0xfffffeff00007812 */ /* 0x000fe200078ec0ff */
[----:B------:R-:W-:-:S02]  /*76db0*/  IMAD.WIDE R76, R143, 0x4, R8 ;  /* 0x000000048f4c7825 */ /* 0x000fc400078e0208 */
[----:B------:R-:W4:Y:S08]  /*76dc0*/  LDL.LU R146, [R1+0x500] ;  /* 0x0005000001927983 */ /* 0x000f300000300800 */
[----:B------:R-:W-:Y:S02]  /*76dd0*/  @P6 LOP3.LUT R0, R0, 0x100, RZ, 0xfc, !PT ;  /* 0x0000010000006812 */ /* 0x000fe400078efcff */
[----:B------:R-:W-:-:S13]  /*76de0*/  LOP3.LUT P6, RZ, R17, 0x8, RZ, 0xc0, !PT ;  /* 0x0000000811ff7812 */ /* 0x000fda00078cc0ff */
[----:B------:R1:W-:Y:S01]  /*76df0*/  @P6 STG.E desc[UR6][R76.64], R141 ;  /* 0x0000008d4c006986 */ /* 0x0003e2000c101906 */
[----:B------:R-:W-:Y:S01]  /*76e00*/  LOP3.LUT P6, RZ, R0, 0x100, RZ, 0xc0, !PT ;  /* 0x0000010000ff7812 */ /* 0x000fe200078cc0ff */
[----:B-1----:R-:W-:Y:S02]  /*76e10*/  IMAD.WIDE R76, R82, 0x4, R2 ;  /* 0x00000004524c7825 */ /* 0x002fe400078e0202 */
[----:B------:R-:W4:Y:S10]  /*76e20*/  LDL.LU R141, [R1+0x100] ;  /* 0x00010000018d7983 */ /* 0x000f340000300800 */
[----:B------:R1:W-:Y:S01]  /*76e30*/  @P6 STG.E desc[UR6][R76.64], R142 ;  /* 0x0000008e4c006986 */ /* 0x0003e2000c101906 */
[----:B------:R-:W-:-:S03]  /*76e40*/  LOP3.LUT P6, RZ, R0, 0x80, RZ, 0xc0, !PT ;  /* 0x0000008000ff7812 */ /* 0x000fc600078cc0ff */
[----:B-1----:R-:W4:Y:S04]  /*76e50*/  LDL.LU R142, [R1+0x1cf4] ;  /* 0x001cf400018e7983 */ /* 0x002f280000300800 */
[----:B------:R-:W4:Y:S01]  /*76e60*/  LDL.LU R143, [R1+0x2274] ;  /* 0x00227400018f7983 */ /* 0x000f220000300800 */
[----:B------:R-:W-:-:S05]  /*76e70*/  IMAD.WIDE R76, R82, 0x4, R4 ;  /* 0x00000004524c7825 */ /* 0x000fca00078e0204 */
        /* <DEDUP_REMOVED lines=9> */
[----:B-1----:R-:W-:Y:S01]  /*76f10*/  IMAD.WIDE R76, R150, 0x4, R2 ;  /* 0x00000004964c7825 */ /* 0x002fe200078e0202 */
[----:B------:R-:W-:Y:S01]  /*76f20*/  LOP3.LUT P0, RZ, R17, 0x1000, RZ, 0xc0, !PT ;  /* 0x0000100011ff7812 */ /* 0x000fe2000780c0ff */
[----:B------:R-:W2:Y:S10]  /*76f30*/  LDL.LU R83, [R1+0x227c] ;  /* 0x00227c0001537983 */ /* 0x000eb40000300800 */
[----:B------:R1:W-:Y:S01]  /*76f40*/  @P6 STG.E desc[UR6][R76.64], R79 ;  /* 0x0000004f4c006986 */ /* 0x0003e2000c101906 */
[----:B------:R-:W-:Y:S01]  /*76f50*/  LOP3.LUT P6, RZ, R0, 0x8, RZ, 0xc0, !PT ;  /* 0x0000000800ff7812 */ /* 0x000fe200078cc0ff */
[----:B-1----:R-:W-:-:S12]  /*76f60*/  IMAD.WIDE R76, R150, 0x4, R4 ;  /* 0x00000004964c7825 */ /* 0x002fd800078e0204 */
[----:B------:R1:W-:Y:S01]  /*76f70*/  @P6 STG.E desc[UR6][R76.64], R151 ;  /* 0x000000974c006986 */ /* 0x0003e2000c101906 */
[----:B------:R-:W-:Y:S01]  /*76f80*/  LOP3.LUT P6, RZ, R0, 0x4, RZ, 0xc0, !PT ;  /* 0x0000000400ff7812 */ /* 0x000fe200078cc0ff */
[----:B-1----:R-:W-:-:S12]  /*76f90*/  IMAD.WIDE R76, R150, 0x4, R6 ;  /* 0x00000004964c7825 */ /* 0x002fd800078e0206 */
[----:B---3--:R1:W-:Y:S01]  /*76fa0*/  @P6 STG.E desc[UR6][R76.64], R149 ;  /* 0x000000954c006986 */ /* 0x0083e2000c101906 */
[----:B------:R-:W-:Y:S02]  /*76fb0*/  LOP3.LUT P6, RZ, R0, 0x2, RZ, 0xc0, !PT ;  /* 0x0000000200ff7812 */ /* 0x000fe400078cc0ff */
[----:B------:R-:W-:Y:S01]  /*76fc0*/  LOP3.LUT P1, RZ, R17, 0x2000, RZ, 0xc0, !PT ;  /* 0x0000200011ff7812 */ /* 0x000fe2000782c0ff */
[----:B-1----:R-:W-:-:S10]  /*76fd0*/  IMAD.WIDE R76, R150, 0x4, R8 ;  /* 0x00000004964c7825 */ /* 0x002fd400078e0208 */
[----:B----4-:R1:W-:Y:S02]  /*76fe0*/  @P6 STG.E desc[UR6][R76.64], R148 ;  /* 0x000000944c006986 */ /* 0x0103e4000c101906 */
[----:B-1----:R-:W-:-:S05]  /*76ff0*/  IMAD.WIDE R76, R144, 0x4, R2 ;  /* 0x00000004904c7825 */ /* 0x002fca00078e0202 */
[----:B------:R1:W-:Y:S02]  /*77000*/  @P0 STG.E desc[UR6][R76.64], R147 ;  /* 0x000000934c000986 */ /* 0x0003e4000c101906 */
[----:B-1----:R-:W-:-:S05]  /*77010*/  IMAD.WIDE R76, R144, 0x4, R4 ;  /* 0x00000004904c7825 */ /* 0x002fca00078e0204 */
[----:B------:R1:W-:Y:S04]  /*77020*/  @P1 STG.E desc[UR6][R76.64], R145 ;  /* 0x000000914c001986 */ /* 0x0003e8000c101906 */
[----:B-1----:R-:W3:Y:S01]  /*77030*/  LDL.LU R145, [R1+0x14f4] ;  /* 0x0014f40001917983 */ /* 0x002ee20000300800 */
[C---:B------:R-:W-:Y:S02]  /*77040*/  LOP3.LUT P2, RZ, R17.reuse, 0x4000, RZ, 0xc0, !PT ;  /* 0x0000400011ff7812 */ /* 0x040fe4000784c0ff */
[C---:B------:R-:W-:Y:S01]  /*77050*/  LOP3.LUT P3, RZ, R17.reuse, 0x8000, RZ, 0xc0, !PT ;  /* 0x0000800011ff7812 */ /* 0x040fe2000786c0ff */
[----:B------:R-:W-:Y:S01]  /*77060*/  IMAD.WIDE R76, R144, 0x4, R6 ;  /* 0x00000004904c7825 */ /* 0x000fe200078e0206 */
[C---:B------:R-:W-:Y:S02]  /*77070*/  LOP3.LUT P4, RZ, R17.reuse, 0x10000, RZ, 0xc0, !PT ;  /* 0x0001000011ff7812 */ /* 0x040fe4000788c0ff */
[----:B------:R-:W-:-:S07]  /*77080*/  LOP3.LUT P5, RZ, R17, 0x20000, RZ, 0xc0, !PT ;  /* 0x0002000011ff7812 */ /* 0x000fce00078ac0ff */
[----:B------:R1:W-:Y:S02]  /*77090*/  @P2 STG.E desc[UR6][R76.64], R146 ;  /* 0x000000924c002986 */ /* 0x0003e4000c101906 */
[----:B-1----:R-:W-:Y:S02]  /*770a0*/  IMAD.WIDE R76, R144, 0x4, R8 ;  /* 0x00000004904c7825 */ /* 0x002fe400078e0208 */
[----:B------:R-:W4:Y:S04]  /*770b0*/  LDL.LU R146, [R1+0x10f4] ;  /* 0x0010f40001927983 */ /* 0x000f280000300800 */
[----:B------:R1:W-:Y:S04]  /*770c0*/  @P3 STG.E desc[UR6][R76.64], R141 ;  /* 0x0000008d4c003986 */ /* 0x0003e8000c101906 */
[----:B------:R-:W4:Y:S01]  /*770d0*/  LDL.LU R144, [R1+0xcf4] ;  /* 0x000cf40001907983 */ /* 0x000f220000300800 */
[----:B-1----:R-:W-:-:S03]  /*770e0*/  IMAD.WIDE R76, R143, 0x4, R2 ;  /* 0x000000048f4c7825 */ /* 0x002fc600078e0202 */
[----:B------:R-:W4:Y:S04]  /*770f0*/  LDL.LU R141, [R1+0x904] ;  /* 0x00090400018d7983 */ /* 0x000f280000300800 */
[----:B------:R1:W-:Y:S02]  /*77100*/  @P4 STG.E desc[UR6][R76.64], R142 ;  /* 0x0000008e4c004986 */ /* 0x0003e4000c101906 */
[----:B-1----:R-:W-:Y:S02]  /*77110*/  IMAD.WIDE R76, R143, 0x4, R4 ;  /* 0x000000048f4c7825 */ /* 0x002fe400078e0204 */
[----:B------:R-:W4:Y:S04]  /*77120*/  LDL.LU R142, [R1+0x504] ;  /* 0x00050400018e7983 */ /* 0x000f280000300800 */
[----:B--2---:R1:W-:Y:S04]  /*77130*/  @P5 STG.E desc[UR6][R76.64], R140 ;  /* 0x0000008c4c005986 */ /* 0x0043e8000c101906 */
[----:B-1----:R-:W2:Y:S01]  /*77140*/  LDL.LU R140, [R1+0x2278] ;  /* 0x00227800018c7983 */ /* 0x002ea20000300800 */
[----:B------:R-:W-:-:S03]  /*77150*/  LOP3.LUT P6, RZ, R17, 0x40000000, RZ, 0xc0, !PT ;  /* 0x4000000011ff7812 */ /* 0x000fc600078cc0ff */
[----:B------:R-:W2:Y:S01]  /*77160*/  LDL.LU R245, [R1+0x104] ;  /* 0x0001040001f57983 */ /* 0x000ea20000300800 */
[----:B------:R-:W-:-:S03]  /*77170*/  LOP3.LUT R15, R15, 0xfdffffff, RZ, 0xc0, !PT ;  /* 0xfdffffff0f0f7812 */ /* 0x000fc600078ec0ff */
[----:B------:R-:W2:Y:S04]  /*77180*/  LDL.LU R240, [R1+0x1cf8] ;  /* 0x001cf80001f07983 */ /* 0x000ea80000300800 */
[----:B------:R-:W2:Y:S02]  /*77190*/  LDL.LU R244, [R1+0x18f8] ;  /* 0x0018f80001f47983 */ /* 0x000ea40000300800 */
[----:B------:R-:W-:Y:S02]  /*771a0*/  @P6 LOP3.LUT R15, R15, 0x2000000, RZ, 0xfc, !PT ;  /* 0x020000000f0f6812 */ /* 0x000fe400078efcff */
[----:B------:R-:W-:Y:S01]  /*771b0*/  LOP3.LUT P6, RZ, R17, 0x20000000, RZ, 0xc0, !PT ;  /* 0x2000000011ff7812 */ /* 0x000fe200078cc0ff */
[----:B------:R-:W2:Y:S01]  /*771c0*/  LDL.LU R82, [R1+0x14f8] ;  /* 0x0014f80001527983 */ /* 0x000ea20000300800 */
[----:B------:R-:W-:-:S02]  /*771d0*/  LOP3.LUT R15, R15, 0xfbffffff, RZ, 0xc0, !PT ;  /* 0xfbffffff0f0f7812 */ /* 0x000fc400078ec0ff */
[----:B------:R-:W-:Y:S01]  /*771e0*/  LOP3.LUT P2, RZ, R17, 0x40000, RZ, 0xc0, !PT ;  /* 0x0004000011ff7812 */ /* 0x000fe2000784c0ff */
[----:B------:R-:W-:Y:S01]  /*771f0*/  IMAD.WIDE R76, R143, 0x4, R6 ;  /* 0x000000048f4c7825 */ /* 0x000fe200078e0206 */
[----:B------:R-:W2:Y:S04]  /*77200*/  LDL.LU R151, [R1+0xcf8] ;  /* 0x000cf80001977983 */ /* 0x000ea80000300800 */
[----:B------:R-:W2:Y:S03]  /*77210*/  LDL.LU R149, [R1+0x908] ;  /* 0x0009080001957983 */ /* 0x000ea60000300800 */
[----:B------:R-:W-:Y:S01]  /*77220*/  @P6 LOP3.LUT R15, R15, 0x4000000, RZ, 0xfc, !PT ;  /* 0x040000000f0f6812 */ /* 0x000fe200078efcff */
[----:B------:R-:W2:Y:S01]  /*77230*/  LDL.LU R150, [R1+0x508] ;  /* 0x0005080001967983 */ /* 0x000ea20000300800 */
[----:B------:R-:W-:-:S02]  /*77240*/  LOP3.LUT P6, RZ, R17, 0x10000000, RZ, 0xc0, !PT ;  /* 0x1000000011ff7812 */ /* 0x000fc400078cc0ff */
[----:B------:R-:W-:Y:S01]  /*77250*/  LOP3.LUT R15, R15, 0xf7ffffff, RZ, 0xc0, !PT ;  /* 0xf7ffffff0f0f7812 */ /* 0x000fe200078ec0ff */
[----:B------:R-:W2:Y:S04]  /*77260*/  LDL.LU R148, [R1+0x2280] ;  /* 0x0022800001947983 */ /* 0x000ea80000300800 */
[----:B------:R-:W2:Y:S06]  /*77270*/  LDL.LU R147, [R1+0x108] ;  /* 0x0001080001937983 */ /* 0x000eac0000300800 */
        /* <DEDUP_REMOVED lines=11> */
[----:B---3--:R1:W-:Y:S02]  /*77330*/  @P2 STG.E desc[UR6][R76.64], R145 ;  /* 0x000000914c002986 */ /* 0x0083e4000c101906 */
[----:B-1----:R-:W-:Y:S02]  /*77340*/  IMAD.WIDE R76, R143, 0x4, R8 ;  /* 0x000000048f4c7825 */ /* 0x002fe400078e0208 */
[----:B------:R-:W3:Y:S04]  /*77350*/  LDL.LU R143, [R1+0x2284] ;  /* 0x00228400018f7983 */ /* 0x000ee80000300800 */
[----:B------:R-:W3:Y:S01]  /*77360*/  LDL.LU R79, [R1+0x10f8] ;  /* 0x0010f800014f7983 */ /* 0x000ee20000300800 */
[----:B------:R-:W-:-:S02]  /*77370*/  LOP3.LUT R15, R15, 0x7fffffff, RZ, 0xc0, !PT ;  /* 0x7fffffff0f0f7812 */ /* 0x000fc400078ec0ff */
[----:B------:R-:W-:Y:S01]  /*77380*/  LOP3.LUT P3, RZ, R17, 0x80000, RZ, 0xc0, !PT ;  /* 0x0008000011ff7812 */ /* 0x000fe2000786c0ff */
[----:B------:R-:W3:Y:S01]  /*77390*/  LDL.LU R145, [R1+0x1cfc] ;  /* 0x001cfc0001917983 */ /* 0x000ee20000300800 */
[----:B------:R-:W-:Y:S02]  /*773a0*/  @P6 LOP3.LUT R15, R15, 0x80000000, RZ, 0xfc, !PT ;  /* 0x800000000f0f6812 */ /* 0x000fe400078efcff */
[C---:B------:R-:W-:Y:S02]  /*773b0*/  LOP3.LUT P6, RZ, R17.reuse, 0x800000, RZ, 0xc0, !PT ;  /* 0x0080000011ff7812 */ /* 0x040fe400078cc0ff */
[C---:B------:R-:W-:Y:S02]  /*773c0*/  LOP3.LUT P4, RZ, R17.reuse, 0x100000, RZ, 0xc0, !PT ;  /* 0x0010000011ff7812 */ /* 0x040fe4000788c0ff */
[----:B------:R-:W-:Y:S02]  /*773d0*/  LOP3.LUT P5, RZ, R17, 0x200000, RZ, 0xc0, !PT ;  /* 0x0020000011ff7812 */ /* 0x000fe400078ac0ff */
[----:B------:R-:W-:-:S03]  /*773e0*/  LOP3.LUT R0, R0, 0xfffffffe, RZ, 0xc0, !PT ;  /* 0xfffffffe00007812 */ /* 0x000fc600078ec0ff */
[----:B----4-:R1:W-:Y:S04]  /*773f0*/  @P3 STG.E desc[UR6][R76.64], R146 ;  /* 0x000000924c003986 */ /* 0x0103e8000c101906 */
[----:B------:R-:W-:Y:S02]  /*77400*/  @P6 LOP3.LUT R0, R0, 0x1, RZ, 0xfc, !PT ;  /* 0x0000000100006812 */ /* 0x000fe400078efcff */
[----:B------:R-:W-:Y:S01]  /*77410*/  LOP3.LUT P6, RZ, R17, 0x400000, RZ, 0xc0, !PT ;  /* 0x0040000011ff7812 */ /* 0x000fe200078cc0ff */
[----:B-1----:R-:W4:Y:S01]  /*77420*/  LDL.LU R146, [R1+0x18fc] ;  /* 0x0018fc0001927983 */ /* 0x002f220000300800 */
[----:B--2---:R-:W-:-:S05]  /*77430*/  IMAD.WIDE R76, R140, 0x4, R2 ;  /* 0x000000048c4c7825 */ /* 0x004fca00078e0202 */
[----:B------:R1:W-:Y:S02]  /*77440*/  @P4 STG.E desc[UR6][R76.64], R144 ;  /* 0x000000904c004986 */ /* 0x0003e4000c101906 */
[C---:B-1----:R-:W-:Y:S02]  /*77450*/  IMAD.WIDE R76, R140.reuse, 0x4, R4 ;  /* 0x000000048c4c7825 */ /* 0x042fe400078e0204 */
[----:B------:R-:W2:Y:S04]  /*77460*/  LDL.LU R144, [R1+0x14fc] ;  /* 0x0014fc0001907983 */ /* 0x000ea80000300800 */
[----:B------:R1:W-:Y:S02]  /*77470*/  @P5 STG.E desc[UR6][R76.64], R141 ;  /* 0x0000008d4c005986 */ /* 0x0003e4000c101906 */
[----:B-1----:R-:W-:-:S05]  /*77480*/  IMAD.WIDE R76, R140, 0x4, R6 ;  /* 0x000000048c4c7825 */ /* 0x002fca00078e0206 */
[----:B------:R1:W-:Y:S02]  /*77490*/  @P6 STG.E desc[UR6][R76.64], R142 ;  /* 0x0000008e4c006986 */ /* 0x0003e4000c101906 */
[----:B-1----:R-:W-:Y:S02]  /*774a0*/  IMAD.WIDE R76, R140, 0x4, R8 ;  /* 0x000000048c4c7825 */ /* 0x002fe400078e0208 */
[----:B------:R-:W2:Y:S04]  /*774b0*/  LDL.LU R142, [R1+0x10fc] ;  /* 0x0010fc00018e7983 */ /* 0x000ea80000300800 */
[----:B------:R-:W2:Y:S04]  /*774c0*/  LDL.LU R140, [R1+0xcfc] ;  /* 0x000cfc00018c7983 */ /* 0x000ea80000300800 */
[----:B------:R-:W2:Y:S01]  /*774d0*/  LDL.LU R141, [R1+0x2288] ;  /* 0x00228800018d7983 */ /* 0x000ea20000300800 */
        /* <DEDUP_REMOVED lines=13> */
[----:B---3--:R1:W-:Y:S01]  /*775b0*/  @P6 STG.E desc[UR6][R76.64], R79 ;  /* 0x0000004f4c006986 */ /* 0x0083e2000c101906 */
[----:B------:R-:W-:Y:S01]  /*775c0*/  LOP3.LUT P6, RZ, R15, 0x8000000, RZ, 0xc0, !PT ;  /* 0x080000000fff7812 */ /* 0x000fe200078cc0ff */
[----:B-1----:R-:W-:-:S12]  /*775d0*/  IMAD.WIDE R76, R148, 0x4, R2 ;  /* 0x00000004944c7825 */ /* 0x002fd800078e0202 */
[----:B------:R1:W-:Y:S01]  /*775e0*/  @P6 STG.E desc[UR6][R76.64], R151 ;  /* 0x000000974c006986 */ /* 0x0003e2000c101906 */
[----:B------:R-:W-:Y:S01]  /*775f0*/  LOP3.LUT P6, RZ, R15, 0x4000000, RZ, 0xc0, !PT ;  /* 0x040000000fff7812 */ /* 0x000fe200078cc0ff */
[----:B-1----:R-:W-:-:S12]  /*77600*/  IMAD.WIDE R76, R148, 0x4, R4 ;  /* 0x00000004944c7825 */ /* 0x002fd800078e0204 */
[----:B------:R1:W-:Y:S01]  /*77610*/  @P6 STG.E desc[UR6][R76.64], R149 ;  /* 0x000000954c006986 */ /* 0x0003e2000c101906 */
[----:B------:R-:W-:Y:S02]  /*77620*/  LOP3.LUT P6, RZ, R15, 0x2000000, RZ, 0xc0, !PT ;  /* 0x020000000fff7812 */ /* 0x000fe400078cc0ff */
[----:B------:R-:W-:Y:S02]  /*77630*/  LOP3.LUT P0, RZ, R17, 0x80000000, RZ, 0xc0, !PT ;  /* 0x8000000011ff7812 */ /* 0x000fe4000780c0ff */
        /* <DEDUP_REMOVED lines=10> */
[----:B-1----:R-:W-:-:S05]  /*776e0*/  IMAD.WIDE R76, R143, 0x4, R4 ;  /* 0x000000048f4c7825 */ /* 0x002fca00078e0204 */
[----:B----4-:R1:W-:Y:S01]  /*776f0*/  @P2 STG.E desc[UR6][R76.64], R146 ;  /* 0x000000924c002986 */ /* 0x0103e2000c101906 */
[----:B------:R-:W-:Y:S01]  /*77700*/  LOP3.LUT P5, RZ, R18, 0x10, RZ, 0xc0, !PT ;  /* 0x0000001012ff7812 */ /* 0x000fe200078ac0ff */
[----:B-1----:R-:W-:-:S05]  /*77710*/  IMAD.WIDE R76, R143, 0x4, R6 ;  /* 0x000000048f4c7825 */ /* 0x002fca00078e0206 */
[----:B--2---:R1:W-:Y:S04]  /*77720*/  @P3 STG.E desc[UR6][R76.64], R144 ;  /* 0x000000904c003986 */ /* 0x0043e8000c101906 */
[----:B-1----:R-:W2:Y:S01]  /*77730*/  LDL.LU R144, [R1+0x90c] ;  /* 0x00090c0001907983 */ /* 0x002ea20000300800 */
[----:B------:R-:W-:-:S03]  /*77740*/  IMAD.WIDE R76, R143, 0x4, R8 ;  /* 0x000000048f4c7825 */ /* 0x000fc600078e0208 */
[----:B------:R-:W3:Y:S04]  /*77750*/  LDL.LU R143, [R1+0x50c] ;  /* 0x00050c00018f7983 */ /* 0x000ee80000300800 */
[----:B------:R1:W-:Y:S02]  /*77760*/  @P4 STG.E desc[UR6][R76.64], R142 ;  /* 0x0000008e4c004986 */ /* 0x0003e4000c101906 */
[----:B-1----:R-:W-:Y:S02]  /*77770*/  IMAD.WIDE R76, R141, 0x4, R2 ;  /* 0x000000048d4c7825 */ /* 0x002fe400078e0202 */
[----:B------:R-:W4:Y:S04]  /*77780*/  LDL.LU R142, [R1+0x10c] ;  /* 0x00010c00018e7983 */ /* 0x000f280000300800 */
[----:B------:R-:W4:Y:S04]  /*77790*/  LDL.LU R241, [R1+0x1e70] ;  /* 0x001e700001f17983 */ /* 0x000f280000300800 */
[----:B------:R1:W-:Y:S04]  /*777a0*/  @P5 STG.E desc[UR6][R76.64], R140 ;  /* 0x0000008c4c005986 */ /* 0x0003e8000c101906 */
[----:B------:R-:W4:Y:S04]  /*777b0*/  LDL.LU R245, [R1+0x1d00] ;  /* 0x001d000001f57983 */ /* 0x000f280000300800 */
[----:B-1----:R-:W4:Y:S04]  /*777c0*/  LDL.LU R140, [R1+0x228c] ;  /* 0x00228c00018c7983 */ /* 0x002f280000300800 */
[----:B------:R-:W4:Y:S01]  /*777d0*/  LDL.LU R240, [R1+0x1900] ;  /* 0x0019000001f07983 */ /* 0x000f220000300800 */
[----:B------:R-:W-:-:S02]  /*777e0*/  LOP3.LUT P6, RZ, R18, 0x20000, RZ, 0xc0, !PT ;  /* 0x0002000012ff7812 */ /* 0x000fc400078cc0ff */
[----:B------:R-:W-:Y:S01]  /*777f0*/  LOP3.LUT R15, R15, 0xfffdffff, RZ, 0xc0, !PT ;  /* 0xfffdffff0f0f7812 */ /* 0x000fe200078ec0ff */
[----:B------:R-:W4:Y:S04]  /*77800*/  LDL.LU R244, [R1+0x1500] ;  /* 0x0015000001f47983 */ /* 0x000f280000300800 */
[----:B------:R-:W4:Y:S04]  /*77810*/  LDL.LU R151, [R1+0x2290] ;  /* 0x0022900001977983 */ /* 0x000f280000300800 */
[----:B------:R-:W4:Y:S02]  /*77820*/  LDL.LU R82, [R1+0x1100] ;  /* 0x0011000001527983 */ /* 0x000f240000300800 */
[----:B------:R-:W-:-:S02]  /*77830*/  @P6 LOP3.LUT R15, R15, 0x20000, RZ, 0xfc, !PT ;  /* 0x000200000f0f6812 */ /* 0x000fc400078efcff */
[----:B------:R-:W-:Y:S01]  /*77840*/  LOP3.LUT P6, RZ, R18, 0x10000, RZ, 0xc0, !PT ;  /* 0x0001000012ff7812 */ /* 0x000fe200078cc0ff */
[----:B------:R-:W4:Y:S01]  /*77850*/  LDL.LU R83, [R1+0xd00] ;  /* 0x000d000001537983 */ /* 0x000f220000300800 */
[----:B------:R-:W-:-:S03]  /*77860*/  LOP3.LUT R15, R15, 0xfffbffff, RZ, 0xc0, !PT ;  /* 0xfffbffff0f0f7812 */ /* 0x000fc600078ec0ff */
[----:B------:R-:W4:Y:S04]  /*77870*/  LDL.LU R79, [R1+0x910] ;  /* 0x00091000014f7983 */ /* 0x000f280000300800 */
[----:B------:R-:W4:Y:S04]  /*77880*/  LDL.LU R149, [R1+0x510] ;  /* 0x0005100001957983 */ /* 0x000f280000300800 */
[----:B------:R-:W-:Y:S01]  /*77890*/  @P6 LOP3.LUT R15, R15, 0x40000, RZ, 0xfc, !PT ;  /* 0x000400000f0f6812 */ /* 0x000fe200078efcff */
[----:B------:R-:W4:Y:S01]  /*778a0*/  LDL.LU R150, [R1+0x1e74] ;  /* 0x001e740001967983 */ /* 0x000f220000300800 */
[----:B------:R-:W-:-:S02]  /*778b0*/  LOP3.LUT P6, RZ, R18, 0x8000, RZ, 0xc0, !PT ;  /* 0x0000800012ff7812 */ /* 0x000fc400078cc0ff */
[----:B------:R-:W-:Y:S01]  /*778c0*/  LOP3.LUT R15, R15, 0xfff7ffff, RZ, 0xc0, !PT ;  /* 0xfff7ffff0f0f7812 */ /* 0x000fe200078ec0ff */
[----:B------:R-:W4:Y:S01]  /*778d0*/  LDL.LU R148, [R1+0x1d04] ;  /* 0x001d040001947983 */ /* 0x000f220000300800 */
[----:B------:R-:W-:-:S03]  /*778e0*/  LOP3.LUT P2, RZ, R18, 0x20, RZ, 0xc0, !PT ;  /* 0x0000002012ff7812 */ /* 0x000fc6000784c0ff */
[----:B------:R-:W4:Y:S04]  /*778f0*/  LDL.LU R147, [R1+0x1904] ;  /* 0x0019040001937983 */ /* 0x000f280000300800 */
[----:B------:R-:W4:Y:S02]  /*77900*/  LDL.LU R145, [R1+0x2294] ;  /* 0x0022940001917983 */ /* 0x000f240000300800 */
[----:B------:R-:W-:Y:S02]  /*77910*/  @P6 LOP3.LUT R15, R15, 0x80000, RZ, 0xfc, !PT ;  /* 0x000800000f0f6812 */ /* 0x000fe400078efcff */
[C---:B------:R-:W-:Y:S02]  /*77920*/  LOP3.LUT P6, RZ, R18.reuse, 0x4000, RZ, 0xc0, !PT ;  /* 0x0000400012ff7812 */ /* 0x040fe400078cc0ff */
[----:B------:R-:W-:Y:S01]  /*77930*/  LOP3.LUT P3, RZ, R18, 0x40, RZ, 0xc0, !PT ;  /* 0x0000004012ff7812 */ /* 0x000fe2000786c0ff */
[----:B------:R-:W-:Y:S01]  /*77940*/  IMAD.WIDE R76, R141, 0x4, R4 ;  /* 0x000000048d4c7825 */ /* 0x000fe200078e0204 */
[----:B------:R-:W-:Y:S01]  /*77950*/  LOP3.LUT R15, R15, 0xffefffff, RZ, 0xc0, !PT ;  /* 0xffefffff0f0f7812 */ /* 0x000fe200078ec0ff */
[----:B------:R-:W4:Y:S08]  /*77960*/  LDL.LU R146, [R1+0x1504] ;  /* 0x0015040001927983 */ /* 0x000f300000300800 */
        /* <DEDUP_REMOVED lines=16> */
[----:B--2---:R1:W-:Y:S02]  /*77a70*/  @P2 STG.E desc[UR6][R76.64], R144 ;  /* 0x000000904c002986 */ /* 0x0043e4000c101906 */
[C---:B-1----:R-:W-:Y:S02]  /*77a80*/  IMAD.WIDE R76, R141.reuse, 0x4, R6 ;  /* 0x000000048d4c7825 */ /* 0x042fe400078e0206 */
[----:B------:R-:W2:Y:S04]  /*77a90*/  LDL.LU R144, [R1+0x1104] ;  /* 0x0011040001907983 */ /* 0x000ea80000300800 */
[----:B---3--:R1:W-:Y:S02]  /*77aa0*/  @P3 STG.E desc[UR6][R76.64], R143 ;  /* 0x0000008f4c003986 */ /* 0x0083e4000c101906 */
[----:B-1----:R-:W-:-:S02]  /*77ab0*/  IMAD.WIDE R76, R141, 0x4, R8 ;  /* 0x000000048d4c7825 */ /* 0x002fc400078e0208 */
[----:B------:R-:W3:Y:S04]  /*77ac0*/  LDL.LU R143, [R1+0xd04] ;  /* 0x000d0400018f7983 */ /* 0x000ee80000300800 */
[----:B------:R-:W3:Y:S04]  /*77ad0*/  LDL.LU R141, [R1+0x914] ;  /* 0x00091400018d7983 */ /* 0x000ee80000300800 */
[----:B----4-:R1:W-:Y:S04]  /*77ae0*/  @P4 STG.E desc[UR6][R76.64], R142 ;  /* 0x0000008e4c004986 */ /* 0x0103e8000c101906 */
[----:B-1----:R-:W4:Y:S01]  /*77af0*/  LDL.LU R142, [R1+0x2298] ;  /* 0x00229800018e7983 */ /* 0x002f220000300800 */
[----:B------:R-:W-:-:S05]  /*77b00*/  IMAD.WIDE R76, R140, 0x4, R2 ;  /* 0x000000048c4c7825 */ /* 0x000fca00078e0202 */
        /* <DEDUP_REMOVED lines=39> */
[----:B----4-:R-:W-:-:S05]  /*77d80*/  IMAD.WIDE R76, R142, 0x4, R2 ;  /* 0x000000048e4c7825 */ /* 0x010fca00078e0202 */
[----:B--2---:R1:W-:Y:S02]  /*77d90*/  @P2 STG.E desc[UR6][R76.64], R144 ;  /* 0x000000904c002986 */ /* 0x0043e4000c101906 */
[----:B-1----:R-:W-:-:S05]  /*77da0*/  IMAD.WIDE R76, R142, 0x4, R4 ;  /* 0x000000048e4c7825 */ /* 0x002fca00078e0204 */
[----:B---3--:R1:W-:Y:S02]  /*77db0*/  @P3 STG.E desc[UR6][R76.64], R143 ;  /* 0x0000008f4c003986 */ /* 0x0083e4000c101906 */
[C---:B-1----:R-:W-:Y:S02]  /*77dc0*/  IMAD.WIDE R76, R142.reuse, 0x4, R6 ;  /* 0x000000048e4c7825 */ /* 0x042fe400078e0206 */
[----:B------:R-:W2:Y:S04]  /*77dd0*/  LDL.LU R143, [R1+0x1e78] ;  /* 0x001e7800018f7983 */ /* 0x000ea80000300800 */
[----:B------:R1:W-:Y:S02]  /*77de0*/  @P4 STG.E desc[UR6][R76.64], R141 ;  /* 0x0000008d4c004986 */ /* 0x0003e4000c101906 */
[----:B-1----:R-:W-:-:S02]  /*77df0*/  IMAD.WIDE R76, R142, 0x4, R8 ;  /* 0x000000048e4c7825 */ /* 0x002fc400078e0208 */
[----:B------:R-:W3:Y:S04]  /*77e00*/  LDL.LU R141, [R1+0x1d08] ;  /* 0x001d0800018d7983 */ /* 0x000ee80000300800 */
[----:B------:R-:W4:Y:S04]  /*77e10*/  LDL.LU R142, [R1+0x1908] ;  /* 0x00190800018e7983 */ /* 0x000f280000300800 */
[----:B------:R1:W-:Y:S04]  /*77e20*/  @P5 STG.E desc[UR6][R76.64], R140 ;  /* 0x0000008c4c005986 */ /* 0x0003e8000c101906 */
[----:B-1----:R-:W2:Y:S04]  /*77e30*/  LDL.LU R140, [R1+0x229c] ;  /* 0x00229c00018c7983 */ /* 0x002ea80000300800 */
        /* <DEDUP_REMOVED lines=16> */
[----:B------:R-:W-:-:S03]  /*77f40*/  LOP3.LUT P4, RZ, R18, 0x4000000, RZ, 0xc0, !PT ;  /* 0x0400000012ff7812 */ /* 0x000fc6000788c0ff */
[----:B------:R-:W4:Y:S01]  /*77f50*/  LDL.LU R144, [R1+0x51c] ;  /* 0x00051c0001907983 */ /* 0x000f220000300800 */
        /* <DEDUP_REMOVED lines=21> */
[----:B-1----:R-:W-:-:S05]  /*780b0*/  IMAD.WIDE R76, R140, 0x4, R4 ;  /* 0x000000048c4c7825 */ /* 0x002fca00078e0204 */
[----:B---3--:R1:W-:Y:S02]  /*780c0*/  @P3 STG.E desc[UR6][R76.64], R141 ;  /* 0x0000008d4c003986 */ /* 0x0083e4000c101906 */
[C---:B-1----:R-:W-:Y:S02]  /*780d0*/  IMAD.WIDE R76, R140.reuse, 0x4, R6 ;  /* 0x000000048c4c7825 */ /* 0x042fe400078e0206 */
[----:B------:R-:W2:Y:S04]  /*780e0*/  LDL.LU R141, [R1+0x1d10] ;  /* 0x001d1000018d7983 */ /* 0x000ea80000300800 */
[----:B----4-:R1:W-:Y:S02]  /*780f0*/  @P4 STG.E desc[UR6][R76.64], R142 ;  /* 0x0000008e4c004986 */ /* 0x0103e4000c101906 */
[----:B-1----:R-:W-:-:S02]  /*78100*/  IMAD.WIDE R76, R140, 0x4, R8 ;  /* 0x000000048c4c7825 */ /* 0x002fc400078e0208 */
[----:B------:R-:W3:Y:S04]  /*78110*/  LDL.LU R142, [R1+0x1910] ;  /* 0x00191000018e7983 */ /* 0x000ee80000300800 */
[----:B------:R-:W4:Y:S04]  /*78120*/  LDL.LU R140, [R1+0x1510] ;  /* 0x00151000018c7983 */ /* 0x000f280000300800 */
[----:B------:R-:W2:Y:S01]  /*78130*/  LDL.LU R143, [R1+0x22ac] ;  /* 0x0022ac00018f7983 */ /* 0x000ea20000300800 */
        /* <DEDUP_REMOVED lines=42> */
[C---:B------:R-:W-:Y:S01]  /*783e0*/  LOP3.LUT P4, RZ, R19.reuse, 0x200, RZ, 0xc0, !PT ;  /* 0x0000020013ff7812 */ /* 0x040fe2000788c0ff */
[----:B-1----:R-:W-:Y:S01]  /*783f0*/  IMAD.WIDE R76, R146, 0x4, R8 ;  /* 0x00000004924c7825 */ /* 0x002fe200078e0208 */
[----:B------:R-:W-:Y:S01]  /*78400*/  LOP3.LUT P5, RZ, R19, 0x400, RZ, 0xc0, !PT ;  /* 0x0000040013ff7812 */ /* 0x000fe200078ac0ff */
[----:B------:R-:W4:Y:S04]  /*78410*/  LDL.LU R146, [R1+0x1110] ;  /* 0x0011100001927983 */ /* 0x000f280000300800 */
[----:B------:R1:W-:Y:S04]  /*78420*/  @P2 STG.E desc[UR6][R76.64], R144 ;  /* 0x000000904c002986 */ /* 0x0003e8000c101906 */
[----:B-1----:R-:W4:Y:S01]  /*78430*/  LDL.LU R144, [R1+0xd10] ;  /* 0x000d100001907983 */ /* 0x002f220000300800 */
[----:B--2---:R-:W-:-:S05]  /*78440*/  IMAD.WIDE R76, R143, 0x4, R2 ;  /* 0x000000048f4c7825 */ /* 0x004fca00078e0202 */
[----:B------:R1:W-:Y:S02]  /*78450*/  @P3 STG.E desc[UR6][R76.64], R141 ;  /* 0x0000008d4c003986 */ /* 0x0003e4000c101906 */
[C---:B-1----:R-:W-:Y:S02]  /*78460*/  IMAD.WIDE R76, R143.reuse, 0x4, R4 ;  /* 0x000000048f4c7825 */ /* 0x042fe400078e0204 */
[----:B------:R-:W2:Y:S04]  /*78470*/  LDL.LU R141, [R1+0x920] ;  /* 0x00092000018d7983 */ /* 0x000ea80000300800 */
[----:B---3--:R1:W-:Y:S02]  /*78480*/  @P4 STG.E desc[UR6][R76.64], R142 ;  /* 0x0000008e4c004986 */ /* 0x0083e4000c101906 */
[----:B-1----:R-:W-:-:S02]  /*78490*/  IMAD.WIDE R76, R143, 0x4, R6 ;  /* 0x000000048f4c7825 */ /* 0x002fc400078e0206 */
[----:B------:R-:W3:Y:S04]  /*784a0*/  LDL.LU R142, [R1+0x520] ;  /* 0x00052000018e7983 */ /* 0x000ee80000300800 */
[----:B----4-:R1:W-:Y:S04]  /*784b0*/  @P5 STG.E desc[UR6][R76.64], R140 ;  /* 0x0000008c4c005986 */ /* 0x0103e8000c101906 */
[----:B-1----:R-:W4:Y:S04]  /*784c0*/  LDL.LU R140, [R1+0x22b0] ;  /* 0x0022b000018c7983 */ /* 0x002f280000300800 */
        /* <DEDUP_REMOVED lines=17> */
[C---:B------:R-:W-:Y:S02]  /*785e0*/  LOP3.LUT P5, RZ, R19.reuse, 0x4000, RZ, 0xc0, !PT ;  /* 0x0000400013ff7812 */ /* 0x040fe400078ac0ff */
[----:B------:R-:W-:Y:S02]  /*785f0*/  LOP3.LUT P6, RZ, R19, 0x800000, RZ, 0xc0, !PT ;  /* 0x0080000013ff7812 */ /* 0x000fe400078cc0ff */
[----:B------:R-:W-:-:S11]  /*78600*/  LOP3.LUT R15, R15, 0xfffffffd, RZ, 0xc0, !PT ;  /* 0xfffffffd0f0f7812 */ /* 0x000fd600078ec0ff */
[----:B------:R-:W-:Y:S02]  /*78610*/  @P6 LOP3.LUT R15, R15, 0x2, RZ, 0xfc, !PT ;  /* 0x000000020f0f6812 */ /* 0x000fe400078efcff */
[----:B------:R-:W-:Y:S02]  /*78620*/  LOP3.LUT P6, RZ, R19, 0x400000, RZ, 0xc0, !PT ;  /* 0x0040000013ff7812 */ /* 0x000fe400078cc0ff */
[----:B------:R-:W-:-:S11]  /*78630*/  LOP3.LUT R15, R15, 0xfffffffb, RZ, 0xc0, !PT ;  /* 0xfffffffb0f0f7812 */ /* 0x000fd600078ec0ff */
[----:B------:R-:W-:Y:S02]  /*78640*/  @P6 LOP3.LUT R15, R15, 0x4, RZ, 0xfc, !PT ;  /* 0x000000040f0f6812 */ /* 0x000fe400078efcff */
[----:B------:R-:W-:Y:S01]  /*78650*/  LOP3.LUT P6, RZ, R19, 0x200000, RZ, 0xc0, !PT ;  /* 0x0020000013ff7812 */ /* 0x000fe200078cc0ff */
[----:B------:R1:W-:Y:S04]  /*78660*/  @P2 STG.E desc[UR6][R76.64], R146 ;  /* 0x000000924c002986 */ /* 0x0003e8000c101906 */
[----:B-1----:R-:W3:Y:S01]  /*78670*/  LDL.LU R146, [R1+0x1918] ;  /* 0x0019180001927983 */ /* 0x002ee20000300800 */
[----:B------:R-:W-:-:S07]  /*78680*/  LOP3.LUT R15, R15, 0xfffffff7, RZ, 0xc0, !PT ;  /* 0xfffffff70f0f7812 */ /* 0x000fce00078ec0ff */
[----:B------:R-:W-:Y:S02]  /*78690*/  @P6 LOP3.LUT R15, R15, 0x8, RZ, 0xfc, !PT ;  /* 0x000000080f0f6812 */ /* 0x000fe400078efcff */
[----:B------:R-:W-:Y:S01]  /*786a0*/  LOP3.LUT P6, RZ, R19, 0x100000, RZ, 0xc0, !PT ;  /* 0x0010000013ff7812 */ /* 0x000fe200078cc0ff */
[----:B----4-:R-:W-:-:S05]  /*786b0*/  IMAD.WIDE R76, R140, 0x4, R2 ;  /* 0x000000048c4c7825 */ /* 0x010fca00078e0202 */
[----:B------:R1:W-:Y:S02]  /*786c0*/  @P3 STG.E desc[UR6][R76.64], R144 ;  /* 0x000000904c003986 */ /* 0x0003e4000c101906 */
[C---:B-1----:R-:W-:Y:S02]  /*786d0*/  IMAD.WIDE R76, R140.reuse, 0x4, R4 ;  /* 0x000000048c4c7825 */ /* 0x042fe400078e0204 */
[----:B------:R-:W4:Y:S04]  /*786e0*/  LDL.LU R144, [R1+0x1518] ;  /* 0x0015180001907983 */ /* 0x000f280000300800 */
[----:B--2---:R1:W-:Y:S02]  /*786f0*/  @P4 STG.E desc[UR6][R76.64], R141 ;  /* 0x0000008d4c004986 */ /* 0x0043e4000c101906 */
[----:B-1----:R-:W-:-:S02]  /*78700*/  IMAD.WIDE R76, R140, 0x4, R6 ;  /* 0x000000048c4c7825 */ /* 0x002fc400078e0206 */
[----:B------:R-:W2:Y:S04]  /*78710*/  LDL.LU R141, [R1+0x1118] ;  /* 0x00111800018d7983 */ /* 0x000ea80000300800 */
        /* <DEDUP_REMOVED lines=36> */
[----:B------:R-:W3:Y:S10]  /*78960*/  LDL.LU R83, [R1+0x22c8] ;  /* 0x0022c80001537983 */ /* 0x000ef40000300800 */
        /* <DEDUP_REMOVED lines=22> */
[----:B--2---:R3:W-:Y:S02]  /*78ad0*/  @P3 STG.E desc[UR6][R76.64], R141 ;  /* 0x0000008d4c003986 */ /* 0x0047e4000c101906 */
[----:B---3--:R-:W-:-:S05]  /*78ae0*/  IMAD.WIDE R76, R147, 0x4, R2 ;  /* 0x00000004934c7825 */ /* 0x008fca00078e0202 */
[----:B------:R1:W-:Y:S02]  /*78af0*/  @P4 STG.E desc[UR6][R76.64], R142 ;  /* 0x0000008e4c004986 */ /* 0x0003e4000c101906 */
[----:B-1----:R-:W-:-:S05]  /*78b00*/  IMAD.WIDE R76, R147, 0x4, R4 ;  /* 0x00000004934c7825 */ /* 0x002fca00078e0204 */
[----:B------:R1:W-:Y:S04]  /*78b10*/  @P5 STG.E desc[UR6][R76.64], R140 ;  /* 0x0000008c4c005986 */ /* 0x0003e8000c101906 */
[----:B-1----:R-:W2:Y:S04]  /*78b20*/  LDL.LU R140, [R1+0x528] ;  /* 0x00052800018c7983 */ /* 0x002ea80000300800 */
[----:B------:R-:W3:Y:S04]  /*78b30*/  LDL.LU R145, [R1+0x128] ;  /* 0x0001280001917983 */ /* 0x000ee80000300800 */
[----:B------:R-:W4:Y:S04]  /*78b40*/  LDL.LU R146, [R1+0x1d1c] ;  /* 0x001d1c0001927983 */ /* 0x000f280000300800 */
[----:B------:R-:W4:Y:S04]  /*78b50*/  LDL.LU R143, [R1+0x191c] ;  /* 0x00191c00018f7983 */ /* 0x000f280000300800 */
[----:B------:R-:W4:Y:S04]  /*78b60*/  LDL.LU R144, [R1+0x151c] ;  /* 0x00151c0001907983 */ /* 0x000f280000300800 */
        /* <DEDUP_REMOVED lines=17> */
[----:B--2---:R1:W-:Y:S04]  /*78c80*/  @P2 STG.E desc[UR6][R76.64], R140 ;  /* 0x0000008c4c002986 */ /* 0x0043e8000c101906 */
[----:B-1----:R-:W2:Y:S04]  /*78c90*/  LDL.LU R140, [R1+0xd1c] ;  /* 0x000d1c00018c7983 */ /* 0x002ea80000300800 */
[----:B------:R-:W2:Y:S04]  /*78ca0*/  LDL.LU R244, [R1+0x92c] ;  /* 0x00092c0001f47983 */ /* 0x000ea80000300800 */
[----:B------:R-:W2:Y:S01]  /*78cb0*/  LDL.LU R82, [R1+0x52c] ;  /* 0x00052c0001527983 */ /* 0x000ea20000300800 */
[----:B------:R-:W-:-:S03]  /*78cc0*/  LOP3.LUT R16, R16, 0xdfffffff, RZ, 0xc0, !PT ;  /* 0xdfffffff10107812 */ /* 0x000fc600078ec0ff */
[----:B------:R-:W2:Y:S01]  /*78cd0*/  LDL.LU R79, [R1+0x12c] ;  /* 0x00012c00014f7983 */ /* 0x000ea20000300800 */
[----:B------:R-:W-:Y:S02]  /*78ce0*/  @P6 LOP3.LUT R16, R16, 0x20000000, RZ, 0xfc, !PT ;  /* 0x2000000010106812 */ /* 0x000fe400078efcff */
[----:B------:R-:W-:Y:S01]  /*78cf0*/  LOP3.LUT P6, RZ, R20, 0x20, RZ, 0xc0, !PT ;  /* 0x0000002014ff7812 */ /* 0x000fe200078cc0ff */
[----:B------:R-:W2:Y:S01]  /*78d00*/  LDL.LU R148, [R1+0x22cc] ;  /* 0x0022cc0001947983 */ /* 0x000ea20000300800 */
[----:B------:R-:W-:Y:S02]  /*78d10*/  LOP3.LUT R16, R16, 0xbfffffff, RZ, 0xc0, !PT ;  /* 0xbfffffff10107812 */ /* 0x000fe400078ec0ff */
[----:B------:R-:W-:Y:S01]  /*78d20*/  LOP3.LUT P3, RZ, R19, 0x80000000, RZ, 0xc0, !PT ;  /* 0x8000000013ff7812 */ /* 0x000fe2000786c0ff */
[----:B------:R-:W2:Y:S01]  /*78d30*/  LDL.LU R151, [R1+0x1e80] ;  /* 0x001e800001977983 */ /* 0x000ea20000300800 */
[C---:B------:R-:W-:Y:S01]  /*78d40*/  LOP3.LUT P4, RZ, R20.reuse, 0x1, RZ, 0xc0, !PT ;  /* 0x0000000114ff7812 */ /* 0x040fe2000788c0ff */
[----:B------:R-:W-:Y:S01]  /*78d50*/  IMAD.WIDE R76, R147, 0x4, R8 ;  /* 0x00000004934c7825 */ /* 0x000fe200078e0208 */
[----:B------:R-:W-:Y:S01]  /*78d60*/  LOP3.LUT P5, RZ, R20, 0x2, RZ, 0xc0, !PT ;  /* 0x0000000214ff7812 */ /* 0x000fe200078ac0ff */
[----:B------:R-:W2:Y:S04]  /*78d70*/  LDL.LU R149, [R1+0x1d20] ;  /* 0x001d200001957983 */ /* 0x000ea80000300800 */
[----:B------:R-:W-:-:S02]  /*78d80*/  @P6 LOP3.LUT R16, R16, 0x40000000, RZ, 0xfc, !PT ;  /* 0x4000000010106812 */ /* 0x000fc400078efcff */
[----:B------:R-:W-:Y:S02]  /*78d90*/  LOP3.LUT P6, RZ, R20, 0x10, RZ, 0xc0, !PT ;  /* 0x0000001014ff7812 */ /* 0x000fe400078cc0ff */
[----:B------:R-:W-:Y:S01]  /*78da0*/  LOP3.LUT R16, R16, 0x7fffffff, RZ, 0xc0, !PT ;  /* 0x7fffffff10107812 */ /* 0x000fe200078ec0ff */
[----:B---3--:R4:W-:Y:S10]  /*78db0*/  @P3 STG.E desc[UR6][R76.64], R145 ;  /* 0x000000914c003986 */ /* 0x0089f4000c101906 */
[----:B------:R-:W-:-:S02]  /*78dc0*/  @P6 LOP3.LUT R16, R16, 0x80000000, RZ, 0xfc, !PT ;  /* 0x8000000010106812 */ /* 0x000fc400078efcff */
[----:B------:R-:W-:Y:S01]  /*78dd0*/  LOP3.LUT P6, RZ, R20, 0x8, RZ, 0xc0, !PT ;  /* 0x0000000814ff7812 */ /* 0x000fe200078cc0ff */
[----:B----4-:R-:W-:Y:S01]  /*78de0*/  IMAD.WIDE R76, R141, 0x4, R2 ;  /* 0x000000048d4c7825 */ /* 0x010fe200078e0202 */
[----:B------:R-:W-:-:S04]  /*78df0*/  LOP3.LUT R15, R15, 0xfffffffe, RZ, 0xc0, !PT ;  /* 0xfffffffe0f0f7812 */ /* 0x000fc800078ec0ff */
[----:B------:R1:W-:Y:S07]  /*78e00*/  @P4 STG.E desc[UR6][R76.64], R146 ;  /* 0x000000924c004986 */ /* 0x0003ee000c101906 */
[----:B------:R-:W-:Y:S01]  /*78e10*/  @P6 LOP3.LUT R15, R15, 0x1, RZ, 0xfc, !PT ;  /* 0x000000010f0f6812 */ /* 0x000fe200078efcff */
[----:B-1----:R-:W-:Y:S01]  /*78e20*/  IMAD.WIDE R76, R141, 0x4, R4 ;  /* 0x000000048d4c7825 */ /* 0x002fe200078e0204 */
[----:B------:R-:W-:-:S04]  /*78e30*/  LOP3.LUT P6, RZ, R20, 0x4, RZ, 0xc0, !PT ;  /* 0x0000000414ff7812 */ /* 0x000fc800078cc0ff */
[----:B------:R1:W-:Y:S04]  /*78e40*/  @P5 STG.E desc[UR6][R76.64], R143 ;  /* 0x0000008f4c005986 */ /* 0x0003e8000c101906 */
[----:B-1----:R-:W3:Y:S04]  /*78e50*/  LDL.LU R143, [R1+0x22d0] ;  /* 0x0022d000018f7983 */ /* 0x002ee80000300800 */
[----:B------:R-:W4:Y:S01]  /*78e60*/  LDL.LU R150, [R1+0x1920] ;  /* 0x0019200001967983 */ /* 0x000f220000300800 */
[----:B------:R-:W-:-:S03]  /*78e70*/  IMAD.WIDE R76, R141, 0x4, R6 ;  /* 0x000000048d4c7825 */ /* 0x000fc600078e0206 */
[----:B------:R-:W3:Y:S04]  /*78e80*/  LDL.LU R147, [R1+0x1520] ;  /* 0x0015200001937983 */ /* 0x000ee80000300800 */
[----:B------:R1:W-:Y:S01]  /*78e90*/  @P6 STG.E desc[UR6][R76.64], R144 ;  /* 0x000000904c006986 */ /* 0x0003e2000c101906 */
[----:B------:R-:W-:-:S03]  /*78ea0*/  LOP3.LUT P6, RZ, R15, 0x1, RZ, 0xc0, !PT ;  /* 0x000000010fff7812 */ /* 0x000fc600078cc0ff */
[----:B------:R-:W3:Y:S04]  /*78eb0*/  LDL.LU R145, [R1+0x1120] ;  /* 0x0011200001917983 */ /* 0x000ee80000300800 */
[----:B------:R-:W3:Y:S01]  /*78ec0*/  LDL.LU R146, [R1+0xd20] ;  /* 0x000d200001927983 */ /* 0x000ee20000300800 */
[----:B-1----:R-:W-:-:S03]  /*78ed0*/  IMAD.WIDE R76, R141, 0x4, R8 ;  /* 0x000000048d4c7825 */ /* 0x002fc600078e0208 */
[----:B------:R-:W3:Y:S04]  /*78ee0*/  LDL.LU R144, [R1+0x930] ;  /* 0x0009300001907983 */ /* 0x000ee80000300800 */
[----:B------:R1:W-:Y:S01]  /*78ef0*/  @P6 STG.E desc[UR6][R76.64], R142 ;  /* 0x0000008e4c006986 */ /* 0x0003e2000c101906 */
[----:B------:R-:W-:-:S03]  /*78f00*/  LOP3.LUT P6, RZ, R16, 0x80000000, RZ, 0xc0, !PT ;  /* 0x8000000010ff7812 */ /* 0x000fc600078cc0ff */
[----:B------:R-:W3:Y:S01]  /*78f10*/  LDL.LU R141, [R1+0x530] ;  /* 0x00053000018d7983 */ /* 0x000ee20000300800 */
[----:B-1----:R-:W-:-:S09]  /*78f20*/  IMAD.WIDE R76, R83, 0x4, R2 ;  /* 0x00000004534c7825 */ /* 0x002fd200078e0202 */
[----:B--2---:R1:W-:Y:S04]  /*78f30*/  @P6 STG.E desc[UR6][R76.64], R140 ;  /* 0x0000008c4c006986 */ /* 0x0043e8000c101906 */
[----:B-1----:R-:W2:Y:S04]  /*78f40*/  LDL.LU R140, [R1+0x1e84] ;  /* 0x001e8400018c7983 */ /* 0x002ea80000300800 */
[----:B------:R-:W2:Y:S01]  /*78f50*/  LDL.LU R142, [R1+0x22d4] ;  /* 0x0022d400018e7983 */ /* 0x000ea20000300800 */
        /* <DEDUP_REMOVED lines=17> */
[----:B------:R-:W-:-:S02]  /*79070*/  LOP3.LUT P6, RZ, R16, 0x2000000, RZ, 0xc0, !PT ;  /* 0x0200000010ff7812 */ /* 0x000fc400078cc0ff */
[----:B------:R-:W-:Y:S01]  /*79080*/  LOP3.LUT P1, RZ, R20, 0x1000, RZ, 0xc0, !PT ;  /* 0x0000100014ff7812 */ /* 0x000fe2000782c0ff */
[----:B-1----:R-:W-:-:S10]  /*79090*/  IMAD.WIDE R76, R148, 0x4, R6 ;  /* 0x00000004944c7825 */ /* 0x002fd400078e0206 */
[----:B----4-:R1:W-:Y:S01]  /*790a0*/  @P6 STG.E desc[UR6][R76.64], R150 ;  /* 0x000000964c006986 */ /* 0x0103e2000c101906 */
[----:B------:R-:W-:Y:S01]  /*790b0*/  LOP3.LUT P2, RZ, R20, 0x2000, RZ, 0xc0, !PT ;  /* 0x0000200014ff7812 */ /* 0x000fe2000784c0ff */
[----:B-1----:R-:W-:-:S05]  /*790c0*/  IMAD.WIDE R76, R148, 0x4, R8 ;  /* 0x00000004944c7825 */ /* 0x002fca00078e0208 */
[----:B---3--:R1:W-:Y:S01]  /*790d0*/  @P0 STG.E desc[UR6][R76.64], R147 ;  /* 0x000000934c000986 */ /* 0x0083e2000c101906 */
[----:B------:R-:W-:Y:S01]  /*790e0*/  LOP3.LUT P3, RZ, R20, 0x4000, RZ, 0xc0, !PT ;  /* 0x0000400014ff7812 */ /* 0x000fe2000786c0ff */
[----:B-1----:R-:W-:-:S05]  /*790f0*/  IMAD.WIDE R76, R143, 0x4, R2 ;  /* 0x000000048f4c7825 */ /* 0x002fca00078e0202 */
[----:B------:R1:W-:Y:S01]  /*79100*/  @P1 STG.E desc[UR6][R76.64], R145 ;  /* 0x000000914c001986 */ /* 0x0003e2000c101906 */
[----:B------:R-:W-:Y:S01]  /*79110*/  LOP3.LUT P4, RZ, R20, 0x8000, RZ, 0xc0, !PT ;  /* 0x0000800014ff7812 */ /* 0x000fe2000788c0ff */
[----:B-1----:R-:W-:-:S05]  /*79120*/  IMAD.WIDE R76, R143, 0x4, R4 ;  /* 0x000000048f4c7825 */ /* 0x002fca00078e0204 */
[----:B------:R1:W-:Y:S02]  /*79130*/  @P2 STG.E desc[UR6][R76.64], R146 ;  /* 0x000000924c002986 */ /* 0x0003e4000c101906 */
[----:B-1----:R-:W-:-:S05]  /*79140*/  IMAD.WIDE R76, R143, 0x4, R6 ;  /* 0x000000048f4c7825 */ /* 0x002fca00078e0206 */
[----:B------:R1:W-:Y:S01]  /*79150*/  @P3 STG.E desc[UR6][R76.64], R144 ;  /* 0x000000904c003986 */ /* 0x0003e2000c101906 */
[----:B------:R-:W-:Y:S01]  /*79160*/  LOP3.LUT P5, RZ, R20, 0x10000, RZ, 0xc0, !PT ;  /* 0x0001000014ff7812 */ /* 0x000fe200078ac0ff */
[----:B-1----:R-:W-:Y:S02]  /*79170*/  IMAD.WIDE R76, R143, 0x4, R8 ;  /* 0x000000048f4c7825 */ /* 0x002fe400078e0208 */
[----:B------:R-:W3:Y:S04]  /*79180*/  LDL.LU R143, [R1+0x1d24] ;  /* 0x001d2400018f7983 */ /* 0x000ee80000300800 */
[----:B------:R1:W-:Y:S04]  /*79190*/  @P4 STG.E desc[UR6][R76.64], R141 ;  /* 0x0000008d4c004986 */ /* 0x0003e8000c101906 */
[----:B-1----:R-:W4:Y:S04]  /*791a0*/  LDL.LU R141, [R1+0x1924] ;  /* 0x00192400018d7983 */ /* 0x002f280000300800 */
[----:B------:R-:W4:Y:S04]  /*791b0*/  LDL.LU R246, [R1+0x1524] ;  /* 0x0015240001f67983 */ /* 0x000f280000300800 */
[----:B------:R-:W4:Y:S04]  /*791c0*/  LDL.LU R241, [R1+0x1124] ;  /* 0x0011240001f17983 */ /* 0x000f280000300800 */
[----:B------:R-:W4:Y:S01]  /*791d0*/  LDL.LU R245, [R1+0xd24] ;  /* 0x000d240001f57983 */ /* 0x000f220000300800 */
[----:B--2---:R-:W-:-:S05]  /*791e0*/  IMAD.WIDE R76, R142, 0x4, R2 ;  /* 0x000000048e4c7825 */ /* 0x004fca00078e0202 */
[----:B------:R1:W-:Y:S04]  /*791f0*/  @P5 STG.E desc[UR6][R76.64], R140 ;  /* 0x0000008c4c005986 */ /* 0x0003e8000c101906 */
[----:B-1----:R-:W2:Y:S04]  /*79200*/  LDL.LU R140, [R1+0x22d8] ;  /* 0x0022d800018c7983 */ /* 0x002ea80000300800 */
[----:B------:R-:W2:Y:S01]  /*79210*/  LDL.LU R240, [R1+0x934] ;  /* 0x0009340001f07983 */ /* 0x000ea20000300800 */
        /* <DEDUP_REMOVED lines=8> */
[----:B------:R-:W-:-:S03]  /*792a0*/  LOP3.LUT R16, R16, 0xfffbffff, RZ, 0xc0, !PT ;  /* 0xfffbffff10107812 */ /* 0x000fc600078ec0ff */
[----:B------:R-:W2:Y:S04]  /*792b0*/  LDL.LU R149, [R1+0x1528] ;  /* 0x0015280001957983 */ /* 0x000ea80000300800 */
[----:B------:R-:W2:Y:S04]  /*792c0*/  LDL.LU R150, [R1+0x1128] ;  /* 0x0011280001967983 */ /* 0x000ea80000300800 */
[----:B------:R-:W-:Y:S01]  /*792d0*/  @P6 LOP3.LUT R16, R16, 0x40000, RZ, 0xfc, !PT ;  /* 0x0004000010106812 */ /* 0x000fe200078efcff */
[----:B------:R-:W2:Y:S01]  /*792e0*/  LDL.LU R148, [R1+0xd28] ;  /* 0x000d280001947983 */ /* 0x000ea20000300800 */
[----:B------:R-:W-:-:S02]  /*792f0*/  LOP3.LUT P6, RZ, R20, 0x8000000, RZ, 0xc0, !PT ;  /* 0x0800000014ff7812 */ /* 0x000fc400078cc0ff */
[----:B------:R-:W-:Y:S01]  /*79300*/  LOP3.LUT R16, R16, 0xfff7ffff, RZ, 0xc0, !PT ;  /* 0xfff7ffff10107812 */ /* 0x000fe200078ec0ff */
[----:B------:R-:W2:Y:S04]  /*79310*/  LDL.LU R147, [R1+0x938] ;  /* 0x0009380001937983 */ /* 0x000ea80000300800 */
[----:B------:R-:W2:Y:S01]  /*79320*/  LDL.LU R145, [R1+0x22e0] ;  /* 0x0022e00001917983 */ /* 0x000ea20000300800 */
[C---:B------:R-:W-:Y:S02]  /*79330*/  LOP3.LUT P2, RZ, R20.reuse, 0x20000, RZ, 0xc0, !PT ;  /* 0x0002000014ff7812 */ /* 0x040fe4000784c0ff */
[----:B------:R-:W-:Y:S01]  /*79340*/  LOP3.LUT P3, RZ, R20, 0x40000, RZ, 0xc0, !PT ;  /* 0x0004000014ff7812 */ /* 0x000fe2000786c0ff */
[----:B------:R-:W-:Y:S01]  /*79350*/  IMAD.WIDE R76, R142, 0x4, R4 ;  /* 0x000000048e4c7825 */ /* 0x000fe200078e0204 */
[----:B------:R-:W2:Y:S01]  /*79360*/  LDL.LU R146, [R1+0x538] ;  /* 0x0005380001927983 */ /* 0x000ea20000300800 */
[----:B------:R-:W-:-:S02]  /*79370*/  @P6 LOP3.LUT R16, R16, 0x80000, RZ, 0xfc, !PT ;  /* 0x0008000010106812 */ /* 0x000fc400078efcff */
[----:B------:R-:W-:Y:S01]  /*79380*/  LOP3.LUT P6, RZ, R20, 0x4000000, RZ, 0xc0, !PT ;  /* 0x0400000014ff7812 */ /* 0x000fe200078cc0ff */
[----:B------:R-:W2:Y:S01]  /*79390*/  LDL.LU R144, [R1+0x1e8c] ;  /* 0x001e8c0001907983 */ /* 0x000ea20000300800 */
        /* <DEDUP_REMOVED lines=17> */
[----:B---3--:R1:W-:Y:S02]  /*794b0*/  @P2 STG.E desc[UR6][R76.64], R143 ;  /* 0x0000008f4c002986 */ /* 0x0083e4000c101906 */
[C---:B-1----:R-:W-:Y:S02]  /*794c0*/  IMAD.WIDE R76, R142.reuse, 0x4, R6 ;  /* 0x000000048e4c7825 */ /* 0x042fe400078e0206 */
[----:B------:R-:W3:Y:S04]  /*794d0*/  LDL.LU R143, [R1+0x1d2c] ;  /* 0x001d2c00018f7983 */ /* 0x000ee80000300800 */
[----:B----4-:R1:W-:Y:S02]  /*794e0*/  @P3 STG.E desc[UR6][R76.64], R141 ;  /* 0x0000008d4c003986 */ /* 0x0103e4000c101906 */
[----:B-1----:R-:W-:-:S02]  /*794f0*/  IMAD.WIDE R76, R142, 0x4, R8 ;  /* 0x000000048e4c7825 */ /* 0x002fc400078e0208 */
[----:B------:R-:W4:Y:S04]  /*79500*/  LDL.LU R141, [R1+0x192c] ;  /* 0x00192c00018d7983 */ /* 0x000f280000300800 */
[----:B------:R-:W3:Y:S04]  /*79510*/  LDL.LU R142, [R1+0x22e4] ;  /* 0x0022e400018e7983 */ /* 0x000ee80000300800 */
[----:B------:R2:W-:Y:S02]  /*79520*/  @P4 STG.E desc[UR6][R76.64], R246 ;  /* 0x000000f64c004986 */ /* 0x0005e4000c101906 */
[----:B--2---:R-:W-:-:S05]  /*79530*/  IMAD.WIDE R76, R140, 0x4, R2 ;  /* 0x000000048c4c7825 */ /* 0x004fca00078e0202 */
[----:B------:R1:W-:Y:S02]  /*79540*/  @P5 STG.E desc[UR6][R76.64], R241 ;  /* 0x000000f14c005986 */ /* 0x0003e4000c101906 */
[----:B-1----:R-:W-:-:S05]  /*79550*/  IMAD.WIDE R76, R140, 0x4, R4 ;  /* 0x000000048c4c7825 */ /* 0x002fca00078e0204 */
[----:B------:R1:W-:Y:S01]  /*79560*/  @P6 STG.E desc[UR6][R76.64], R245 ;  /* 0x000000f54c006986 */ /* 0x0003e2000c101906 */
[----:B------:R-:W-:Y:S01]  /*79570*/  LOP3.LUT P6, RZ, R16, 0x1000000, RZ, 0xc0, !PT ;  /* 0x0100000010ff7812 */ /* 0x000fe200078cc0ff */
[----:B-1----:R-:W-:-:S12]  /*79580*/  IMAD.WIDE R76, R140, 0x4, R6 ;  /* 0x000000048c4c7825 */ /* 0x002fd800078e0206 */
[----:B------:R1:W-:Y:S02]  /*79590*/  @P6 STG.E desc[UR6][R76.64], R240 ;  /* 0x000000f04c006986 */ /* 0x0003e4000c101906 */
[----:B-1----:R-:W-:Y:S02]  /*795a0*/  IMAD.WIDE R76, R140, 0x4, R8 ;  /* 0x000000048c4c7825 */ /* 0x002fe400078e0208 */
        /* <DEDUP_REMOVED lines=30> */
[----:B---3--:R-:W-:-:S05]  /*79790*/  IMAD.WIDE R76, R142, 0x4, R2 ;  /* 0x000000048e4c7825 */ /* 0x008fca00078e0202 */
[----:B------:R1:W-:Y:S02]  /*797a0*/  @P2 STG.E desc[UR6][R76.64], R144 ;  /* 0x000000904c002986 */ /* 0x0003e4000c101906 */
[C---:B-1----:R-:W-:Y:S02]  /*797b0*/  IMAD.WIDE R76, R142.reuse, 0x4, R4 ;  /* 0x000000048e4c7825 */ /* 0x042fe400078e0204 */
[----:B------:R-:W3:Y:S04]  /*797c0*/  LDL.LU R144, [R1+0x112c] ;  /* 0x00112c0001907983 */ /* 0x000ee80000300800 */
[----:B------:R1:W-:Y:S02]  /*797d0*/  @P3 STG.E desc[UR6][R76.64], R143 ;  /* 0x0000008f4c003986 */ /* 0x0003e4000c101906 */
[----:B-1----:R-:W-:-:S02]  /*797e0*/  IMAD.WIDE R76, R142, 0x4, R6 ;  /* 0x000000048e4c7825 */ /* 0x002fc400078e0206 */
[----:B------:R-:W3:Y:S04]  /*797f0*/  LDL.LU R143, [R1+0xd2c] ;  /* 0x000d2c00018f7983 */ /* 0x000ee80000300800 */
[----:B----4-:R1:W-:Y:S01]  /*79800*/  @P4 STG.E desc[UR6][R76.64], R141 ;  /* 0x0000008d4c004986 */ /* 0x0103e2000c101906 */
[C---:B------:R-:W-:Y:S01]  /*79810*/  LOP3.LUT P5, RZ, R21.reuse, 0x8, RZ, 0xc0, !PT ;  /* 0x0000000815ff7812 */ /* 0x040fe200078ac0ff */
[----:B-1----:R-:W-:Y:S02]  /*79820*/  IMAD.WIDE R76, R142, 0x4, R8 ;  /* 0x000000048e4c7825 */ /* 0x002fe400078e0208 */
[----:B------:R-:W4:Y:S04]  /*79830*/  LDL.LU R141, [R1+0x93c] ;  /* 0x00093c00018d7983 */ /* 0x000f280000300800 */
[----:B------:R-:W3:Y:S06]  /*79840*/  LDL.LU R142, [R1+0x22e8] ;  /* 0x0022e800018e7983 */ /* 0x000eec0000300800 */
[----:B--2---:R1:W-:Y:S04]  /*79850*/  @P5 STG.E desc[UR6][R76.64], R140 ;  /* 0x0000008c4c005986 */ /* 0x0043e8000c101906 */
[----:B-1----:R-:W2:Y:S04]  /*79860*/  LDL.LU R140, [R1+0x53c] ;  /* 0x00053c00018c7983 */ /* 0x002ea80000300800 */
[----:B------:R-:W2:Y:S04]  /*79870*/  LDL.LU R244, [R1+0x22ec] ;  /* 0x0022ec0001f47983 */ /* 0x000ea80000300800 */
[----:B------:R-:W2:Y:S04]  /*79880*/  LDL.LU R241, [R1+0x1d30] ;  /* 0x001d300001f17983 */ /* 0x000ea80000300800 */
[----:B------:R-:W2:Y:S04]  /*79890*/  LDL.LU R245, [R1+0x1930] ;  /* 0x0019300001f57983 */ /* 0x000ea80000300800 */
[----:B------:R-:W2:Y:S04]  /*798a0*/  LDL.LU R240, [R1+0x1530] ;  /* 0x0015300001f07983 */ /* 0x000ea80000300800 */
[----:B------:R-:W2:Y:S04]  /*798b0*/  LDL.LU R82, [R1+0x1130] ;  /* 0x0011300001527983 */ /* 0x000ea80000300800 */
[----:B------:R-:W2:Y:S04]  /*798c0*/  LDL.LU R83, [R1+0xd30] ;  /* 0x000d300001537983 */ /* 0x000ea80000300800 */
[----:B------:R-:W2:Y:S04]  /*798d0*/  LDL.LU R149, [R1+0x22f0] ;  /* 0x0022f00001957983 */ /* 0x000ea80000300800 */
[----:B------:R-:W2:Y:S04]  /*798e0*/  LDL.LU R79, [R1+0x940] ;  /* 0x00094000014f7983 */ /* 0x000ea80000300800 */
[----:B------:R-:W2:Y:S01]  /*798f0*/  LDL.LU R151, [R1+0x540] ;  /* 0x0005400001977983 */ /* 0x000ea20000300800 */
[----:B------:R-:W-:-:S03]  /*79900*/  LOP3.LUT P2, RZ, R21, 0x10, RZ, 0xc0, !PT ;  /* 0x0000001015ff7812 */ /* 0x000fc6000784c0ff */
[----:B------:R-:W2:Y:S01]  /*79910*/  LDL.LU R150, [R1+0x140] ;  /* 0x0001400001967983 */ /* 0x000ea20000300800 */
[----:B------:R-:W-:-:S03]  /*79920*/  LOP3.LUT P3, RZ, R21, 0x20, RZ, 0xc0, !PT ;  /* 0x0000002015ff7812 */ /* 0x000fc6000786c0ff */
[----:B------:R-:W2:Y:S04]  /*79930*/  LDL.LU R148, [R1+0x1d34] ;  /* 0x001d340001947983 */ /* 0x000ea80000300800 */
[----:B------:R-:W2:Y:S04]  /*79940*/  LDL.LU R147, [R1+0x1934] ;  /* 0x0019340001937983 */ /* 0x000ea80000300800 */
[----:B------:R-:W2:Y:S01]  /*79950*/  LDL.LU R145, [R1+0x1534] ;  /* 0x0015340001917983 */ /* 0x000ea20000300800 */
[----:B------:R-:W-:-:S03]  /*79960*/  LOP3.LUT P4, RZ, R21, 0x40, RZ, 0xc0, !PT ;  /* 0x0000004015ff7812 */ /* 0x000fc6000788c0ff */
[----:B------:R-:W2:Y:S01]  /*79970*/  LDL.LU R146, [R1+0x22f4] ;  /* 0x0022f40001927983 */ /* 0x000ea20000300800 */
        /* <DEDUP_REMOVED lines=9> */
[----:B---3--:R-:W-:-:S05]  /*79a10*/  IMAD.WIDE R76, R142, 0x4, R2 ;  /* 0x000000048e4c7825 */ /* 0x008fca00078e0202 */
[----:B------:R1:W-:Y:S02]  /*79a20*/  @P2 STG.E desc[UR6][R76.64], R144 ;  /* 0x000000904c002986 */ /* 0x0003e4000c101906 */
[----:B-1----:R-:W-:-:S05]  /*79a30*/  IMAD.WIDE R76, R142, 0x4, R4 ;  /* 0x000000048e4c7825 */ /* 0x002fca00078e0204 */
[----:B------:R1:W-:Y:S02]  /*79a40*/  @P3 STG.E desc[UR6][R76.64], R143 ;  /* 0x0000008f4c003986 */ /* 0x0003e4000c101906 */
[C---:B-1----:R-:W-:Y:S02]  /*79a50*/  IMAD.WIDE R76, R142.reuse, 0x4, R6 ;  /* 0x000000048e4c7825 */ /* 0x042fe400078e0206 */
[----:B------:R-:W3:Y:S04]  /*79a60*/  LDL.LU R143, [R1+0x1134] ;  /* 0x00113400018f7983 */ /* 0x000ee80000300800 */
[----:B----4-:R1:W-:Y:S02]  /*79a70*/  @P4 STG.E desc[UR6][R76.64], R141 ;  /* 0x0000008d4c004986 */ /* 0x0103e4000c101906 */
[----:B-1----:R-:W-:-:S02]  /*79a80*/  IMAD.WIDE R76, R142, 0x4, R8 ;  /* 0x000000048e4c7825 */ /* 0x002fc400078e0208 */
[----:B------:R-:W4:Y:S04]  /*79a90*/  LDL.LU R141, [R1+0xd34] ;  /* 0x000d3400018d7983 */ /* 0x000f280000300800 */
[----:B------:R-:W4:Y:S04]  /*79aa0*/  LDL.LU R142, [R1+0x944] ;  /* 0x00094400018e7983 */ /* 0x000f280000300800 */
[----:B--2---:R1:W-:Y:S04]  /*79ab0*/  @P5 STG.E desc[UR6][R76.64], R140 ;  /* 0x0000008c4c005986 */ /* 0x0043e8000c101906 */
[----:B-1----:R-:W2:Y:S04]  /*79ac0*/  LDL.LU R140, [R1+0x544] ;  /* 0x00054400018c7983 */ /* 0x002ea80000300800 */
[----:B------:R-:W4:Y:S01]  /*79ad0*/  LDL.LU R144, [R1+0x22f8] ;  /* 0x0022f80001907983 */ /* 0x000f220000300800 */
        /* <DEDUP_REMOVED lines=15> */
[----:B------:R-:W-:-:S10]  /*79bd0*/  IMAD.WIDE R76, R244, 0x4, R2 ;  /* 0x00000004f44c7825 */ /* 0x000fd400078e0202 */
        /* <DEDUP_REMOVED lines=38> */
[----:B------:R-:W2:Y:S04]  /*79e40*/  LDL.LU R146, [R1+0x144] ;  /* 0x0001440001927983 */ /* 0x000ea80000300800 */
[----:B---3--:R1:W-:Y:S04]  /*79e50*/  @P2 STG.E desc[UR6][R76.64], R143 ;  /* 0x0000008f4c002986 */ /* 0x0083e8000c101906 */
[----:B-1----:R-:W3:Y:S01]  /*79e60*/  LDL.LU R143, [R1+0x1d38] ;  /* 0x001d3800018f7983 */ /* 0x002ee20000300800 */
[----:B----4-:R-:W-:-:S05]  /*79e70*/  IMAD.WIDE R76, R144, 0x4, R2 ;  /* 0x00000004904c7825 */ /* 0x010fca00078e0202 */
[----:B------:R1:W-:Y:S02]  /*79e80*/  @P3 STG.E desc[UR6][R76.64], R141 ;  /* 0x0000008d4c003986 */ /* 0x0003e4000c101906 */
[C---:B-1----:R-:W-:Y:S02]  /*79e90*/  IMAD.WIDE R76, R144.reuse, 0x4, R4 ;  /* 0x00000004904c7825 */ /* 0x042fe400078e0204 */
[----:B------:R-:W4:Y:S04]  /*79ea0*/  LDL.LU R141, [R1+0x1938] ;  /* 0x00193800018d7983 */ /* 0x000f280000300800 */
[----:B------:R1:W-:Y:S02]  /*79eb0*/  @P4 STG.E desc[UR6][R76.64], R142 ;  /* 0x0000008e4c004986 */ /* 0x0003e4000c101906 */
[----:B-1----:R-:W-:-:S02]  /*79ec0*/  IMAD.WIDE R76, R144, 0x4, R6 ;  /* 0x00000004904c7825 */ /* 0x002fc400078e0206 */
[----:B------:R-:W4:Y:S04]  /*79ed0*/  LDL.LU R142, [R1+0x1538] ;  /* 0x00153800018e7983 */ /* 0x000f280000300800 */
[----:B--2---:R1:W-:Y:S04]  /*79ee0*/  @P5 STG.E desc[UR6][R76.64], R140 ;  /* 0x0000008c4c005986 */ /* 0x0043e8000c101906 */
[----:B-1----:R-:W2:Y:S04]  /*79ef0*/  LDL.LU R140, [R1+0x22fc] ;  /* 0x0022fc00018c7983 */ /* 0x002ea80000300800 */
[----:B------:R-:W4:Y:S01]  /*79f00*/  LDL.LU R241, [R1+0x1138] ;  /* 0x0011380001f17983 */ /* 0x000f220000300800 */
[----:B------:R-:W-:-:S03]  /*79f10*/  IMAD.WIDE R76, R144, 0x4, R8 ;  /* 0x00000004904c7825 */ /* 0x000fc600078e0208 */
        /* <DEDUP_REMOVED lines=13> */
[----:B------:R-:W-:-:S02]  /*79ff0*/  LOP3.LUT P2, RZ, R21, 0x800000, RZ, 0xc0, !PT ;  /* 0x0080000015ff7812 */ /* 0x000fc4000784c0ff */
[C---:B------:R-:W-:Y:S02]  /*7a000*/  LOP3.LUT P3, RZ, R21.reuse, 0x1000000, RZ, 0xc0, !PT ;  /* 0x0100000015ff7812 */ /* 0x040fe4000786c0ff */
[C---:B------:R-:W-:Y:S02]  /*7a010*/  LOP3.LUT P4, RZ, R21.reuse, 0x2000000, RZ, 0xc0, !PT ;  /* 0x0200000015ff7812 */ /* 0x040fe4000788c0ff */
[----:B------:R-:W-:Y:S02]  /*7a020*/  LOP3.LUT P5, RZ, R21, 0x4000000, RZ, 0xc0, !PT ;  /* 0x0400000015ff7812 */ /* 0x000fe400078ac0ff */
        /* <DEDUP_REMOVED lines=14> */
[----:B------:R1:W-:Y:S04]  /*7a110*/  @P2 STG.E desc[UR6][R76.64], R146 ;  /* 0x000000924c002986 */ /* 0x0003e8000c101906 */
[----:B-1----:R-:W4:Y:S01]  /*7a120*/  LDL.LU R146, [R1+0x54c] ;  /* 0x00054c0001927983 */ /* 0x002f220000300800 */
[----:B--2---:R-:W-:-:S05]  /*7a130*/  IMAD.WIDE R76, R140, 0x4, R2 ;  /* 0x000000048c4c7825 */ /* 0x004fca00078e0202 */
[----:B---3--:R1:W-:Y:S02]  /*7a140*/  @P3 STG.E desc[UR6][R76.64], R143 ;  /* 0x0000008f4c003986 */ /* 0x0083e4000c101906 */
[C---:B-1----:R-:W-:Y:S02]  /*7a150*/  IMAD.WIDE R76, R140.reuse, 0x4, R4 ;  /* 0x000000048c4c7825 */ /* 0x042fe400078e0204 */
[----:B------:R-:W2:Y:S04]  /*7a160*/  LDL.LU R143, [R1+0x14c] ;  /* 0x00014c00018f7983 */ /* 0x000ea80000300800 */
[----:B----4-:R1:W-:Y:S02]  /*7a170*/  @P4 STG.E desc[UR6][R76.64], R141 ;  /* 0x0000008d4c004986 */ /* 0x0103e4000c101906 */
[----:B-1----:R-:W-:-:S05]  /*7a180*/  IMAD.WIDE R76, R140, 0x4, R6 ;  /* 0x000000048c4c7825 */ /* 0x002fca00078e0206 */
[----:B------:R1:W-:Y:S02]  /*7a190*/  @P5 STG.E desc[UR6][R76.64], R142 ;  /* 0x0000008e4c005986 */ /* 0x0003e4000c101906 */
[----:B-1----:R-:W-:Y:S02]  /*7a1a0*/  IMAD.WIDE R76, R140, 0x4, R8 ;  /* 0x000000048c4c7825 */ /* 0x002fe400078e0208 */
[----:B------:R-:W3:Y:S04]  /*7a1b0*/  LDL.LU R142, [R1+0x1d40] ;  /* 0x001d4000018e7983 */ /* 0x000ee80000300800 */
[----:B------:R-:W4:Y:S04]  /*7a1c0*/  LDL.LU R140, [R1+0x1940] ;  /* 0x00194000018c7983 */ /* 0x000f280000300800 */
[----:B------:R-:W3:Y:S01]  /*7a1d0*/  LDL.LU R141, [R1+0x230c] ;  /* 0x00230c00018d7983 */ /* 0x000ee20000300800 */
        /* <DEDUP_REMOVED lines=38> */
[----:B------:R1:W-:Y:S02]  /*7a440*/  @P6 STG.E desc[UR6][R76.64], R148 ;  /* 0x000000944c006986 */ /* 0x0003e4000c101906 */
[----:B-1----:R-:W-:-:S05]  /*7a450*/  IMAD.WIDE R76, R144, 0x4, R2 ;  /* 0x00000004904c7825 */ /* 0x002fca00078e0202 */
[----:B------:R1:W-:Y:S02]  /*7a460*/  @P0 STG.E desc[UR6][R76.64], R147 ;  /* 0x000000934c000986 */ /* 0x0003e4000c101906 */
[----:B-1----:R-:W-:-:S05]  /*7a470*/  IMAD.WIDE R76, R144, 0x4, R4 ;  /* 0x00000004904c7825 */ /* 0x002fca00078e0204 */
[----:B------:R1:W-:Y:S04]  /*7a480*/  @P1 STG.E desc[UR6][R76.64], R145 ;  /* 0x000000914c001986 */ /* 0x0003e8000c101906 */
[----:B-1----:R-:W4:Y:S01]  /*7a490*/  LDL.LU R145, [R1+0x1540] ;  /* 0x0015400001917983 */ /* 0x002f220000300800 */
[C---:B------:R-:W-:Y:S02]  /*7a4a0*/  LOP3.LUT P2, RZ, R22.reuse, 0x40, RZ, 0xc0, !PT ;  /* 0x0000004016ff7812 */ /* 0x040fe4000784c0ff */
[----:B------:R-:W-:Y:S01]  /*7a4b0*/  LOP3.LUT P3, RZ, R22, 0x80, RZ, 0xc0, !PT ;  /* 0x0000008016ff7812 */ /* 0x000fe2000786c0ff */
[----:B------:R-:W-:Y:S01]  /*7a4c0*/  IMAD.WIDE R76, R144, 0x4, R6 ;  /* 0x00000004904c7825 */ /* 0x000fe200078e0206 */
[C---:B------:R-:W-:Y:S02]  /*7a4d0*/  LOP3.LUT P4, RZ, R22.reuse, 0x100, RZ, 0xc0, !PT ;  /* 0x0000010016ff7812 */ /* 0x040fe4000788c0ff */
[----:B------:R-:W-:-:S07]  /*7a4e0*/  LOP3.LUT P5, RZ, R22, 0x200, RZ, 0xc0, !PT ;  /* 0x0000020016ff7812 */ /* 0x000fce00078ac0ff */
[----:B------:R1:W-:Y:S02]  /*7a4f0*/  @P2 STG.E desc[UR6][R76.64], R146 ;  /* 0x000000924c002986 */ /* 0x0003e4000c101906 */
[----:B-1----:R-:W-:Y:S02]  /*7a500*/  IMAD.WIDE R76, R144, 0x4, R8 ;  /* 0x00000004904c7825 */ /* 0x002fe400078e0208 */
[----:B------:R-:W4:Y:S04]  /*7a510*/  LDL.LU R146, [R1+0x1140] ;  /* 0x0011400001927983 */ /* 0x000f280000300800 */
[----:B--2---:R1:W-:Y:S04]  /*7a520*/  @P3 STG.E desc[UR6][R76.64], R143 ;  /* 0x0000008f4c003986 */ /* 0x0043e8000c101906 */
[----:B------:R-:W2:Y:S04]  /*7a530*/  LDL.LU R144, [R1+0xd40] ;  /* 0x000d400001907983 */ /* 0x000ea80000300800 */
[----:B-1----:R-:W2:Y:S01]  /*7a540*/  LDL.LU R143, [R1+0x950] ;  /* 0x00095000018f7983 */ /* 0x002ea20000300800 */
[----:B---3--:R-:W-:-:S05]  /*7a550*/  IMAD.WIDE R76, R141, 0x4, R2 ;  /* 0x000000048d4c7825 */ /* 0x008fca00078e0202 */
[----:B------:R1:W-:Y:S02]  /*7a560*/  @P4 STG.E desc[UR6][R76.64], R142 ;  /* 0x0000008e4c004986 */ /* 0x0003e4000c101906 */
[----:B-1----:R-:W-:Y:S02]  /*7a570*/  IMAD.WIDE R76, R141, 0x4, R4 ;  /* 0x000000048d4c7825 */ /* 0x002fe400078e0204 */
[----:B------:R-:W3:Y:S04]  /*7a580*/  LDL.LU R142, [R1+0x550] ;  /* 0x00055000018e7983 */ /* 0x000ee80000300800 */
[----:B----4-:R1:W-:Y:S04]  /*7a590*/  @P5 STG.E desc[UR6][R76.64], R140 ;  /* 0x0000008c4c005986 */ /* 0x0103e8000c101906 */
        /* <DEDUP_REMOVED lines=9> */
[----:B------:R-:W-:-:S02]  /*7a630*/  LOP3.LUT R17, R17, 0xfbffffff, RZ, 0xc0, !PT ;  /* 0xfbffffff11117812 */ /* 0x000fc400078ec0ff */
[C---:B------:R-:W-:Y:S01]  /*7a640*/  LOP3.LUT P2, RZ, R22.reuse, 0x400, RZ, 0xc0, !PT ;  /* 0x0000040016ff7812 */ /* 0x040fe2000784c0ff */
[----:B------:R-:W-:Y:S01]  /*7a650*/  IMAD.WIDE R76, R141, 0x4, R6 ;  /* 0x000000048d4c7825 */ /* 0x000fe200078e0206 */
[----:B------:R-:W3:Y:S04]  /*7a660*/  LDL.LU R151, [R1+0xd44] ;  /* 0x000d440001977983 */ /* 0x000ee80000300800 */
[----:B------:R-:W3:Y:S03]  /*7a670*/  LDL.LU R149, [R1+0x954] ;  /* 0x0009540001957983 */ /* 0x000ee60000300800 */
[----:B------:R-:W-:Y:S01]  /*7a680*/  @P6 LOP3.LUT R17, R17, 0x4000000, RZ, 0xfc, !PT ;  /* 0x0400000011116812 */ /* 0x000fe200078efcff */
[----:B------:R-:W3:Y:S01]  /*7a690*/  LDL.LU R150, [R1+0x554] ;  /* 0x0005540001967983 */ /* 0x000ee20000300800 */
[----:B------:R-:W-:-:S02]  /*7a6a0*/  LOP3.LUT P6, RZ, R22, 0x100000, RZ, 0xc0, !PT ;  /* 0x0010000016ff7812 */ /* 0x000fc400078cc0ff */
[----:B------:R-:W-:Y:S01]  /*7a6b0*/  LOP3.LUT R17, R17, 0xf7ffffff, RZ, 0xc0, !PT ;  /* 0xf7ffffff11117812 */ /* 0x000fe200078ec0ff */
[----:B------:R-:W3:Y:S04]  /*7a6c0*/  LDL.LU R148, [R1+0x2318] ;  /* 0x0023180001947983 */ /* 0x000ee80000300800 */
        /* <DEDUP_REMOVED lines=13> */
[C---:B------:R-:W-:Y:S02]  /*7a7a0*/  LOP3.LUT P3, RZ, R22.reuse, 0x800, RZ, 0xc0, !PT ;  /* 0x0000080016ff7812 */ /* 0x040fe4000786c0ff */
[----:B------:R-:W-:-:S07]  /*7a7b0*/  LOP3.LUT P4, RZ, R22, 0x1000, RZ, 0xc0, !PT ;  /* 0x0000100016ff7812 */ /* 0x000fce000788c0ff */
[----:B------:R-:W-:Y:S02]  /*7a7c0*/  @P6 LOP3.LUT R17, R17, 0x80000000, RZ, 0xfc, !PT ;  /* 0x8000000011116812 */ /* 0x000fe400078efcff */
[C---:B------:R-:W-:Y:S02]  /*7a7d0*/  LOP3.LUT P6, RZ, R22.reuse, 0x8000, RZ, 0xc0, !PT ;  /* 0x0000800016ff7812 */ /* 0x040fe400078cc0ff */
[----:B------:R-:W-:Y:S02]  /*7a7e0*/  LOP3.LUT P5, RZ, R22, 0x2000, RZ, 0xc0, !PT ;  /* 0x0000200016ff7812 */ /* 0x000fe400078ac0ff */
[----:B------:R-:W-:-:S09]  /*7a7f0*/  LOP3.LUT R16, R16, 0xfffffffe, RZ, 0xc0, !PT ;  /* 0xfffffffe10107812 */ /* 0x000fd200078ec0ff */
[----:B------:R-:W-:Y:S02]  /*7a800*/  @P6 LOP3.LUT R16, R16, 0x1, RZ, 0xfc, !PT ;  /* 0x0000000110106812 */ /* 0x000fe400078efcff */
[----:B------:R-:W-:Y:S01]  /*7a810*/  LOP3.LUT P6, RZ, R22, 0x4000, RZ, 0xc0, !PT ;  /* 0x0000400016ff7812 */ /* 0x000fe200078cc0ff */
[----:B------:R1:W-:Y:S02]  /*7a820*/  @P2 STG.E desc[UR6][R76.64], R145 ;  /* 0x000000914c002986 */ /* 0x0003e4000c101906 */
[----:B-1----:R-:W-:Y:S02]  /*7a830*/  IMAD.WIDE R76, R141, 0x4, R8 ;  /* 0x000000048d4c7825 */ /* 0x002fe400078e0208 */
[----:B------:R-:W3:Y:S04]  /*7a840*/  LDL.LU R141, [R1+0x231c] ;  /* 0x00231c00018d7983 */ /* 0x000ee80000300800 */
[----:B------:R-:W3:Y:S04]  /*7a850*/  LDL.LU R79, [R1+0x1144] ;  /* 0x00114400014f7983 */ /* 0x000ee80000300800 */
[----:B------:R-:W3:Y:S04]  /*7a860*/  LDL.LU R145, [R1+0x1d48] ;  /* 0x001d480001917983 */ /* 0x000ee80000300800 */
[----:B------:R4:W-:Y:S02]  /*7a870*/  @P3 STG.E desc[UR6][R76.64], R146 ;  /* 0x000000924c003986 */ /* 0x0009e4000c101906 */
[----:B----4-:R-:W-:-:S05]  /*7a880*/  IMAD.WIDE R76, R140, 0x4, R2 ;  /* 0x000000048c4c7825 */ /* 0x010fca00078e0202 */
[----:B--2---:R1:W-:Y:S02]  /*7a890*/  @P4 STG.E desc[UR6][R76.64], R144 ;  /* 0x000000904c004986 */ /* 0x0043e4000c101906 */
        /* <DEDUP_REMOVED lines=23> */
[C---:B------:R-:W-:Y:S02]  /*7aa10*/  LOP3.LUT P0, RZ, R22.reuse, 0x800000, RZ, 0xc0, !PT ;  /* 0x0080000016ff7812 */ /* 0x040fe4000780c0ff */
[C---:B------:R-:W-:Y:S02]  /*7aa20*/  LOP3.LUT P1, RZ, R22.reuse, 0x1000000, RZ, 0xc0, !PT ;  /* 0x0100000016ff7812 */ /* 0x040fe4000782c0ff */
[C---:B------:R-:W-:Y:S02]  /*7aa30*/  LOP3.LUT P2, RZ, R22.reuse, 0x2000000, RZ, 0xc0, !PT ;  /* 0x0200000016ff7812 */ /* 0x040fe4000784c0ff */
[C---:B------:R-:W-:Y:S02]  /*7aa40*/  LOP3.LUT P3, RZ, R22.reuse, 0x4000000, RZ, 0xc0, !PT ;  /* 0x0400000016ff7812 */ /* 0x040fe4000786c0ff */
[----:B------:R-:W-:-:S02]  /*7aa50*/  LOP3.LUT P4, RZ, R22, 0x8000000, RZ, 0xc0, !PT ;  /* 0x0800000016ff7812 */ /* 0x000fc4000788c0ff */
[----:B------:R-:W-:Y:S01]  /*7aa60*/  LOP3.LUT P5, RZ, R22, 0x10000000, RZ, 0xc0, !PT ;  /* 0x1000000016ff7812 */ /* 0x000fe200078ac0ff */
[----:B------:R1:W-:Y:S01]  /*7aa70*/  @P6 STG.E desc[UR6][R76.64], R79 ;  /* 0x0000004f4c006986 */ /* 0x0003e2000c101906 */
[----:B------:R-:W-:Y:S01]  /*7aa80*/  LOP3.LUT P6, RZ, R17, 0x8000000, RZ, 0xc0, !PT ;  /* 0x0800000011ff7812 */ /* 0x000fe200078cc0ff */
[----:B-1----:R-:W-:-:S12]  /*7aa90*/  IMAD.WIDE R76, R148, 0x4, R2 ;  /* 0x00000004944c7825 */ /* 0x002fd800078e0202 */
[----:B------:R1:W-:Y:S01]  /*7aaa0*/  @P6 STG.E desc[UR6][R76.64], R151 ;  /* 0x000000974c006986 */ /* 0x0003e2000c101906 */
[C---:B------:R-:W-:Y:S01]  /*7aab0*/  LOP3.LUT P6, RZ, R17.reuse, 0x4000000, RZ, 0xc0, !PT ;  /* 0x0400000011ff7812 */ /* 0x040fe200078cc0ff */
[C---:B-1----:R-:W-:Y:S02]  /*7aac0*/  IMAD.WIDE R76, R148.reuse, 0x4, R4 ;  /* 0x00000004944c7825 */ /* 0x042fe400078e0204 */
[----:B------:R-:W3:Y:S10]  /*7aad0*/  LDL.LU R151, [R1+0x2328] ;  /* 0x0023280001977983 */ /* 0x000ef40000300800 */
[----:B------:R1:W-:Y:S01]  /*7aae0*/  @P6 STG.E desc[UR6][R76.64], R149 ;  /* 0x000000954c006986 */ /* 0x0003e2000c101906 */
[----:B------:R-:W-:Y:S01]  /*7aaf0*/  LOP3.LUT P6, RZ, R17, 0x2000000, RZ, 0xc0, !PT ;  /* 0x0200000011ff7812 */ /* 0x000fe200078cc0ff */
[----:B-1----:R-:W-:-:S12]  /*7ab00*/  IMAD.WIDE R76, R148, 0x4, R6 ;  /* 0x00000004944c7825 */ /* 0x002fd800078e0206 */
[----:B------:R1:W-:Y:S02]  /*7ab10*/  @P6 STG.E desc[UR6][R76.64], R150 ;  /* 0x000000964c006986 */ /* 0x0003e4000c101906 */
[----:B-1----:R-:W-:-:S05]  /*7ab20*/  IMAD.WIDE R76, R148, 0x4, R8 ;  /* 0x00000004944c7825 */ /* 0x002fca00078e0208 */
[----:B------:R1:W-:Y:S02]  /*7ab30*/  @P0 STG.E desc[UR6][R76.64], R147 ;  /* 0x000000934c000986 */ /* 0x0003e4000c101906 */
[----:B-1----:R-:W-:-:S05]  /*7ab40*/  IMAD.WIDE R76, R141, 0x4, R2 ;  /* 0x000000048d4c7825 */ /* 0x002fca00078e0202 */
[----:B------:R1:W-:Y:S02]  /*7ab50*/  @P1 STG.E desc[UR6][R76.64], R145 ;  /* 0x000000914c001986 */ /* 0x0003e4000c101906 */
[----:B-1----:R-:W-:-:S05]  /*7ab60*/  IMAD.WIDE R76, R141, 0x4, R4 ;  /* 0x000000048d4c7825 */ /* 0x002fca00078e0204 */
[----:B--2---:R1:W-:Y:S02]  /*7ab70*/  @P2 STG.E desc[UR6][R76.64], R144 ;  /* 0x000000904c002986 */ /* 0x0043e4000c101906 */
[----:B-1----:R-:W-:-:S05]  /*7ab80*/  IMAD.WIDE R76, R141, 0x4, R6 ;  /* 0x000000048d4c7825 */ /* 0x002fca00078e0206 */
[----:B----4-:R1:W-:Y:S02]  /*7ab90*/  @P3 STG.E desc[UR6][R76.64], R143 ;  /* 0x0000008f4c003986 */ /* 0x0103e4000c101906 */
[----:B-1----:R-:W-:-:S05]  /*7aba0*/  IMAD.WIDE R76, R141, 0x4, R8 ;  /* 0x000000048d4c7825 */ /* 0x002fca00078e0208 */
[----:B---3--:R1:W-:Y:S02]  /*7abb0*/  @P4 STG.E desc[UR6][R76.64], R142 ;  /* 0x0000008e4c004986 */ /* 0x0083e4000c101906 */
[----:B-1----:R-:W-:-:S05]  /*7abc0*/  IMAD.WIDE R76, R146, 0x4, R2 ;  /* 0x00000004924c7825 */ /* 0x002fca00078e0202 */
[----:B------:R1:W-:Y:S04]  /*7abd0*/  @P5 STG.E desc[UR6][R76.64], R140 ;  /* 0x0000008c4c005986 */ /* 0x0003e8000c101906 */
[----:B-1----:R-:W2:Y:S04]  /*7abe0*/  LDL.LU R140, [R1+0x958] ;  /* 0x00095800018c7983 */ /* 0x002ea80000300800 */
[----:B------:R-:W3:Y:S04]  /*7abf0*/  LDL.LU R145, [R1+0x558] ;  /* 0x0005580001917983 */ /* 0x000ee80000300800 */
[----:B------:R-:W4:Y:S04]  /*7ac00*/  LDL.LU R144, [R1+0x158] ;  /* 0x0001580001907983 */ /* 0x000f280000300800 */
[----:B------:R-:W4:Y:S04]  /*7ac10*/  LDL.LU R142, [R1+0x1d4c] ;  /* 0x001d4c00018e7983 */ /* 0x000f280000300800 */
[----:B------:R-:W4:Y:S04]  /*7ac20*/  LDL.LU R143, [R1+0x194c] ;  /* 0x00194c00018f7983 */ /* 0x000f280000300800 */
[----:B------:R-:W4:Y:S04]  /*7ac30*/  LDL.LU R141, [R1+0x154c] ;  /* 0x00154c00018d7983 */ /* 0x000f280000300800 */
[----:B------:R-:W4:Y:S01]  /*7ac40*/  LDL.LU R244, [R1+0x2324] ;  /* 0x0023240001f47983 */ /* 0x000f220000300800 */
[----:B------:R-:W-:Y:S01]  /*7ac50*/  LOP3.LUT P2, RZ, R22, 0x20000000, RZ, 0xc0, !PT ;  /* 0x2000000016ff7812 */ /* 0x000fe2000784c0ff */
[----:B------:R-:W-:Y:S01]  /*7ac60*/  IMAD.WIDE R76, R146, 0x4, R4 ;  /* 0x00000004924c7825 */ /* 0x000fe200078e0204 */
[----:B------:R-:W-:-:S02]  /*7ac70*/  LOP3.LUT P6, RZ, R23, 0x200, RZ, 0xc0, !PT ;  /* 0x0000020017ff7812 */ /* 0x000fc400078cc0ff */
        /* <DEDUP_REMOVED lines=12> */
[----:B------:R-:W-:Y:S01]  /*7ad40*/  LOP3.LUT P6, RZ, R23, 0x20, RZ, 0xc0, !PT ;  /* 0x0000002017ff7812 */ /* 0x000fe200078cc0ff */
[----:B--2---:R1:W-:Y:S04]  /*7ad50*/  @P2 STG.E desc[UR6][R76.64], R140 ;  /* 0x0000008c4c002986 */ /* 0x0043e8000c101906 */
[----:B-1----:R-:W2:Y:S04]  /*7ad60*/  LDL.LU R140, [R1+0x114c] ;  /* 0x00114c00018c7983 */ /* 0x002ea80000300800 */
[----:B------:R-:W2:Y:S01]  /*7ad70*/  LDL.LU R82, [R1+0xd4c] ;  /* 0x000d4c0001527983 */ /* 0x000ea20000300800 */
[----:B------:R-:W-:-:S03]  /*7ad80*/  LOP3.LUT R17, R17, 0xffdfffff, RZ, 0xc0, !PT ;  /* 0xffdfffff11117812 */ /* 0x000fc600078ec0ff */
[----:B------:R-:W2:Y:S01]  /*7ad90*/  LDL.LU R83, [R1+0x95c] ;  /* 0x00095c0001537983 */ /* 0x000ea20000300800 */
[----:B------:R-:W-:Y:S01]  /*7ada0*/  @P6 LOP3.LUT R17, R17, 0x200000, RZ, 0xfc, !PT ;  /* 0x0020000011116812 */ /* 0x000fe200078efcff */
[----:B------:R-:W-:Y:S01]  /*7adb0*/  IMAD.WIDE R76, R146, 0x4, R6 ;  /* 0x00000004924c7825 */ /* 0x000fe200078e0206 */
[----:B------:R-:W-:-:S04]  /*7adc0*/  LOP3.LUT P6, RZ, R23, 0x10, RZ, 0xc0, !PT ;  /* 0x0000001017ff7812 */ /* 0x000fc800078cc0ff */
[----:B---3--:R1:W-:Y:S01]  /*7add0*/  @P3 STG.E desc[UR6][R76.64], R145 ;  /* 0x000000914c003986 */ /* 0x0083e2000c101906 */
[----:B------:R-:W-:-:S03]  /*7ade0*/  LOP3.LUT R17, R17, 0xffbfffff, RZ, 0xc0, !PT ;  /* 0xffbfffff11117812 */ /* 0x000fc600078ec0ff */
[----:B-1----:R-:W3:Y:S04]  /*7adf0*/  LDL.LU R145, [R1+0x232c] ;  /* 0x00232c0001917983 */ /* 0x002ee80000300800 */
[----:B------:R-:W3:Y:S01]  /*7ae00*/  LDL.LU R79, [R1+0x55c] ;  /* 0x00055c00014f7983 */ /* 0x000ee20000300800 */
[----:B------:R-:W-:Y:S02]  /*7ae10*/  @P6 LOP3.LUT R17, R17, 0x400000, RZ, 0xfc, !PT ;  /* 0x0040000011116812 */ /* 0x000fe400078efcff */
[----:B------:R-:W-:Y:S01]  /*7ae20*/  LOP3.LUT P6, RZ, R23, 0x8, RZ, 0xc0, !PT ;  /* 0x0000000817ff7812 */ /* 0x000fe200078cc0ff */
[----:B------:R-:W3:Y:S01]  /*7ae30*/  LDL.LU R149, [R1+0x15c] ;  /* 0x00015c0001957983 */ /* 0x000ee20000300800 */
[----:B------:R-:W-:Y:S02]  /*7ae40*/  LOP3.LUT R17, R17, 0xff7fffff, RZ, 0xc0, !PT ;  /* 0xff7fffff11117812 */ /* 0x000fe400078ec0ff */
[----:B------:R-:W-:Y:S01]  /*7ae50*/  LOP3.LUT P4, RZ, R22, 0x80000000, RZ, 0xc0, !PT ;  /* 0x8000000016ff7812 */ /* 0x000fe2000788c0ff */
[----:B------:R-:W3:Y:S01]  /*7ae60*/  LDL.LU R150, [R1+0x1d50] ;  /* 0x001d500001967983 */ /* 0x000ee20000300800 */
[----:B------:R-:W-:Y:S01]  /*7ae70*/  LOP3.LUT P5, RZ, R23, 0x1, RZ, 0xc0, !PT ;  /* 0x0000000117ff7812 */ /* 0x000fe200078ac0ff */
[----:B------:R-:W-:-:S02]  /*7ae80*/  IMAD.WIDE R76, R146, 0x4, R8 ;  /* 0x00000004924c7825 */ /* 0x000fc400078e0208 */
[----:B------:R-:W3:Y:S04]  /*7ae90*/  LDL.LU R148, [R1+0x1950] ;  /* 0x0019500001947983 */ /* 0x000ee80000300800 */
[----:B------:R-:W-:Y:S02]  /*7aea0*/  @P6 LOP3.LUT R17, R17, 0x800000, RZ, 0xfc, !PT ;  /* 0x0080000011116812 */ /* 0x000fe400078efcff */
[----:B------:R-:W-:Y:S02]  /*7aeb0*/  LOP3.LUT P6, RZ, R23, 0x4, RZ, 0xc0, !PT ;  /* 0x0000000417ff7812 */ /* 0x000fe400078cc0ff */
[----:B------:R-:W-:Y:S01]  /*7aec0*/  LOP3.LUT R17, R17, 0xfeffffff, RZ, 0xc0, !PT ;  /* 0xfeffffff11117812 */ /* 0x000fe200078ec0ff */
[----:B----4-:R1:W-:Y:S10]  /*7aed0*/  @P4 STG.E desc[UR6][R76.64], R144 ;  /* 0x000000904c004986 */ /* 0x0103f4000c101906 */
[----:B------:R-:W-:-:S02]  /*7aee0*/  @P6 LOP3.LUT R17, R17, 0x1000000, RZ, 0xfc, !PT ;  /* 0x0100000011116812 */ /* 0x000fc400078efcff */
[----:B------:R-:W-:Y:S01]  /*7aef0*/  LOP3.LUT P6, RZ, R23, 0x2, RZ, 0xc0, !PT ;  /* 0x0000000217ff7812 */ /* 0x000fe200078cc0ff */
[----:B-1----:R-:W-:-:S05]  /*7af00*/  IMAD.WIDE R76, R244, 0x4, R2 ;  /* 0x00000004f44c7825 */ /* 0x002fca00078e0202 */
[----:B------:R1:W-:Y:S02]  /*7af10*/  @P5 STG.E desc[UR6][R76.64], R142 ;  /* 0x0000008e4c005986 */ /* 0x0003e4000c101906 */
[----:B-1----:R-:W-:Y:S02]  /*7af20*/  IMAD.WIDE R76, R244, 0x4, R4 ;  /* 0x00000004f44c7825 */ /* 0x002fe400078e0204 */
[----:B------:R-:W4:Y:S04]  /*7af30*/  LDL.LU R142, [R1+0x2330] ;  /* 0x00233000018e7983 */ /* 0x000f280000300800 */
[----:B------:R-:W4:Y:S04]  /*7af40*/  LDL.LU R147, [R1+0x1550] ;  /* 0x0015500001937983 */ /* 0x000f280000300800 */
[----:B------:R1:W-:Y:S01]  /*7af50*/  @P6 STG.E desc[UR6][R76.64], R143 ;  /* 0x0000008f4c006986 */ /* 0x0003e2000c101906 */
[----:B------:R-:W-:-:S03]  /*7af60*/  LOP3.LUT P6, RZ, R17, 0x1000000, RZ, 0xc0, !PT ;  /* 0x0100000011ff7812 */ /* 0x000fc600078cc0ff */
[----:B------:R-:W4:Y:S04]  /*7af70*/  LDL.LU R146, [R1+0x1150] ;  /* 0x0011500001927983 */ /* 0x000f280000300800 */
[----:B------:R-:W4:Y:S01]  /*7af80*/  LDL.LU R144, [R1+0xd50] ;  /* 0x000d500001907983 */ /* 0x000f220000300800 */
[----:B-1----:R-:W-:-:S03]  /*7af90*/  IMAD.WIDE R76, R244, 0x4, R6 ;  /* 0x00000004f44c7825 */ /* 0x002fc600078e0206 */
[----:B------:R-:W4:Y:S04]  /*7afa0*/  LDL.LU R143, [R1+0x960] ;  /* 0x00096000018f7983 */ /* 0x000f280000300800 */
[----:B------:R1:W-:Y:S01]  /*7afb0*/  @P6 STG.E desc[UR6][R76.64], R141 ;  /* 0x0000008d4c006986 */ /* 0x0003e2000c101906 */
[----:B------:R-:W-:-:S03]  /*7afc0*/  LOP3.LUT P6, RZ, R17, 0x800000, RZ, 0xc0, !PT ;  /* 0x0080000011ff7812 */ /* 0x000fc600078cc0ff */
[----:B-1----:R-:W4:Y:S01]  /*7afd0*/  LDL.LU R141, [R1+0x560] ;  /* 0x00056000018d7983 */ /* 0x002f220000300800 */
        /* <DEDUP_REMOVED lines=26> */
[----:B----4-:R1:W-:Y:S01]  /*7b180*/  @P0 STG.E desc[UR6][R76.64], R147 ;  /* 0x000000934c000986 */ /* 0x0103e2000c101906 */
        /* <DEDUP_REMOVED lines=8> */
[----:B------:R1:W-:Y:S02]  /*7b210*/  @P3 STG.E desc[UR6][R76.64], R143 ;  /* 0x0000008f4c003986 */ /* 0x0003e4000c101906 */
[C---:B-1----:R-:W-:Y:S02]  /*7b220*/  IMAD.WIDE R76, R142.reuse, 0x4, R6 ;  /* 0x000000048e4c7825 */ /* 0x042fe400078e0206 */
[----:B------:R-:W4:Y:S04]  /*7b230*/  LDL.LU R143, [R1+0x1d54] ;  /* 0x001d5400018f7983 */ /* 0x000f280000300800 */
[----:B------:R1:W-:Y:S02]  /*7b240*/  @P4 STG.E desc[UR6][R76.64], R141 ;  /* 0x0000008d4c004986 */ /* 0x0003e4000c101906 */
[----:B-1----:R-:W-:-:S02]  /*7b250*/  IMAD.WIDE R76, R142, 0x4, R8 ;  /* 0x000000048e4c7825 */ /* 0x002fc400078e0208 */
[----:B------:R-:W3:Y:S04]  /*7b260*/  LDL.LU R141, [R1+0x1954] ;  /* 0x00195400018d7983 */ /* 0x000ee80000300800 */
[----:B------:R-:W3:Y:S04]  /*7b270*/  LDL.LU R142, [R1+0x1554] ;  /* 0x00155400018e7983 */ /* 0x000ee80000300800 */
[----:B--2---:R1:W-:Y:S04]  /*7b280*/  @P5 STG.E desc[UR6][R76.64], R140 ;  /* 0x0000008c4c005986 */ /* 0x0043e8000c101906 */
[----:B-1----:R-:W2:Y:S04]  /*7b290*/  LDL.LU R140, [R1+0x2334] ;  /* 0x00233400018c7983 */ /* 0x002ea80000300800 */
        /* <DEDUP_REMOVED lines=10> */
[----:B------:R-:W-:-:S03]  /*7b340*/  LOP3.LUT P2, RZ, R23, 0x10000, RZ, 0xc0, !PT ;  /* 0x0001000017ff7812 */ /* 0x000fc6000784c0ff */
[----:B------:R-:W3:Y:S04]  /*7b350*/  LDL.LU R148, [R1+0xd58] ;  /* 0x000d580001947983 */ /* 0x000ee80000300800 */
[----:B------:R-:W3:Y:S01]  /*7b360*/  LDL.LU R147, [R1+0x968] ;  /* 0x0009680001937983 */ /* 0x000ee20000300800 */
[----:B------:R-:W-:-:S03]  /*7b370*/  LOP3.LUT P3, RZ, R23, 0x20000, RZ, 0xc0, !PT ;  /* 0x0002000017ff7812 */ /* 0x000fc6000786c0ff */
[----:B------:R-:W3:Y:S04]  /*7b380*/  LDL.LU R146, [R1+0x568] ;  /* 0x0005680001927983 */ /* 0x000ee80000300800 */
        /* <DEDUP_REMOVED lines=22> */
[----:B----4-:R1:W-:Y:S02]  /*7b4f0*/  @P2 STG.E desc[UR6][R76.64], R143 ;  /* 0x0000008f4c002986 */ /* 0x0103e4000c101906 */
[C---:B-1----:R-:W-:Y:S02]  /*7b500*/  IMAD.WIDE R76, R140.reuse, 0x4, R4 ;  /* 0x000000048c4c7825 */ /* 0x042fe400078e0204 */
[----:B------:R-:W2:Y:S04]  /*7b510*/  LDL.LU R143, [R1+0x168] ;  /* 0x00016800018f7983 */ /* 0x000ea80000300800 */
[----:B---3--:R1:W-:Y:S02]  /*7b520*/  @P3 STG.E desc[UR6][R76.64], R141 ;  /* 0x0000008d4c003986 */ /* 0x0083e4000c101906 */
        /* <DEDUP_REMOVED lines=52> */
[----:B------:R-:W4:Y:S04]  /*7b870*/  LDL.LU R144, [R1+0xd5c] ;  /* 0x000d5c0001907983 */ /* 0x000f280000300800 */
[----:B--2---:R1:W-:Y:S04]  /*7b880*/  @P2 STG.E desc[UR6][R76.64], R143 ;  /* 0x0000008f4c002986 */ /* 0x0043e8000c101906 */
[----:B-1----:R-:W2:Y:S01]  /*7b890*/  LDL.LU R143, [R1+0x96c] ;  /* 0x00096c00018f7983 */ /* 0x002ea20000300800 */
[----:B---3--:R-:W-:-:S05]  /*7b8a0*/  IMAD.WIDE R76, R145, 0x4, R2 ;  /* 0x00000004914c7825 */ /* 0x008fca00078e0202 */
[----:B------:R1:W-:Y:S02]  /*7b8b0*/  @P3 STG.E desc[UR6][R76.64], R141 ;  /* 0x0000008d4c003986 */ /* 0x0003e4000c101906 */
[C---:B-1----:R-:W-:Y:S02]  /*7b8c0*/  IMAD.WIDE R76, R145.reuse, 0x4, R4 ;  /* 0x00000004914c7825 */ /* 0x042fe400078e0204 */
[----:B------:R-:W3:Y:S04]  /*7b8d0*/  LDL.LU R141, [R1+0x56c] ;  /* 0x00056c00018d7983 */ /* 0x000ee80000300800 */
[----:B----4-:R1:W-:Y:S04]  /*7b8e0*/  @P4 STG.E desc[UR6][R76.64], R142 ;  /* 0x0000008e4c004986 */ /* 0x0103e8000c101906 */
[----:B-1----:R-:W4:Y:S01]  /*7b8f0*/  LDL.LU R142, [R1+0x2348] ;  /* 0x00234800018e7983 */ /* 0x002f220000300800 */
[----:B------:R-:W-:Y:S01]  /*7b900*/  LOP3.LUT P5, RZ, R24, 0x4, RZ, 0xc0, !PT ;  /* 0x0000000418ff7812 */ /* 0x000fe200078ac0ff */
[----:B------:R-:W-:-:S12]  /*7b910*/  IMAD.WIDE R76, R145, 0x4, R6 ;  /* 0x00000004914c7825 */ /* 0x000fd800078e0206 */
[----:B------:R1:W-:Y:S04]  /*7b920*/  @P5 STG.E desc[UR6][R76.64], R140 ;  /* 0x0000008c4c005986 */ /* 0x0003e8000c101906 */
[----:B-1----:R-:W3:Y:S04]  /*7b930*/  LDL.LU R140, [R1+0x16c] ;  /* 0x00016c00018c7983 */ /* 0x002ee80000300800 */
[----:B------:R-:W3:Y:S04]  /*7b940*/  LDL.LU R82, [R1+0x234c] ;  /* 0x00234c0001527983 */ /* 0x000ee80000300800 */
[----:B------:R-:W3:Y:S04]  /*7b950*/  LDL.LU R245, [R1+0x1e90] ;  /* 0x001e900001f57983 */ /* 0x000ee80000300800 */
[----:B------:R-:W3:Y:S01]  /*7b960*/  LDL.LU R240, [R1+0x1d60] ;  /* 0x001d600001f07983 */ /* 0x000ee20000300800 */
        /* <DEDUP_REMOVED lines=9> */
[----:B------:R-:W3:Y:S01]  /*7ba00*/  LDL.LU R151, [R1+0xd60] ;  /* 0x000d600001977983 */ /* 0x000ee20000300800 */
[C---:B------:R-:W-:Y:S02]  /*7ba10*/  LOP3.LUT P2, RZ, R24.reuse, 0x8, RZ, 0xc0, !PT ;  /* 0x0000000818ff7812 */ /* 0x040fe4000784c0ff */
[C---:B------:R-:W-:Y:S01]  /*7ba20*/  LOP3.LUT P3, RZ, R24.reuse, 0x10, RZ, 0xc0, !PT ;  /* 0x0000001018ff7812 */ /* 0x040fe2000786c0ff */
[----:B------:R-:W3:Y:S04]  /*7ba30*/  LDL.LU R149, [R1+0x970] ;  /* 0x0009700001957983 */ /* 0x000ee80000300800 */
[----:B------:R-:W-:Y:S02]  /*7ba40*/  @P6 LOP3.LUT R17, R17, 0x4, RZ, 0xfc, !PT ;  /* 0x0000000411116812 */ /* 0x000fe400078efcff */
[----:B------:R-:W-:-:S02]  /*7ba50*/  LOP3.LUT P6, RZ, R24, 0x2000, RZ, 0xc0, !PT ;  /* 0x0000200018ff7812 */ /* 0x000fc400078cc0ff */
[----:B------:R-:W-:-:S11]  /*7ba60*/  LOP3.LUT R17, R17, 0xfffffff7, RZ, 0xc0, !PT ;  /* 0xfffffff711117812 */ /* 0x000fd600078ec0ff */
[----:B------:R-:W-:Y:S02]  /*7ba70*/  @P6 LOP3.LUT R17, R17, 0x8, RZ, 0xfc, !PT ;  /* 0x0000000811116812 */ /* 0x000fe400078efcff */
[----:B------:R-:W-:Y:S02]  /*7ba80*/  LOP3.LUT P6, RZ, R24, 0x1000, RZ, 0xc0, !PT ;  /* 0x0000100018ff7812 */ /* 0x000fe400078cc0ff */
[----:B------:R-:W-:Y:S01]  /*7ba90*/  LOP3.LUT R17, R17, 0xffffffef, RZ, 0xc0, !PT ;  /* 0xffffffef11117812 */ /* 0x000fe200078ec0ff */
[----:B------:R-:W-:-:S10]  /*7baa0*/  IMAD.WIDE R76, R145, 0x4, R8 ;  /* 0x00000004914c7825 */ /* 0x000fd400078e0208 */
        /* <DEDUP_REMOVED lines=11> */
[C---:B------:R-:W-:Y:S01]  /*7bb60*/  LOP3.LUT P6, RZ, R24.reuse, 0x100, RZ, 0xc0, !PT ;  /* 0x0000010018ff7812 */ /* 0x040fe200078cc0ff */
[----:B------:R4:W-:Y:S01]  /*7bb70*/  @P2 STG.E desc[UR6][R76.64], R146 ;  /* 0x000000924c002986 */ /* 0x0009e2000c101906 */
[----:B------:R-:W-:Y:S02]  /*7bb80*/  LOP3.LUT P5, RZ, R24, 0x40, RZ, 0xc0, !PT ;  /* 0x0000004018ff7812 */ /* 0x000fe400078ac0ff */
[----:B------:R-:W-:-:S09]  /*7bb90*/  LOP3.LUT R17, R17, 0xfffffeff, RZ, 0xc0, !PT ;  /* 0xfffffeff11117812 */ /* 0x000fd200078ec0ff */
[----:B------:R-:W-:Y:S02]  /*7bba0*/  @P6 LOP3.LUT R17, R17, 0x100, RZ, 0xfc, !PT ;  /* 0x0000010011116812 */ /* 0x000fe400078efcff */
[----:B------:R-:W-:Y:S01]  /*7bbb0*/  LOP3.LUT P6, RZ, R24, 0x80, RZ, 0xc0, !PT ;  /* 0x0000008018ff7812 */ /* 0x000fe200078cc0ff */
[----:B----4-:R-:W-:-:S05]  /*7bbc0*/  IMAD.WIDE R76, R142, 0x4, R2 ;  /* 0x000000048e4c7825 */ /* 0x010fca00078e0202 */
[----:B------:R1:W-:Y:S04]  /*7bbd0*/  @P3 STG.E desc[UR6][R76.64], R144 ;  /* 0x000000904c003986 */ /* 0x0003e8000c101906 */
[----:B-1----:R-:W4:Y:S04]  /*7bbe0*/  LDL.LU R144, [R1+0x2354] ;  /* 0x0023540001907983 */ /* 0x002f280000300800 */
[----:B------:R-:W4:Y:S04]  /*7bbf0*/  LDL.LU R148, [R1+0x570] ;  /* 0x0005700001947983 */ /* 0x000f280000300800 */
[----:B------:R-:W4:Y:S04]  /*7bc00*/  LDL.LU R147, [R1+0x1e94] ;  /* 0x001e940001937983 */ /* 0x000f280000300800 */
[----:B------:R-:W4:Y:S01]  /*7bc10*/  LDL.LU R145, [R1+0x1d64] ;  /* 0x001d640001917983 */ /* 0x000f220000300800 */
[----:B------:R-:W-:-:S03]  /*7bc20*/  IMAD.WIDE R76, R142, 0x4, R4 ;  /* 0x000000048e4c7825 */ /* 0x000fc600078e0204 */
[----:B------:R-:W4:Y:S04]  /*7bc30*/  LDL.LU R146, [R1+0x1964] ;  /* 0x0019640001927983 */ /* 0x000f280000300800 */
[----:B--2---:R1:W-:Y:S02]  /*7bc40*/  @P4 STG.E desc[UR6][R76.64], R143 ;  /* 0x0000008f4c004986 */ /* 0x0043e4000c101906 */
[----:B-1----:R-:W-:-:S05]  /*7bc50*/  IMAD.WIDE R76, R142, 0x4, R6 ;  /* 0x000000048e4c7825 */ /* 0x002fca00078e0206 */
[----:B---3--:R1:W-:Y:S02]  /*7bc60*/  @P5 STG.E desc[UR6][R76.64], R141 ;  /* 0x0000008d4c005986 */ /* 0x0083e4000c101906 */
[----:B-1----:R-:W-:Y:S02]  /*7bc70*/  IMAD.WIDE R76, R142, 0x4, R8 ;  /* 0x000000048e4c7825 */ /* 0x002fe400078e0208 */
[----:B------:R-:W2:Y:S04]  /*7bc80*/  LDL.LU R141, [R1+0x1564] ;  /* 0x00156400018d7983 */ /* 0x000ea80000300800 */
[----:B------:R1:W-:Y:S04]  /*7bc90*/  @P6 STG.E desc[UR6][R76.64], R140 ;  /* 0x0000008c4c006986 */ /* 0x0003e8000c101906 */
[----:B------:R-:W3:Y:S04]  /*7bca0*/  LDL.LU R142, [R1+0x1164] ;  /* 0x00116400018e7983 */ /* 0x000ee80000300800 */
[----:B-1----:R-:W3:Y:S04]  /*7bcb0*/  LDL.LU R140, [R1+0xd64] ;  /* 0x000d6400018c7983 */ /* 0x002ee80000300800 */
[----:B------:R-:W3:Y:S01]  /*7bcc0*/  LDL.LU R143, [R1+0x2358] ;  /* 0x00235800018f7983 */ /* 0x000ee20000300800 */
        /* <DEDUP_REMOVED lines=12> */
[C---:B------:R-:W-:Y:S01]  /*7bd90*/  LOP3.LUT P6, RZ, R17.reuse, 0x10, RZ, 0xc0, !PT ;  /* 0x0000001011ff7812 */ /* 0x040fe200078cc0ff */
[----:B-1----:R-:W-:Y:S01]  /*7bda0*/  IMAD.WIDE R76, R150, 0x4, R2 ;  /* 0x00000004964c7825 */ /* 0x002fe200078e0202 */
        /* <DEDUP_REMOVED lines=11> */
[----:B-1----:R-:W-:Y:S01]  /*7be60*/  IMAD.WIDE R76, R150, 0x4, R8 ;  /* 0x00000004964c7825 */ /* 0x002fe200078e0208 */
[C---:B------:R-:W-:Y:S02]  /*7be70*/  LOP3.LUT P2, RZ, R24.reuse, 0x40000, RZ, 0xc0, !PT ;  /* 0x0004000018ff7812 */ /* 0x040fe4000784c0ff */
[C---:B------:R-:W-:Y:S02]  /*7be80*/  LOP3.LUT P3, RZ, R24.reuse, 0x80000, RZ, 0xc0, !PT ;  /* 0x0008000018ff7812 */ /* 0x040fe4000786c0ff */
[C---:B------:R-:W-:Y:S02]  /*7be90*/  LOP3.LUT P4, RZ, R24.reuse, 0x100000, RZ, 0xc0, !PT ;  /* 0x0010000018ff7812 */ /* 0x040fe4000788c0ff */
[----:B------:R-:W-:-:S03]  /*7bea0*/  LOP3.LUT P5, RZ, R24, 0x200000, RZ, 0xc0, !PT ;  /* 0x0020000018ff7812 */ /* 0x000fc600078ac0ff */
[----:B----4-:R1:W-:Y:S02]  /*7beb0*/  @P6 STG.E desc[UR6][R76.64], R148 ;  /* 0x000000944c006986 */ /* 0x0103e4000c101906 */
[----:B-1----:R-:W-:-:S05]  /*7bec0*/  IMAD.WIDE R76, R144, 0x4, R2 ;  /* 0x00000004904c7825 */ /* 0x002fca00078e0202 */
[----:B------:R1:W-:Y:S02]  /*7bed0*/  @P0 STG.E desc[UR6][R76.64], R147 ;  /* 0x000000934c000986 */ /* 0x0003e4000c101906 */
[----:B-1----:R-:W-:-:S05]  /*7bee0*/  IMAD.WIDE R76, R144, 0x4, R4 ;  /* 0x00000004904c7825 */ /* 0x002fca00078e0204 */
[----:B------:R1:W-:Y:S04]  /*7bef0*/  @P1 STG.E desc[UR6][R76.64], R145 ;  /* 0x000000914c001986 */ /* 0x0003e8000c101906 */
[----:B-1----:R-:W4:Y:S01]  /*7bf00*/  LDL.LU R145, [R1+0x974] ;  /* 0x0009740001917983 */ /* 0x002f220000300800 */
[----:B------:R-:W-:-:S05]  /*7bf10*/  IMAD.WIDE R76, R144, 0x4, R6 ;  /* 0x00000004904c7825 */ /* 0x000fca00078e0206 */
[----:B------:R1:W-:Y:S02]  /*7bf20*/  @P2 STG.E desc[UR6][R76.64], R146 ;  /* 0x000000924c002986 */ /* 0x0003e4000c101906 */
[----:B-1----:R-:W-:Y:S02]  /*7bf30*/  IMAD.WIDE R76, R144, 0x4, R8 ;  /* 0x00000004904c7825 */ /* 0x002fe400078e0208 */
[----:B------:R-:W4:Y:S04]  /*7bf40*/  LDL.LU R146, [R1+0x574] ;  /* 0x0005740001927983 */ /* 0x000f280000300800 */
[----:B--2---:R3:W-:Y:S04]  /*7bf50*/  @P3 STG.E desc[UR6][R76.64], R141 ;  /* 0x0000008d4c003986 */ /* 0x0047e8000c101906 */
[----:B------:R-:W2:Y:S01]  /*7bf60*/  LDL.LU R144, [R1+0x1e98] ;  /* 0x001e980001907983 */ /* 0x000ea20000300800 */
[----:B---3--:R-:W-:-:S03]  /*7bf70*/  IMAD.WIDE R76, R143, 0x4, R2 ;  /* 0x000000048f4c7825 */ /* 0x008fc600078e0202 */
[----:B------:R-:W3:Y:S04]  /*7bf80*/  LDL.LU R141, [R1+0x1d68] ;  /* 0x001d6800018d7983 */ /* 0x000ee80000300800 */
[----:B------:R1:W-:Y:S02]  /*7bf90*/  @P4 STG.E desc[UR6][R76.64], R142 ;  /* 0x0000008e4c004986 */ /* 0x0003e4000c101906 */
[----:B-1----:R-:W-:Y:S02]  /*7bfa0*/  IMAD.WIDE R76, R143, 0x4, R4 ;  /* 0x000000048f4c7825 */ /* 0x002fe400078e0204 */
[----:B------:R-:W3:Y:S04]  /*7bfb0*/  LDL.LU R142, [R1+0x1968] ;  /* 0x00196800018e7983 */ /* 0x000ee80000300800 */
[----:B------:R1:W-:Y:S04]  /*7bfc0*/  @P5 STG.E desc[UR6][R76.64], R140 ;  /* 0x0000008c4c005986 */ /* 0x0003e8000c101906 */
[----:B-1----:R-:W2:Y:S01]  /*7bfd0*/  LDL.LU R140, [R1+0x235c] ;  /* 0x00235c00018c7983 */ /* 0x002ea20000300800 */
        /* <DEDUP_REMOVED lines=9> */
[----:B------:R-:W-:Y:S01]  /*7c070*/  LOP3.LUT P2, RZ, R24, 0x400000, RZ, 0xc0, !PT ;  /* 0x0040000018ff7812 */ /* 0x000fe2000784c0ff */
        /* <DEDUP_REMOVED lines=29> */
[----:B----4-:R1:W-:Y:S02]  /*7c250*/  @P2 STG.E desc[UR6][R76.64], R145 ;  /* 0x000000914c002986 */ /* 0x0103e4000c101906 */
[----:B-1----:R-:W-:Y:S02]  /*7c260*/  IMAD.WIDE R76, R143, 0x4, R8 ;  /* 0x000000048f4c7825 */ /* 0x002fe400078e0208 */
[----:B------:R-:W4:Y:S04]  /*7c270*/  LDL.LU R143, [R1+0x2368] ;  /* 0x00236800018f7983 */ /* 0x000f280000300800 */
[----:B------:R-:W4:Y:S04]  /*7c280*/  LDL.LU R79, [R1+0x578] ;  /* 0x00057800014f7983 */ /* 0x000f280000300800 */
[----:B------:R1:W-:Y:S04]  /*7c290*/  @P3 STG.E desc[UR6][R76.64], R146 ;  /* 0x000000924c003986 */ /* 0x0003e8000c101906 */
[----:B------:R-:W4:Y:S04]  /*7c2a0*/  LDL.LU R145, [R1+0x116c] ;  /* 0x00116c0001917983 */ /* 0x000f280000300800 */
        /* <DEDUP_REMOVED lines=8> */
[----:B------:R1:W-:Y:S01]  /*7c330*/  @P6 STG.E desc[UR6][R76.64], R142 ;  /* 0x0000008e4c006986 */ /* 0x0003e2000c101906 */
[----:B------:R-:W-:Y:S01]  /*7c340*/  LOP3.LUT P6, RZ, R17, 0x1, RZ, 0xc0, !PT ;  /* 0x0000000111ff7812 */ /* 0x000fe200078cc0ff */
[----:B------:R-:W-:Y:S02]  /*7c350*/  IMAD.WIDE R16, R140, 0x4, R8 ;  /* 0x000000048c107825 */ /* 0x000fe400078e0208 */
[----:B------:R-:W3:Y:S04]  /*7c360*/  LDL.LU R140, [R1+0x1d70] ;  /* 0x001d7000018c7983 */ /* 0x000ee80000300800 */
[----:B-1----:R-:W3:Y:S06]  /*7c370*/  LDL.LU R142, [R1+0x236c] ;  /* 0x00236c00018e7983 */ /* 0x002eec0000300800 */
        /* <DEDUP_REMOVED lines=18> */
[----:B----4-:R1:W-:Y:S01]  /*7c4a0*/  @P6 STG.E desc[UR6][R16.64], R79 ;  /* 0x0000004f10006986 */ /* 0x0103e2000c101906 */
[----:B------:R-:W-:Y:S01]  /*7c4b0*/  LOP3.LUT P6, RZ, R18, 0x8000000, RZ, 0xc0, !PT ;  /* 0x0800000012ff7812 */ /* 0x000fe200078cc0ff */
[----:B-1----:R-:W-:-:S12]  /*7c4c0*/  IMAD.WIDE R16, R148, 0x4, R2 ;  /* 0x0000000494107825 */ /* 0x002fd800078e0202 */
[----:B------:R1:W-:Y:S01]  /*7c4d0*/  @P6 STG.E desc[UR6][R16.64], R151 ;  /* 0x0000009710006986 */ /* 0x0003e2000c101906 */
[----:B------:R-:W-:Y:S01]  /*7c4e0*/  LOP3.LUT P6, RZ, R18, 0x4000000, RZ, 0xc0, !PT ;  /* 0x0400000012ff7812 */ /* 0x000fe200078cc0ff */
[----:B-1----:R-:W-:Y:S02]  /*7c4f0*/  IMAD.WIDE R16, R148, 0x4, R4 ;  /* 0x0000000494107825 */ /* 0x002fe400078e0204 */
[----:B------:R-:W4:Y:S10]  /*7c500*/  LDL.LU R151, [R1+0x2374] ;  /* 0x0023740001977983 */ /* 0x000f340000300800 */
        /* <DEDUP_REMOVED lines=9> */
[----:B------:R1:W-:Y:S02]  /*7c5a0*/  @P2 STG.E desc[UR6][R16.64], R146 ;  /* 0x0000009210002986 */ /* 0x0003e4000c101906 */
[----:B-1----:R-:W-:-:S05]  /*7c5b0*/  IMAD.WIDE R16, R143, 0x4, R6 ;  /* 0x000000048f107825 */ /* 0x002fca00078e0206 */
[----:B--2---:R1:W-:Y:S02]  /*7c5c0*/  @P3 STG.E desc[UR6][R16.64], R144 ;  /* 0x0000009010003986 */ /* 0x0043e4000c101906 */
[----:B-1----:R-:W-:Y:S02]  /*7c5d0*/  IMAD.WIDE R16, R143, 0x4, R8 ;  /* 0x000000048f107825 */ /* 0x002fe400078e0208 */
[----:B------:R-:W2:Y:S04]  /*7c5e0*/  LDL.LU R143, [R1+0x1970] ;  /* 0x00197000018f7983 */ /* 0x000ea80000300800 */
[----:B---3--:R1:W-:Y:S04]  /*7c5f0*/  @P4 STG.E desc[UR6][R16.64], R141 ;  /* 0x0000008d10004986 */ /* 0x0083e8000c101906 */
[----:B-1----:R-:W3:Y:S01]  /*7c600*/  LDL.LU R141, [R1+0x1570] ;  /* 0x00157000018d7983 */ /* 0x002ee20000300800 */
[----:B------:R-:W-:-:S03]  /*7c610*/  IMAD.WIDE R16, R142, 0x4, R2 ;  /* 0x000000048e107825 */ /* 0x000fc600078e0202 */
        /* <DEDUP_REMOVED lines=23> */
[----:B------:R-:W4:Y:S01]  /*7c790*/  LDL.LU R145, [R1+0x2378] ;  /* 0x0023780001917983 */ /* 0x000f220000300800 */
[C---:B------:R-:W-:Y:S01]  /*7c7a0*/  LOP3.LUT P3, RZ, R25.reuse, 0x400, RZ, 0xc0, !PT ;  /* 0x0000040019ff7812 */ /* 0x040fe2000786c0ff */
[----:B------:R-:W-:Y:S01]  /*7c7b0*/  IMAD.WIDE R16, R142, 0x4, R4 ;  /* 0x000000048e107825 */ /* 0x000fe200078e0204 */
[C---:B------:R-:W-:Y:S01]  /*7c7c0*/  LOP3.LUT P4, RZ, R25.reuse, 0x800, RZ, 0xc0, !PT ;  /* 0x0000080019ff7812 */ /* 0x040fe2000788c0ff */
[----:B------:R-:W4:Y:S02]  /*7c7d0*/  LDL.LU R146, [R1+0x184] ;  /* 0x0001840001927983 */ /* 0x000f240000300800 */
[----:B------:R-:W-:Y:S02]  /*7c7e0*/  @P6 LOP3.LUT R18, R18, 0x80000, RZ, 0xfc, !PT ;  /* 0x0008000012126812 */ /* 0x000fe400078efcff */
[----:B------:R-:W-:Y:S01]  /*7c7f0*/  LOP3.LUT P6, RZ, R25, 0x40000, RZ, 0xc0, !PT ;  /* 0x0004000019ff7812 */ /* 0x000fe200078cc0ff */
[----:B------:R-:W4:Y:S01]  /*7c800*/  LDL.LU R144, [R1+0x1d78] ;  /* 0x001d780001907983 */ /* 0x000f220000300800 */
        /* <DEDUP_REMOVED lines=22> */
[----:B----4-:R1:W-:Y:S04]  /*7c970*/  @P4 STG.E desc[UR6][R16.64], R246 ;  /* 0x000000f610004986 */ /* 0x0103e8000c101906 */
[----:B------:R-:W4:Y:S01]  /*7c980*/  LDL.LU R142, [R1+0x237c] ;  /* 0x00237c00018e7983 */ /* 0x000f220000300800 */
[----:B-1----:R-:W-:-:S05]  /*7c990*/  IMAD.WIDE R16, R140, 0x4, R2 ;  /* 0x000000048c107825 */ /* 0x002fca00078e0202 */
        /* <DEDUP_REMOVED lines=40> */
[----:B------:R1:W-:Y:S02]  /*7cc20*/  @P2 STG.E desc[UR6][R16.64], R144 ;  /* 0x0000009010002986 */ /* 0x0003e4000c101906 */
[----:B-1----:R-:W-:-:S05]  /*7cc30*/  IMAD.WIDE R16, R142, 0x4, R4 ;  /* 0x000000048e107825 */ /* 0x002fca00078e0204 */
[----:B--2---:R1:W-:Y:S02]  /*7cc40*/  @P3 STG.E desc[UR6][R16.64], R143 ;  /* 0x0000008f10003986 */ /* 0x0043e4000c101906 */
[----:B-1----:R-:W-:-:S05]  /*7cc50*/  IMAD.WIDE R16, R142, 0x4, R6 ;  /* 0x000000048e107825 */ /* 0x002fca00078e0206 */
[----:B---3--:R1:W-:Y:S02]  /*7cc60*/  @P4 STG.E desc[UR6][R16.64], R141 ;  /* 0x0000008d10004986 */ /* 0x0083e4000c101906 */
[----:B-1----:R-:W-:-:S05]  /*7cc70*/  IMAD.WIDE R16, R142, 0x4, R8 ;  /* 0x000000048e107825 */ /* 0x002fca00078e0208 */
[----:B------:R1:W-:Y:S04]  /*7cc80*/  @P5 STG.E desc[UR6][R16.64], R140 ;  /* 0x0000008c10005986 */ /* 0x0003e8000c101906 */
[----:B-1----:R-:W2:Y:S04]  /*7cc90*/  LDL.LU R140, [R1+0xd78] ;  /* 0x000d7800018c7983 */ /* 0x002ea80000300800 */
[----:B------:R-:W3:Y:S04]  /*7cca0*/  LDL.LU R145, [R1+0x988] ;  /* 0x0009880001917983 */ /* 0x000ee80000300800 */
[----:B------:R-:W4:Y:S04]  /*7ccb0*/  LDL.LU R146, [R1+0x588] ;  /* 0x0005880001927983 */ /* 0x000f280000300800 */
[----:B------:R-:W2:Y:S04]  /*7ccc0*/  LDL.LU R144, [R1+0x2380] ;  /* 0x0023800001907983 */ /* 0x000ea80000300800 */
[----:B------:R-:W4:Y:S04]  /*7ccd0*/  LDL.LU R143, [R1+0x188] ;  /* 0x00018800018f7983 */ /* 0x000f280000300800 */
[----:B------:R-:W4:Y:S04]  /*7cce0*/  LDL.LU R141, [R1+0x1d7c] ;  /* 0x001d7c00018d7983 */ /* 0x000f280000300800 */
[----:B------:R-:W4:Y:S04]  /*7ccf0*/  LDL.LU R142, [R1+0x197c] ;  /* 0x00197c00018e7983 */ /* 0x000f280000300800 */
[----:B------:R-:W4:Y:S01]  /*7cd00*/  LDL.LU R244, [R1+0x2384] ;  /* 0x0023840001f47983 */ /* 0x000f220000300800 */
[----:B------:R-:W-:-:S02]  /*7cd10*/  LOP3.LUT P2, RZ, R25, 0x10000000, RZ, 0xc0, !PT ;  /* 0x1000000019ff7812 */ /* 0x000fc4000784c0ff */
        /* <DEDUP_REMOVED lines=14> */
[----:B--2---:R-:W-:-:S05]  /*7ce00*/  IMAD.WIDE R16, R144, 0x4, R2 ;  /* 0x0000000490107825 */ /* 0x004fca00078e0202 */
[----:B------:R1:W-:Y:S04]  /*7ce10*/  @P2 STG.E desc[UR6][R16.64], R140 ;  /* 0x0000008c10002986 */ /* 0x0003e8000c101906 */
[----:B-1----:R-:W2:Y:S04]  /*7ce20*/  LDL.LU R140, [R1+0x157c] ;  /* 0x00157c00018c7983 */ /* 0x002ea80000300800 */
[----:B------:R-:W2:Y:S04]  /*7ce30*/  LDL.LU R82, [R1+0x117c] ;  /* 0x00117c0001527983 */ /* 0x000ea80000300800 */
[----:B------:R-:W2:Y:S01]  /*7ce40*/  LDL.LU R83, [R1+0xd7c] ;  /* 0x000d7c0001537983 */ /* 0x000ea20000300800 */
[----:B------:R-:W-:-:S02]  /*7ce50*/  @P6 LOP3.LUT R18, R18, 0x2000, RZ, 0xfc, !PT ;  /* 0x0000200012126812 */ /* 0x000fc400078efcff */
[----:B------:R-:W-:Y:S01]  /*7ce60*/  LOP3.LUT P6, RZ, R26, 0x8, RZ, 0xc0, !PT ;  /* 0x000000081aff7812 */ /* 0x000fe200078cc0ff */
[----:B------:R-:W2:Y:S01]  /*7ce70*/  LDL.LU R79, [R1+0x98c] ;  /* 0x00098c00014f7983 */ /* 0x000ea20000300800 */
[----:B------:R-:W-:Y:S02]  /*7ce80*/  LOP3.LUT R18, R18, 0xffffbfff, RZ, 0xc0, !PT ;  /* 0xffffbfff12127812 */ /* 0x000fe400078ec0ff */
[C---:B------:R-:W-:Y:S01]  /*7ce90*/  LOP3.LUT P3, RZ, R25.reuse, 0x20000000, RZ, 0xc0, !PT ;  /* 0x2000000019ff7812 */ /* 0x040fe2000786c0ff */
[----:B------:R-:W2:Y:S01]  /*7cea0*/  LDL.LU R151, [R1+0x58c] ;  /* 0x00058c0001977983 */ /* 0x000ea20000300800 */
[----:B------:R-:W-:-:S07]  /*7ceb0*/  LOP3.LUT P4, RZ, R25, 0x40000000, RZ, 0xc0, !PT ;  /* 0x4000000019ff7812 */ /* 0x000fce000788c0ff */
[----:B------:R-:W-:Y:S02]  /*7cec0*/  @P6 LOP3.LUT R18, R18, 0x4000, RZ, 0xfc, !PT ;  /* 0x0000400012126812 */ /* 0x000fe400078efcff */
[----:B------:R-:W-:Y:S01]  /*7ced0*/  LOP3.LUT P6, RZ, R26, 0x4, RZ, 0xc0, !PT ;  /* 0x000000041aff7812 */ /* 0x000fe200078cc0ff */
[----:B------:R-:W-:Y:S01]  /*7cee0*/  IMAD.WIDE R16, R144, 0x4, R4 ;  /* 0x0000000490107825 */ /* 0x000fe200078e0204 */
[----:B------:R-:W-:-:S04]  /*7cef0*/  LOP3.LUT R18, R18, 0xffff7fff, RZ, 0xc0, !PT ;  /* 0xffff7fff12127812 */ /* 0x000fc800078ec0ff */
[----:B---3--:R1:W-:Y:S07]  /*7cf00*/  @P3 STG.E desc[UR6][R16.64], R145 ;  /* 0x0000009110003986 */ /* 0x0083ee000c101906 */
[----:B------:R-:W-:Y:S02]  /*7cf10*/  @P6 LOP3.LUT R18, R18, 0x8000, RZ, 0xfc, !PT ;  /* 0x0000800012126812 */ /* 0x000fe400078efcff */
[----:B------:R-:W-:Y:S01]  /*7cf20*/  LOP3.LUT P6, RZ, R26, 0x2, RZ, 0xc0, !PT ;  /* 0x000000021aff7812 */ /* 0x000fe200078cc0ff */
[----:B-1----:R-:W-:Y:S01]  /*7cf30*/  IMAD.WIDE R16, R144, 0x4, R6 ;  /* 0x0000000490107825 */ /* 0x002fe200078e0206 */
[----:B------:R-:W-:-:S04]  /*7cf40*/  LOP3.LUT P5, RZ, R25, 0x80000000, RZ, 0xc0, !PT ;  /* 0x8000000019ff7812 */ /* 0x000fc800078ac0ff */
[----:B----4-:R1:W-:Y:S01]  /*7cf50*/  @P4 STG.E desc[UR6][R16.64], R146 ;  /* 0x0000009210004986 */ /* 0x0103e2000c101906 */
[----:B------:R-:W-:-:S03]  /*7cf60*/  LOP3.LUT R18, R18, 0xfffeffff, RZ, 0xc0, !PT ;  /* 0xfffeffff12127812 */ /* 0x000fc600078ec0ff */
[----:B-1----:R-:W3:Y:S04]  /*7cf70*/  LDL.LU R146, [R1+0x238c] ;  /* 0x00238c0001927983 */ /* 0x002ee80000300800 */
[----:B------:R-:W4:Y:S01]  /*7cf80*/  LDL.LU R150, [R1+0x18c] ;  /* 0x00018c0001967983 */ /* 0x000f220000300800 */
[----:B------:R-:W-:Y:S02]  /*7cf90*/  @P6 LOP3.LUT R18, R18, 0x10000, RZ, 0xfc, !PT ;  /* 0x0001000012126812 */ /* 0x000fe400078efcff */
[----:B------:R-:W-:Y:S01]  /*7cfa0*/  LOP3.LUT P6, RZ, R26, 0x1, RZ, 0xc0, !PT ;  /* 0x000000011aff7812 */ /* 0x000fe200078cc0ff */
[----:B------:R-:W-:Y:S01]  /*7cfb0*/  IMAD.WIDE R16, R144, 0x4, R8 ;  /* 0x0000000490107825 */ /* 0x000fe200078e0208 */
[----:B------:R-:W3:Y:S04]  /*7cfc0*/  LDL.LU R148, [R1+0x1d80] ;  /* 0x001d800001947983 */ /* 0x000ee80000300800 */
[----:B------:R1:W-:Y:S04]  /*7cfd0*/  @P5 STG.E desc[UR6][R16.64], R143 ;  /* 0x0000008f10005986 */ /* 0x0003e8000c101906 */
[----:B------:R-:W3:Y:S04]  /*7cfe0*/  LDL.LU R147, [R1+0x1980] ;  /* 0x0019800001937983 */ /* 0x000ee80000300800 */
[----:B------:R-:W3:Y:S01]  /*7cff0*/  LDL.LU R145, [R1+0x1ea0] ;  /* 0x001ea00001917983 */ /* 0x000ee20000300800 */
[----:B-1----:R-:W-:-:S03]  /*7d000*/  IMAD.WIDE R16, R244, 0x4, R2 ;  /* 0x00000004f4107825 */ /* 0x002fc600078e0202 */
[----:B------:R-:W3:Y:S04]  /*7d010*/  LDL.LU R144, [R1+0x1580] ;  /* 0x0015800001907983 */ /* 0x000ee80000300800 */
[----:B------:R1:W-:Y:S01]  /*7d020*/  @P6 STG.E desc[UR6][R16.64], R141 ;  /* 0x0000008d10006986 */ /* 0x0003e2000c101906 */
[----:B------:R-:W-:-:S03]  /*7d030*/  LOP3.LUT P6, RZ, R18, 0x10000, RZ, 0xc0, !PT ;  /* 0x0001000012ff7812 */ /* 0x000fc600078cc0ff */
[----:B------:R-:W3:Y:S01]  /*7d040*/  LDL.LU R143, [R1+0x2390] ;  /* 0x00239000018f7983 */ /* 0x000ee20000300800 */
[----:B-1----:R-:W-:-:S03]  /*7d050*/  IMAD.WIDE R16, R244, 0x4, R4 ;  /* 0x00000004f4107825 */ /* 0x002fc600078e0204 */
[----:B------:R-:W3:Y:S06]  /*7d060*/  LDL.LU R141, [R1+0x1180] ;  /* 0x00118000018d7983 */ /* 0x000eec0000300800 */
[----:B------:R1:W-:Y:S01]  /*7d070*/  @P6 STG.E desc[UR6][R16.64], R142 ;  /* 0x0000008e10006986 */ /* 0x0003e2000c101906 */
        /* <DEDUP_REMOVED lines=19> */
[----:B----4-:R3:W-:Y:S01]  /*7d1b0*/  @P6 STG.E desc[UR6][R16.64], R150 ;  /* 0x0000009610006986 */ /* 0x0107e2000c101906 */
[----:B------:R-:W-:Y:S02]  /*7d1c0*/  LOP3.LUT P6, RZ, R18, 0x200, RZ, 0xc0, !PT ;  /* 0x0000020012ff7812 */ /* 0x000fe400078cc0ff */
[C---:B------:R-:W-:Y:S02]  /*7d1d0*/  LOP3.LUT P0, RZ, R26.reuse, 0x200, RZ, 0xc0, !PT ;  /* 0x000002001aff7812 */ /* 0x040fe4000780c0ff */
[----:B------:R-:W-:Y:S01]  /*7d1e0*/  LOP3.LUT P1, RZ, R26, 0x400, RZ, 0xc0, !PT ;  /* 0x000004001aff7812 */ /* 0x000fe2000782c0ff */
[----:B---3--:R-:W-:-:S08]  /*7d1f0*/  IMAD.WIDE R16, R146, 0x4, R2 ;  /* 0x0000000492107825 */ /* 0x008fd000078e0202 */
        /* <DEDUP_REMOVED lines=11> */
[----:B------:R1:W-:Y:S02]  /*7d2b0*/  @P2 STG.E desc[UR6][R16.64], R144 ;  /* 0x0000009010002986 */ /* 0x0003e4000c101906 */
[----:B-1----:R-:W-:-:S02]  /*7d2c0*/  IMAD.WIDE R16, R143, 0x4, R2 ;  /* 0x000000048f107825 */ /* 0x002fc400078e0202 */
[----:B------:R-:W4:Y:S04]  /*7d2d0*/  LDL.LU R144, [R1+0x1d84] ;  /* 0x001d840001907983 */ /* 0x000f280000300800 */
        /* <DEDUP_REMOVED lines=21> */
[C---:B------:R-:W-:Y:S01]  /*7d430*/  LOP3.LUT P3, RZ, R26.reuse, 0x10000, RZ, 0xc0, !PT ;  /* 0x000100001aff7812 */ /* 0x040fe2000786c0ff */
[----:B------:R-:W4:Y:S01]  /*7d440*/  LDL.LU R148, [R1+0x1588] ;  /* 0x0015880001947983 */ /* 0x000f220000300800 */
[----:B------:R-:W-:-:S03]  /*7d450*/  LOP3.LUT P4, RZ, R26, 0x20000, RZ, 0xc0, !PT ;  /* 0x000200001aff7812 */ /* 0x000fc6000788c0ff */
[----:B------:R-:W4:Y:S01]  /*7d460*/  LDL.LU R147, [R1+0x1188] ;  /* 0x0011880001937983 */ /* 0x000f220000300800 */
[C---:B------:R-:W-:Y:S02]  /*7d470*/  LOP3.LUT P5, RZ, R26.reuse, 0x40000, RZ, 0xc0, !PT ;  /* 0x000400001aff7812 */ /* 0x040fe400078ac0ff */
[----:B------:R-:W-:Y:S02]  /*7d480*/  LOP3.LUT P6, RZ, R26, 0x8000000, RZ, 0xc0, !PT ;  /* 0x080000001aff7812 */ /* 0x000fe400078cc0ff */
[----:B------:R-:W-:Y:S01]  /*7d490*/  LOP3.LUT R18, R18, 0xfffffffd, RZ, 0xc0, !PT ;  /* 0xfffffffd12127812 */ /* 0x000fe200078ec0ff */
[----:B---3--:R1:W-:Y:S04]  /*7d4a0*/  @P2 STG.E desc[UR6][R16.64], R146 ;  /* 0x0000009210002986 */ /* 0x0083e8000c101906 */
[----:B-1----:R-:W3:Y:S06]  /*7d4b0*/  LDL.LU R146, [R1+0xd88] ;  /* 0x000d880001927983 */ /* 0x002eec0000300800 */
        /* <DEDUP_REMOVED lines=10> */
[----:B----4-:R1:W-:Y:S02]  /*7d560*/  @P3 STG.E desc[UR6][R16.64], R144 ;  /* 0x0000009010003986 */ /* 0x0103e4000c101906 */
[C---:B-1----:R-:W-:Y:S02]  /*7d570*/  IMAD.WIDE R16, R140.reuse, 0x4, R4 ;  /* 0x000000048c107825 */ /* 0x042fe400078e0204 */
[----:B------:R-:W2:Y:S04]  /*7d580*/  LDL.LU R144, [R1+0x998] ;  /* 0x0009980001907983 */ /* 0x000ea80000300800 */
[----:B------:R1:W-:Y:S02]  /*7d590*/  @P4 STG.E desc[UR6][R16.64], R141 ;  /* 0x0000008d10004986 */ /* 0x0003e4000c101906 */
[----:B-1----:R-:W-:-:S02]  /*7d5a0*/  IMAD.WIDE R16, R140, 0x4, R6 ;  /* 0x000000048c107825 */ /* 0x002fc400078e0206 */
[----:B------:R-:W4:Y:S04]  /*7d5b0*/  LDL.LU R141, [R1+0x598] ;  /* 0x00059800018d7983 */ /* 0x000f280000300800 */
[----:B------:R1:W-:Y:S02]  /*7d5c0*/  @P5 STG.E desc[UR6][R16.64], R142 ;  /* 0x0000008e10005986 */ /* 0x0003e4000c101906 */
[----:B-1----:R-:W-:Y:S02]  /*7d5d0*/  IMAD.WIDE R16, R140, 0x4, R8 ;  /* 0x000000048c107825 */ /* 0x002fe400078e0208 */
[----:B------:R-:W4:Y:S04]  /*7d5e0*/  LDL.LU R142, [R1+0x1d8c] ;  /* 0x001d8c00018e7983 */ /* 0x000f280000300800 */
[----:B------:R-:W4:Y:S04]  /*7d5f0*/  LDL.LU R140, [R1+0x198c] ;  /* 0x00198c00018c7983 */ /* 0x000f280000300800 */
        /* <DEDUP_REMOVED lines=46> */
[----:B-1----:R-:W-:Y:S01]  /*7d8e0*/  IMAD.WIDE R16, R143, 0x4, R4 ;  /* 0x000000048f107825 */ /* 0x002fe200078e0204 */
[----:B------:R-:W-:Y:S01]  /*7d8f0*/  LOP3.LUT P4, RZ, R27, 0x1, RZ, 0xc0, !PT ;  /* 0x000000011bff7812 */ /* 0x000fe2000788c0ff */
[----:B------:R-:W4:Y:S04]  /*7d900*/  LDL.LU R147, [R1+0x1eac] ;  /* 0x001eac0001937983 */ /* 0x000f280000300800 */
[----:B---3--:R1:W-:Y:S02]  /*7d910*/  @P1 STG.E desc[UR6][R16.64], R146 ;  /* 0x0000009210001986 */ /* 0x0083e4000c101906 */
[----:B-1----:R-:W-:-:S02]  /*7d920*/  IMAD.WIDE R16, R143, 0x4, R6 ;  /* 0x000000048f107825 */ /* 0x002fc400078e0206 */
[----:B------:R-:W3:Y:S04]  /*7d930*/  LDL.LU R146, [R1+0x158c] ;  /* 0x00158c0001927983 */ /* 0x000ee80000300800 */
[----:B--2---:R1:W-:Y:S02]  /*7d940*/  @P2 STG.E desc[UR6][R16.64], R144 ;  /* 0x0000009010002986 */ /* 0x0043e4000c101906 */
[----:B-1----:R-:W-:Y:S02]  /*7d950*/  IMAD.WIDE R16, R143, 0x4, R8 ;  /* 0x000000048f107825 */ /* 0x002fe400078e0208 */
[----:B------:R-:W2:Y:S04]  /*7d960*/  LDL.LU R144, [R1+0x118c] ;  /* 0x00118c0001907983 */ /* 0x000ea80000300800 */
[----:B----4-:R1:W-:Y:S04]  /*7d970*/  @P3 STG.E desc[UR6][R16.64], R141 ;  /* 0x0000008d10003986 */ /* 0x0103e8000c101906 */
[----:B------:R-:W4:Y:S04]  /*7d980*/  LDL.LU R143, [R1+0xd8c] ;  /* 0x000d8c00018f7983 */ /* 0x000f280000300800 */
[----:B-1----:R-:W4:Y:S01]  /*7d990*/  LDL.LU R141, [R1+0x99c] ;  /* 0x00099c00018d7983 */ /* 0x002f220000300800 */
[----:B------:R-:W-:-:S05]  /*7d9a0*/  IMAD.WIDE R16, R145, 0x4, R2 ;  /* 0x0000000491107825 */ /* 0x000fca00078e0202 */
[----:B------:R1:W-:Y:S04]  /*7d9b0*/  @P4 STG.E desc[UR6][R16.64], R142 ;  /* 0x0000008e10004986 */ /* 0x0003e8000c101906 */
[----:B-1----:R-:W2:Y:S01]  /*7d9c0*/  LDL.LU R142, [R1+0x23a8] ;  /* 0x0023a800018e7983 */ /* 0x002ea20000300800 */
[----:B------:R-:W-:Y:S01]  /*7d9d0*/  LOP3.LUT P5, RZ, R27, 0x2, RZ, 0xc0, !PT ;  /* 0x000000021bff7812 */ /* 0x000fe200078ac0ff */
[----:B------:R-:W-:-:S12]  /*7d9e0*/  IMAD.WIDE R16, R145, 0x4, R4 ;  /* 0x0000000491107825 */ /* 0x000fd800078e0204 */
[----:B------:R1:W-:Y:S04]  /*7d9f0*/  @P5 STG.E desc[UR6][R16.64], R140 ;  /* 0x0000008c10005986 */ /* 0x0003e8000c101906 */
[----:B-1----:R-:W4:Y:S01]  /*7da00*/  LDL.LU R140, [R1+0x59c] ;  /* 0x00059c00018c7983 */ /* 0x002f220000300800 */
[----:B------:R-:W-:Y:S02]  /*7da10*/  LOP3.LUT P6, RZ, R27, 0x4000, RZ, 0xc0, !PT ;  /* 0x000040001bff7812 */ /* 0x000fe400078cc0ff */
        /* <DEDUP_REMOVED lines=8> */
[----:B------:R-:W4:Y:S01]  /*7daa0*/  LDL.LU R79, [R1+0x1190] ;  /* 0x00119000014f7983 */ /* 0x000f220000300800 */
[----:B------:R-:W-:-:S03]  /*7dab0*/  LOP3.LUT P2, RZ, R27, 0x4, RZ, 0xc0, !PT ;  /* 0x000000041bff7812 */ /* 0x000fc6000784c0ff */
[----:B------:R-:W4:Y:S04]  /*7dac0*/  LDL.LU R148, [R1+0x23b0] ;  /* 0x0023b00001947983 */ /* 0x000f280000300800 */
[----:B------:R-:W-:Y:S01]  /*7dad0*/  @P6 LOP3.LUT R19, R19, 0x4000000, RZ, 0xfc, !PT ;  /* 0x0400000013136812 */ /* 0x000fe200078efcff */
[----:B------:R-:W4:Y:S01]  /*7dae0*/  LDL.LU R151, [R1+0xd90] ;  /* 0x000d900001977983 */ /* 0x000f220000300800 */
[----:B------:R-:W-:Y:S02]  /*7daf0*/  LOP3.LUT P6, RZ, R27, 0x1000, RZ, 0xc0, !PT ;  /* 0x000010001bff7812 */ /* 0x000fe400078cc0ff */
[----:B------:R-:W-:Y:S02]  /*7db00*/  LOP3.LUT R19, R19, 0xf7ffffff, RZ, 0xc0, !PT ;  /* 0xf7ffffff13137812 */ /* 0x000fe400078ec0ff */
[----:B------:R-:W-:Y:S01]  /*7db10*/  LOP3.LUT P3, RZ, R27, 0x8, RZ, 0xc0, !PT ;  /* 0x000000081bff7812 */ /* 0x000fe2000786c0ff */
[----:B------:R-:W-:Y:S01]  /*7db20*/  IMAD.WIDE R16, R145, 0x4, R6 ;  /* 0x0000000491107825 */ /* 0x000fe200078e0206 */
[----:B------:R-:W-:Y:S01]  /*7db30*/  LOP3.LUT P4, RZ, R27, 0x10, RZ, 0xc0, !PT ;  /* 0x000000101bff7812 */ /* 0x000fe2000788c0ff */
[----:B------:R-:W4:Y:S06]  /*7db40*/  LDL.LU R149, [R1+0x9a0] ;  /* 0x0009a00001957983 */ /* 0x000f2c0000300800 */
        /* <DEDUP_REMOVED lines=11> */
[----:B------:R-:W-:Y:S02]  /*7dc00*/  LOP3.LUT P5, RZ, R27, 0x20, RZ, 0xc0, !PT ;  /* 0x000000201bff7812 */ /* 0x000fe400078ac0ff */
[----:B------:R-:W-:-:S09]  /*7dc10*/  LOP3.LUT R19, R19, 0x7fffffff, RZ, 0xc0, !PT ;  /* 0x7fffffff13137812 */ /* 0x000fd200078ec0ff */
[----:B------:R-:W-:Y:S02]  /*7dc20*/  @P6 LOP3.LUT R19, R19, 0x80000000, RZ, 0xfc, !PT ;  /* 0x8000000013136812 */ /* 0x000fe400078efcff */
[----:B------:R-:W-:Y:S02]  /*7dc30*/  LOP3.LUT P6, RZ, R27, 0x80, RZ, 0xc0, !PT ;  /* 0x000000801bff7812 */ /* 0x000fe400078cc0ff */
[----:B------:R-:W-:-:S11]  /*7dc40*/  LOP3.LUT R18, R18, 0xfffffffe, RZ, 0xc0, !PT ;  /* 0xfffffffe12127812 */ /* 0x000fd600078ec0ff */
[----:B------:R-:W-:Y:S02]  /*7dc50*/  @P6 LOP3.LUT R18, R18, 0x1, RZ, 0xfc, !PT ;  /* 0x0000000112126812 */ /* 0x000fe400078efcff */
[----:B------:R-:W-:Y:S01]  /*7dc60*/  LOP3.LUT P6, RZ, R27, 0x40, RZ, 0xc0, !PT ;  /* 0x000000401bff7812 */ /* 0x000fe200078cc0ff */
[----:B------:R1:W-:Y:S02]  /*7dc70*/  @P2 STG.E desc[UR6][R16.64], R147 ;  /* 0x0000009310002986 */ /* 0x0003e4000c101906 */
[----:B-1----:R-:W-:-:S05]  /*7dc80*/  IMAD.WIDE R16, R145, 0x4, R8 ;  /* 0x0000000491107825 */ /* 0x002fca00078e0208 */
[----:B---3--:R2:W-:Y:S02]  /*7dc90*/  @P3 STG.E desc[UR6][R16.64], R146 ;  /* 0x0000009210003986 */ /* 0x0085e4000c101906 */
[----:B--2---:R-:W-:-:S05]  /*7dca0*/  IMAD.WIDE R16, R142, 0x4, R2 ;  /* 0x000000048e107825 */ /* 0x004fca00078e0202 */
[----:B------:R1:W-:Y:S02]  /*7dcb0*/  @P4 STG.E desc[UR6][R16.64], R144 ;  /* 0x0000009010004986 */ /* 0x0003e4000c101906 */
[----:B-1----:R-:W-:-:S05]  /*7dcc0*/  IMAD.WIDE R16, R142, 0x4, R4 ;  /* 0x000000048e107825 */ /* 0x002fca00078e0204 */
[----:B----4-:R1:W-:Y:S04]  /*7dcd0*/  @P5 STG.E desc[UR6][R16.64], R143 ;  /* 0x0000008f10005986 */ /* 0x0103e8000c101906 */
[----:B-1----:R-:W2:Y:S04]  /*7dce0*/  LDL.LU R143, [R1+0x23b4] ;  /* 0x0023b400018f7983 */ /* 0x002ea80000300800 */
[----:B------:R-:W3:Y:S04]  /*7dcf0*/  LDL.LU R150, [R1+0x5a0] ;  /* 0x0005a00001967983 */ /* 0x000ee80000300800 */
[----:B------:R-:W4:Y:S01]  /*7dd00*/  LDL.LU R147, [R1+0x1a0] ;  /* 0x0001a00001937983 */ /* 0x000f220000300800 */
[----:B------:R-:W-:-:S03]  /*7dd10*/  IMAD.WIDE R16, R142, 0x4, R6 ;  /* 0x000000048e107825 */ /* 0x000fc600078e0206 */
[----:B------:R-:W2:Y:S04]  /*7dd20*/  LDL.LU R145, [R1+0x1d94] ;  /* 0x001d940001917983 */ /* 0x000ea80000300800 */
[----:B------:R1:W-:Y:S01]  /*7dd30*/  @P6 STG.E desc[UR6][R16.64], R141 ;  /* 0x0000008d10006986 */ /* 0x0003e2000c101906 */
[----:B------:R-:W-:-:S03]  /*7dd40*/  LOP3.LUT P6, RZ, R18, 0x1, RZ, 0xc0, !PT ;  /* 0x0000000112ff7812 */ /* 0x000fc600078cc0ff */
[----:B------:R-:W2:Y:S04]  /*7dd50*/  LDL.LU R146, [R1+0x1994] ;  /* 0x0019940001927983 */ /* 0x000ea80000300800 */
[----:B------:R-:W2:Y:S01]  /*7dd60*/  LDL.LU R144, [R1+0x1594] ;  /* 0x0015940001907983 */ /* 0x000ea20000300800 */
[----:B-1----:R-:W-:-:S03]  /*7dd70*/  IMAD.WIDE R16, R142, 0x4, R8 ;  /* 0x000000048e107825 */ /* 0x002fc600078e0208 */
[----:B------:R-:W2:Y:S04]  /*7dd80*/  LDL.LU R141, [R1+0x1194] ;  /* 0x00119400018d7983 */ /* 0x000ea80000300800 */
[----:B------:R1:W-:Y:S04]  /*7dd90*/  @P6 STG.E desc[UR6][R16.64], R140 ;  /* 0x0000008c10006986 */ /* 0x0003e8000c101906 */
        /* <DEDUP_REMOVED lines=23> */
[C---:B------:R-:W-:Y:S01]  /*7df10*/  LOP3.LUT P1, RZ, R27.reuse, 0x10000, RZ, 0xc0, !PT ;  /* 0x000100001bff7812 */ /* 0x040fe2000782c0ff */
[----:B-1----:R-:W-:Y:S01]  /*7df20*/  IMAD.WIDE R16, R148, 0x4, R6 ;  /* 0x0000000494107825 */ /* 0x002fe200078e0206 */
[C---:B------:R-:W-:Y:S02]  /*7df30*/  LOP3.LUT P2, RZ, R27.reuse, 0x20000, RZ, 0xc0, !PT ;  /* 0x000200001bff7812 */ /* 0x040fe4000784c0ff */
[C---:B------:R-:W-:Y:S02]  /*7df40*/  LOP3.LUT P3, RZ, R27.reuse, 0x40000, RZ, 0xc0, !PT ;  /* 0x000400001bff7812 */ /* 0x040fe4000786c0ff */
[C---:B------:R-:W-:Y:S02]  /*7df50*/  LOP3.LUT P4, RZ, R27.reuse, 0x80000, RZ, 0xc0, !PT ;  /* 0x000800001bff7812 */ /* 0x040fe4000788c0ff */
[----:B------:R-:W-:-:S03]  /*7df60*/  LOP3.LUT P5, RZ, R27, 0x100000, RZ, 0xc0, !PT ;  /* 0x001000001bff7812 */ /* 0x000fc600078ac0ff */
[----:B---3--:R1:W-:Y:S02]  /*7df70*/  @P6 STG.E desc[UR6][R16.64], R150 ;  /* 0x0000009610006986 */ /* 0x0083e4000c101906 */
[----:B-1----:R-:W-:-:S05]  /*7df80*/  IMAD.WIDE R16, R148, 0x4, R8 ;  /* 0x0000000494107825 */ /* 0x002fca00078e0208 */
[----:B----4-:R2:W-:Y:S02]  /*7df90*/  @P0 STG.E desc[UR6][R16.64], R147 ;  /* 0x0000009310000986 */ /* 0x0105e4000c101906 */
[----:B--2---:R-:W-:-:S05]  /*7dfa0*/  IMAD.WIDE R16, R143, 0x4, R2 ;  /* 0x000000048f107825 */ /* 0x004fca00078e0202 */
[----:B------:R1:W-:Y:S02]  /*7dfb0*/  @P1 STG.E desc[UR6][R16.64], R145 ;  /* 0x0000009110001986 */ /* 0x0003e4000c101906 */
[----:B-1----:R-:W-:-:S05]  /*7dfc0*/  IMAD.WIDE R16, R143, 0x4, R4 ;  /* 0x000000048f107825 */ /* 0x002fca00078e0204 */
[----:B------:R1:W-:Y:S02]  /*7dfd0*/  @P2 STG.E desc[UR6][R16.64], R146 ;  /* 0x0000009210002986 */ /* 0x0003e4000c101906 */
[----:B-1----:R-:W-:-:S05]  /*7dfe0*/  IMAD.WIDE R16, R143, 0x4, R6 ;  /* 0x000000048f107825 */ /* 0x002fca00078e0206 */
[----:B------:R1:W-:Y:S02]  /*7dff0*/  @P3 STG.E desc[UR6][R16.64], R144 ;  /* 0x0000009010003986 */ /* 0x0003e4000c101906 */
[----:B-1----:R-:W-:Y:S02]  /*7e000*/  IMAD.WIDE R16, R143, 0x4, R8 ;  /* 0x000000048f107825 */ /* 0x002fe400078e0208 */
[----:B------:R-:W2:Y:S04]  /*7e010*/  LDL.LU R143, [R1+0x9a4] ;  /* 0x0009a400018f7983 */ /* 0x000ea80000300800 */
[----:B------:R1:W-:Y:S04]  /*7e020*/  @P4 STG.E desc[UR6][R16.64], R141 ;  /* 0x0000008d10004986 */ /* 0x0003e8000c101906 */
        /* <DEDUP_REMOVED lines=28> */
[----:B------:R-:W-:Y:S01]  /*7e1f0*/  LOP3.LUT P4, RZ, R27, 0x800000, RZ, 0xc0, !PT ;  /* 0x008000001bff7812 */ /* 0x000fe2000788c0ff */
        /* <DEDUP_REMOVED lines=71> */
[C---:B-1----:R-:W-:Y:S02]  /*7e670*/  IMAD.WIDE R16, R142.reuse, 0x4, R6 ;  /* 0x000000048e107825 */ /* 0x042fe400078e0206 */
[----:B------:R-:W2:Y:S04]  /*7e680*/  LDL.LU R143, [R1+0x1da0] ;  /* 0x001da000018f7983 */ /* 0x000ea80000300800 */
[----:B---3--:R1:W-:Y:S02]  /*7e690*/  @P4 STG.E desc[UR6][R16.64], R141 ;  /* 0x0000008d10004986 */ /* 0x0083e4000c101906 */
        /* <DEDUP_REMOVED lines=40> */
[----:B------:R-:W-:Y:S01]  /*7e920*/  @P6 LOP3.LUT R19, R19, 0x4000, RZ, 0xfc, !PT ;  /* 0x0000400013136812 */ /* 0x000fe200078efcff */
[----:B--2---:R-:W-:-:S05]  /*7e930*/  IMAD.WIDE R16, R140, 0x4, R2 ;  /* 0x000000048c107825 */ /* 0x004fca00078e0202 */
[----:B------:R1:W-:Y:S02]  /*7e940*/  @P2 STG.E desc[UR6][R16.64], R143 ;  /* 0x0000008f10002986 */ /* 0x0003e4000c101906 */
[C---:B-1----:R-:W-:Y:S02]  /*7e950*/  IMAD.WIDE R16, R140.reuse, 0x4, R4 ;  /* 0x000000048c107825 */ /* 0x042fe400078e0204 */
[----:B------:R-:W2:Y:S04]  /*7e960*/  LDL.LU R143, [R1+0x1b4] ;  /* 0x0001b400018f7983 */ /* 0x000ea80000300800 */
[----:B---3--:R1:W-:Y:S02]  /*7e970*/  @P3 STG.E desc[UR6][R16.64], R141 ;  /* 0x0000008d10003986 */ /* 0x0083e4000c101906 */
[----:B-1----:R-:W-:-:S02]  /*7e980*/  IMAD.WIDE R16, R140, 0x4, R6 ;  /* 0x000000048c107825 */ /* 0x002fc400078e0206 */
[----:B------:R-:W3:Y:S04]  /*7e990*/  LDL.LU R141, [R1+0x1da8] ;  /* 0x001da800018d7983 */ /* 0x000ee80000300800 */
[----:B----4-:R1:W-:Y:S02]  /*7e9a0*/  @P4 STG.E desc[UR6][R16.64], R142 ;  /* 0x0000008e10004986 */ /* 0x0103e4000c101906 */
[----:B-1----:R-:W-:Y:S02]  /*7e9b0*/  IMAD.WIDE R16, R140, 0x4, R8 ;  /* 0x000000048c107825 */ /* 0x002fe400078e0208 */
[----:B------:R-:W4:Y:S04]  /*7e9c0*/  LDL.LU R142, [R1+0x19a8] ;  /* 0x0019a800018e7983 */ /* 0x000f280000300800 */
[----:B------:R-:W4:Y:S04]  /*7e9d0*/  LDL.LU R140, [R1+0x15a8] ;  /* 0x0015a800018c7983 */ /* 0x000f280000300800 */
[----:B------:R-:W3:Y:S01]  /*7e9e0*/  LDL.LU R144, [R1+0x23dc] ;  /* 0x0023dc0001907983 */ /* 0x000ee20000300800 */
[----:B------:R-:W-:-:S02]  /*7e9f0*/  LOP3.LUT P6, RZ, R28, 0x4000, RZ, 0xc0, !PT ;  /* 0x000040001cff7812 */ /* 0x000fc400078cc0ff */
[----:B------:R-:W-:Y:S02]  /*7ea00*/  LOP3.LUT R19, R19, 0xffff7fff, RZ, 0xc0, !PT ;  /* 0xffff7fff13137812 */ /* 0x000fe400078ec0ff */
[----:B------:R-:W-:-:S09]  /*7ea10*/  LOP3.LUT P5, RZ, R28, 0x800, RZ, 0xc0, !PT ;  /* 0x000008001cff7812 */ /* 0x000fd200078ac0ff */
[----:B------:R-:W-:Y:S02]  /*7ea20*/  @P6 LOP3.LUT R19, R19, 0x8000, RZ, 0xfc, !PT ;  /* 0x0000800013136812 */ /* 0x000fe400078efcff */
[----:B------:R-:W-:Y:S02]  /*7ea30*/  LOP3.LUT P6, RZ, R28, 0x2000, RZ, 0xc0, !PT ;  /* 0x000020001cff7812 */ /* 0x000fe400078cc0ff */
[----:B------:R-:W-:Y:S01]  /*7ea40*/  LOP3.LUT R19, R19, 0xfffeffff, RZ, 0xc0, !PT ;  /* 0xfffeffff13137812 */ /* 0x000fe200078ec0ff */
[----:B------:R1:W-:Y:S10]  /*7ea50*/  @P5 STG.E desc[UR6][R16.64], R246 ;  /* 0x000000f610005986 */ /* 0x0003f4000c101906 */
[----:B------:R-:W-:-:S02]  /*7ea60*/  @P6 LOP3.LUT R19, R19, 0x10000, RZ, 0xfc, !PT ;  /* 0x0001000013136812 */ /* 0x000fc400078efcff */
        /* <DEDUP_REMOVED lines=54> */
[----:B------:R-:W-:-:S03]  /*7edd0*/  IMAD.WIDE R16, R144, 0x4, R8 ;  /* 0x0000000490107825 */ /* 0x000fc600078e0208 */
[----:B------:R-:W4:Y:S04]  /*7ede0*/  LDL.LU R150, [R1+0x23e8] ;  /* 0x0023e80001967983 */ /* 0x000f280000300800 */
        /* <DEDUP_REMOVED lines=17> */
[----:B------:R-:W2:Y:S04]  /*7ef00*/  LDL.LU R83, [R1+0x11ac] ;  /* 0x0011ac0001537983 */ /* 0x000ea80000300800 */
[----:B------:R-:W2:Y:S04]  /*7ef10*/  LDL.LU R79, [R1+0xdac] ;  /* 0x000dac00014f7983 */ /* 0x000ea80000300800 */
[----:B------:R-:W2:Y:S01]  /*7ef20*/  LDL.LU R151, [R1+0x9bc] ;  /* 0x0009bc0001977983 */ /* 0x000ea20000300800 */
[----:B------:R-:W-:-:S03]  /*7ef30*/  LOP3.LUT R19, R19, 0xffffffdf, RZ, 0xc0, !PT ;  /* 0xffffffdf13137812 */ /* 0x000fc600078ec0ff */
[----:B------:R-:W2:Y:S01]  /*7ef40*/  LDL.LU R149, [R1+0x5bc] ;  /* 0x0005bc0001957983 */ /* 0x000ea20000300800 */
[----:B------:R-:W-:Y:S02]  /*7ef50*/  @P6 LOP3.LUT R19, R19, 0x20, RZ, 0xfc, !PT ;  /* 0x0000002013136812 */ /* 0x000fe400078efcff */
[----:B------:R-:W-:Y:S02]  /*7ef60*/  LOP3.LUT P6, RZ, R29, 0x4, RZ, 0xc0, !PT ;  /* 0x000000041dff7812 */ /* 0x000fe400078cc0ff */
[C---:B------:R-:W-:Y:S02]  /*7ef70*/  LOP3.LUT P3, RZ, R28.reuse, 0x10000000, RZ, 0xc0, !PT ;  /* 0x100000001cff7812 */ /* 0x040fe4000786c0ff */
[----:B------:R-:W-:Y:S01]  /*7ef80*/  LOP3.LUT P4, RZ, R28, 0x20000000, RZ, 0xc0, !PT ;  /* 0x200000001cff7812 */ /* 0x000fe2000788c0ff */
[----:B---3--:R-:W-:Y:S01]  /*7ef90*/  IMAD.WIDE R16, R143, 0x4, R2 ;  /* 0x000000048f107825 */ /* 0x008fe200078e0202 */
[----:B------:R-:W-:Y:S01]  /*7efa0*/  LOP3.LUT R19, R19, 0xffffffbf, RZ, 0xc0, !PT ;  /* 0xffffffbf13137812 */ /* 0x000fe200078ec0ff */
[----:B------:R-:W3:Y:S06]  /*7efb0*/  LDL.LU R148, [R1+0x1bc] ;  /* 0x0001bc0001947983 */ /* 0x000eec0000300800 */
[----:B------:R-:W-:-:S02]  /*7efc0*/  @P6 LOP3.LUT R19, R19, 0x40, RZ, 0xfc, !PT ;  /* 0x0000004013136812 */ /* 0x000fc400078efcff */
[----:B------:R-:W-:Y:S01]  /*7efd0*/  LOP3.LUT P6, RZ, R29, 0x2, RZ, 0xc0, !PT ;  /* 0x000000021dff7812 */ /* 0x000fe200078cc0ff */
[----:B------:R1:W-:Y:S01]  /*7efe0*/  @P3 STG.E desc[UR6][R16.64], R147 ;  /* 0x0000009310003986 */ /* 0x0003e2000c101906 */
[----:B------:R-:W-:Y:S01]  /*7eff0*/  LOP3.LUT R19, R19, 0xffffff7f, RZ, 0xc0, !PT ;  /* 0xffffff7f13137812 */ /* 0x000fe200078ec0ff */
[----:B-1----:R-:W-:Y:S02]  /*7f000*/  IMAD.WIDE R16, R143, 0x4, R4 ;  /* 0x000000048f107825 */ /* 0x002fe400078e0204 */
[----:B------:R-:W3:Y:S08]  /*7f010*/  LDL.LU R147, [R1+0x1eb0] ;  /* 0x001eb00001937983 */ /* 0x000ef00000300800 */
[----:B------:R-:W-:-:S02]  /*7f020*/  @P6 LOP3.LUT R19, R19, 0x80, RZ, 0xfc, !PT ;  /* 0x0000008013136812 */ /* 0x000fc400078efcff */
[----:B------:R-:W-:Y:S01]  /*7f030*/  LOP3.LUT P6, RZ, R29, 0x1, RZ, 0xc0, !PT ;  /* 0x000000011dff7812 */ /* 0x000fe200078cc0ff */
[----:B----4-:R1:W-:Y:S01]  /*7f040*/  @P4 STG.E desc[UR6][R16.64], R145 ;  /* 0x0000009110004986 */ /* 0x0103e2000c101906 */
[----:B------:R-:W-:Y:S02]  /*7f050*/  LOP3.LUT P5, RZ, R28, 0x40000000, RZ, 0xc0, !PT ;  /* 0x400000001cff7812 */ /* 0x000fe400078ac0ff */
[----:B------:R-:W-:Y:S01]  /*7f060*/  LOP3.LUT R19, R19, 0xfffffeff, RZ, 0xc0, !PT ;  /* 0xfffffeff13137812 */ /* 0x000fe200078ec0ff */
[----:B-1----:R-:W4:Y:S08]  /*7f070*/  LDL.LU R145, [R1+0x1db0] ;  /* 0x001db00001917983 */ /* 0x002f300000300800 */
[----:B------:R-:W-:-:S02]  /*7f080*/  @P6 LOP3.LUT R19, R19, 0x100, RZ, 0xfc, !PT ;  /* 0x0000010013136812 */ /* 0x000fc400078efcff */
[----:B------:R-:W-:Y:S01]  /*7f090*/  LOP3.LUT P6, RZ, R28, 0x80000000, RZ, 0xc0, !PT ;  /* 0x800000001cff7812 */ /* 0x000fe200078cc0ff */
[----:B------:R-:W-:-:S05]  /*7f0a0*/  IMAD.WIDE R16, R143, 0x4, R6 ;  /* 0x000000048f107825 */ /* 0x000fca00078e0206 */
[----:B------:R1:W-:Y:S02]  /*7f0b0*/  @P5 STG.E desc[UR6][R16.64], R146 ;  /* 0x0000009210005986 */ /* 0x0003e4000c101906 */
[----:B-1----:R-:W-:Y:S02]  /*7f0c0*/  IMAD.WIDE R16, R143, 0x4, R8 ;  /* 0x000000048f107825 */ /* 0x002fe400078e0208 */
[----:B------:R-:W4:Y:S04]  /*7f0d0*/  LDL.LU R146, [R1+0x19b0] ;  /* 0x0019b00001927983 */ /* 0x000f280000300800 */
[----:B------:R1:W-:Y:S01]  /*7f0e0*/  @P6 STG.E desc[UR6][R16.64], R141 ;  /* 0x0000008d10006986 */ /* 0x0003e2000c101906 */
[----:B------:R-:W-:-:S03]  /*7f0f0*/  LOP3.LUT P6, RZ, R19, 0x100, RZ, 0xc0, !PT ;  /* 0x0000010013ff7812 */ /* 0x000fc600078cc0ff */
[----:B------:R-:W4:Y:S01]  /*7f100*/  LDL.LU R143, [R1+0x15b0] ;  /* 0x0015b000018f7983 */ /* 0x000f220000300800 */
[----:B-1----:R-:W-:-:S09]  /*7f110*/  IMAD.WIDE R16, R82, 0x4, R2 ;  /* 0x0000000452107825 */ /* 0x002fd200078e0202 */
        /* <DEDUP_REMOVED lines=14> */
[C---:B-1----:R-:W-:Y:S01]  /*7f200*/  IMAD.WIDE R16, R150.reuse, 0x4, R2 ;  /* 0x0000000496107825 */ /* 0x042fe200078e0202 */
        /* <DEDUP_REMOVED lines=12> */
[----:B---3--:R1:W-:Y:S02]  /*7f2d0*/  @P6 STG.E desc[UR6][R16.64], R148 ;  /* 0x0000009410006986 */ /* 0x0083e4000c101906 */
[----:B-1----:R-:W-:-:S05]  /*7f2e0*/  IMAD.WIDE R16, R144, 0x4, R2 ;  /* 0x0000000490107825 */ /* 0x002fca00078e0202 */
[----:B------:R1:W-:Y:S02]  /*7f2f0*/  @P0 STG.E desc[UR6][R16.64], R147 ;  /* 0x0000009310000986 */ /* 0x0003e4000c101906 */
[----:B-1----:R-:W-:-:S05]  /*7f300*/  IMAD.WIDE R16, R144, 0x4, R4 ;  /* 0x0000000490107825 */ /* 0x002fca00078e0204 */
[----:B----4-:R1:W-:Y:S04]  /*7f310*/  @P1 STG.E desc[UR6][R16.64], R145 ;  /* 0x0000009110001986 */ /* 0x0103e8000c101906 */
        /* <DEDUP_REMOVED lines=49> */
[----:B---3--:R1:W-:Y:S02]  /*7f630*/  @P2 STG.E desc[UR6][R16.64], R145 ;  /* 0x0000009110002986 */ /* 0x0083e4000c101906 */
[----:B-1----:R-:W-:Y:S02]  /*7f640*/  IMAD.WIDE R16, R141, 0x4, R8 ;  /* 0x000000048d107825 */ /* 0x002fe400078e0208 */
[----:B------:R-:W3:Y:S04]  /*7f650*/  LDL.LU R141, [R1+0x2400] ;  /* 0x00240000018d7983 */ /* 0x000ee80000300800 */
[----:B------:R-:W3:Y:S01]  /*7f660*/  LDL.LU R79, [R1+0x5c4] ;  /* 0x0005c400014f7983 */ /* 0x000ee20000300800 */
[----:B------:R-:W-:-:S02]  /*7f670*/  LOP3.LUT P3, RZ, R29, 0x8000, RZ, 0xc0, !PT ;  /* 0x000080001dff7812 */ /* 0x000fc4000786c0ff */
[----:B------:R-:W-:Y:S01]  /*7f680*/  @P6 LOP3.LUT R20, R20, 0x80000000, RZ, 0xfc, !PT ;  /* 0x8000000014146812 */ /* 0x000fe200078efcff */
[----:B------:R-:W3:Y:S01]  /*7f690*/  LDL.LU R145, [R1+0x11b8] ;  /* 0x0011b80001917983 */ /* 0x000ee20000300800 */
[C---:B------:R-:W-:Y:S02]  /*7f6a0*/  LOP3.LUT P6, RZ, R29.reuse, 0x80000, RZ, 0xc0, !PT ;  /* 0x000800001dff7812 */ /* 0x040fe400078cc0ff */
[C---:B------:R-:W-:Y:S02]  /*7f6b0*/  LOP3.LUT P4, RZ, R29.reuse, 0x10000, RZ, 0xc0, !PT ;  /* 0x000100001dff7812 */ /* 0x040fe4000788c0ff */
[----:B------:R-:W-:Y:S02]  /*7f6c0*/  LOP3.LUT P5, RZ, R29, 0x20000, RZ, 0xc0, !PT ;  /* 0x000200001dff7812 */ /* 0x000fe400078ac0ff */
[----:B------:R-:W-:-:S03]  /*7f6d0*/  LOP3.LUT R19, R19, 0xfffffffe, RZ, 0xc0, !PT ;  /* 0xfffffffe13137812 */ /* 0x000fc600078ec0ff */
[----:B----4-:R2:W-:Y:S04]  /*7f6e0*/  @P3 STG.E desc[UR6][R16.64], R146 ;  /* 0x0000009210003986 */ /* 0x0105e8000c101906 */
        /* <DEDUP_REMOVED lines=49> */
[----:B-1----:R-:W-:-:S05]  /*7fa00*/  IMAD.WIDE R16, R141, 0x4, R6 ;  /* 0x000000048d107825 */ /* 0x002fca00078e0206 */
[----:B----4-:R1:W-:Y:S02]  /*7fa10*/  @P3 STG.E desc[UR6][R16.64], R143 ;  /* 0x0000008f10003986 */ /* 0x0103e4000c101906 */
[----:B-1----:R-:W-:-:S05]  /*7fa20*/  IMAD.WIDE R16, R141, 0x4, R8 ;  /* 0x000000048d107825 */ /* 0x002fca00078e0208 */
        /* <DEDUP_REMOVED lines=36> */
[----:B------:R-:W2:Y:S08]  /*7fc70*/  LDL.LU R149, [R1+0x11c0] ;  /* 0x0011c00001957983 */ /* 0x000eb00000300800 */
[----:B------:R-:W-:-:S02]  /*7fc80*/  @P6 LOP3.LUT R20, R20, 0x400000, RZ, 0xfc, !PT ;  /* 0x0040000014146812 */ /* 0x000fc400078efcff */
[----:B------:R-:W-:Y:S01]  /*7fc90*/  LOP3.LUT P6, RZ, R30, 0x80, RZ, 0xc0, !PT ;  /* 0x000000801eff7812 */ /* 0x000fe200078cc0ff */
[----:B------:R-:W-:Y:S01]  /*7fca0*/  IMAD.WIDE R16, R146, 0x4, R6 ;  /* 0x0000000492107825 */ /* 0x000fe200078e0206 */
[----:B------:R-:W-:Y:S02]  /*7fcb0*/  LOP3.LUT R20, R20, 0xff7fffff, RZ, 0xc0, !PT ;  /* 0xff7fffff14147812 */ /* 0x000fe400078ec0ff */
[----:B------:R-:W-:Y:S02]  /*7fcc0*/  LOP3.LUT P4, RZ, R30, 0x8, RZ, 0xc0, !PT ;  /* 0x000000081eff7812 */ /* 0x000fe4000788c0ff */
[----:B---3--:R1:W-:Y:S07]  /*7fcd0*/  @P3 STG.E desc[UR6][R16.64], R145 ;  /* 0x0000009110003986 */ /* 0x0083ee000c101906 */
[----:B------:R-:W-:-:S02]  /*7fce0*/  @P6 LOP3.LUT R20, R20, 0x800000, RZ, 0xfc, !PT ;  /* 0x0080000014146812 */ /* 0x000fc400078efcff */
[C---:B------:R-:W-:Y:S01]  /*7fcf0*/  LOP3.LUT P6, RZ, R30.reuse, 0x40, RZ, 0xc0, !PT ;  /* 0x000000401eff7812 */ /* 0x040fe200078cc0ff */
[----:B-1----:R-:W3:Y:S01]  /*7fd00*/  LDL.LU R145, [R1+0x2410] ;  /* 0x0024100001917983 */ /* 0x002ee20000300800 */
[----:B------:R-:W-:-:S03]  /*7fd10*/  LOP3.LUT P5, RZ, R30, 0x10, RZ, 0xc0, !PT ;  /* 0x000000101eff7812 */ /* 0x000fc600078ac0ff */
[----:B------:R-:W3:Y:S01]  /*7fd20*/  LDL.LU R150, [R1+0xdc0] ;  /* 0x000dc00001967983 */ /* 0x000ee20000300800 */
[----:B------:R-:W-:Y:S01]  /*7fd30*/  LOP3.LUT R20, R20, 0xfeffffff, RZ, 0xc0, !PT ;  /* 0xfeffffff14147812 */ /* 0x000fe200078ec0ff */
[----:B------:R-:W-:Y:S02]  /*7fd40*/  IMAD.WIDE R16, R146, 0x4, R8 ;  /* 0x0000000492107825 */ /* 0x000fe400078e0208 */
[----:B------:R-:W3:Y:S04]  /*7fd50*/  LDL.LU R148, [R1+0x9d0] ;  /* 0x0009d00001947983 */ /* 0x000ee80000300800 */
[----:B------:R-:W-:Y:S02]  /*7fd60*/  @P6 LOP3.LUT R20, R20, 0x1000000, RZ, 0xfc, !PT ;  /* 0x0100000014146812 */ /* 0x000fe400078efcff */
[----:B------:R-:W-:Y:S01]  /*7fd70*/  LOP3.LUT P6, RZ, R30, 0x20, RZ, 0xc0, !PT ;  /* 0x000000201eff7812 */ /* 0x000fe200078cc0ff */
[----:B----4-:R1:W-:Y:S02]  /*7fd80*/  @P4 STG.E desc[UR6][R16.64], R144 ;  /* 0x0000009010004986 */ /* 0x0103e4000c101906 */
        /* <DEDUP_REMOVED lines=30> */
[----:B---3--:R-:W-:Y:S01]  /*7ff70*/  IMAD.WIDE R16, R145, 0x4, R2 ;  /* 0x0000000491107825 */ /* 0x008fe200078e0202 */
        /* <DEDUP_REMOVED lines=67> */
[----:B------:R-:W-:Y:S01]  /*803b0*/  LOP3.LUT R20, R20, 0xfffeffff, RZ, 0xc0, !PT ;  /* 0xfffeffff14147812 */ /* 0x000fe200078ec0ff */
        /* <DEDUP_REMOVED lines=12> */
[----:B------:R-:W-:-:S02]  /*80480*/  @P6 LOP3.LUT R20, R20, 0x10000, RZ, 0xfc, !PT ;  /* 0x0001000014146812 */ /* 0x000fc400078efcff */
        /* <DEDUP_REMOVED lines=29> */
[----:B------:R1:W-:Y:S02]  /*80660*/  @P6 STG.E desc[UR6][R16.64], R148 ;  /* 0x0000009410006986 */ /* 0x0003e4000c101906 */
[----:B-1----:R-:W-:-:S05]  /*80670*/  IMAD.WIDE R16, R144, 0x4, R4 ;  /* 0x0000000490107825 */ /* 0x002fca00078e0204 */
[----:B------:R1:W-:Y:S02]  /*80680*/  @P0 STG.E desc[UR6][R16.64], R147 ;  /* 0x0000009310000986 */ /* 0x0003e4000c101906 */
[----:B-1----:R-:W-:-:S05]  /*80690*/  IMAD.WIDE R16, R144, 0x4, R6 ;  /* 0x0000000490107825 */ /* 0x002fca00078e0206 */
[----:B------:R1:W-:Y:S02]  /*806a0*/  @P1 STG.E desc[UR6][R16.64], R145 ;  /* 0x0000009110001986 */ /* 0x0003e4000c101906 */
[----:B-1----:R-:W-:Y:S02]  /*806b0*/  IMAD.WIDE R16, R144, 0x4, R8 ;  /* 0x0000000490107825 */ /* 0x002fe400078e0208 */
[----:B------:R-:W4:Y:S01]  /*806c0*/  LDL.LU R144, [R1+0x1dc] ;  /* 0x0001dc0001907983 */ /* 0x000f220000300800 */
[C---:B------:R-:W-:Y:S02]  /*806d0*/  LOP3.LUT P2, RZ, R31.reuse, 0x8, RZ, 0xc0, !PT ;  /* 0x000000081fff7812 */ /* 0x040fe4000784c0ff */
[C---:B------:R-:W-:Y:S02]  /*806e0*/  LOP3.LUT P3, RZ, R31.reuse, 0x10, RZ, 0xc0, !PT ;  /* 0x000000101fff7812 */ /* 0x040fe4000786c0ff */
[C---:B------:R-:W-:Y:S02]  /*806f0*/  LOP3.LUT P4, RZ, R31.reuse, 0x20, RZ, 0xc0, !PT ;  /* 0x000000201fff7812 */ /* 0x040fe4000788c0ff */
[----:B------:R-:W-:-:S07]  /*80700*/  LOP3.LUT P5, RZ, R31, 0x40, RZ, 0xc0, !PT ;  /* 0x000000401fff7812 */ /* 0x000fce00078ac0ff */
[----:B--2---:R1:W-:Y:S04]  /*80710*/  @P2 STG.E desc[UR6][R16.64], R143 ;  /* 0x0000008f10002986 */ /* 0x0043e8000c101906 */
[----:B-1----:R-:W2:Y:S01]  /*80720*/  LDL.LU R143, [R1+0x1dd0] ;  /* 0x001dd000018f7983 */ /* 0x002ea20000300800 */
[----:B---3--:R-:W-:-:S05]  /*80730*/  IMAD.WIDE R16, R146, 0x4, R2 ;  /* 0x0000000492107825 */ /* 0x008fca00078e0202 */
[----:B------:R1:W-:Y:S02]  /*80740*/  @P3 STG.E desc[UR6][R16.64], R141 ;  /* 0x0000008d10003986 */ /* 0x0003e4000c101906 */
[C---:B-1----:R-:W-:Y:S02]  /*80750*/  IMAD.WIDE R16, R146.reuse, 0x4, R4 ;  /* 0x0000000492107825 */ /* 0x042fe400078e0204 */
[----:B------:R-:W3:Y:S04]  /*80760*/  LDL.LU R141, [R1+0x19d0] ;  /* 0x0019d000018d7983 */ /* 0x000ee80000300800 */
[----:B----4-:R1:W-:Y:S02]  /*80770*/  @P4 STG.E desc[UR6][R16.64], R142 ;  /* 0x0000008e10004986 */ /* 0x0103e4000c101906 */
[----:B-1----:R-:W-:-:S02]  /*80780*/  IMAD.WIDE R16, R146, 0x4, R6 ;  /* 0x0000000492107825 */ /* 0x002fc400078e0206 */
[----:B------:R-:W4:Y:S04]  /*80790*/  LDL.LU R142, [R1+0x15d0] ;  /* 0x0015d000018e7983 */ /* 0x000f280000300800 */
[----:B------:R1:W-:Y:S04]  /*807a0*/  @P5 STG.E desc[UR6][R16.64], R140 ;  /* 0x0000008c10005986 */ /* 0x0003e8000c101906 */
[----:B-1----:R-:W2:Y:S04]  /*807b0*/  LDL.LU R140, [R1+0x242c] ;  /* 0x00242c00018c7983 */ /* 0x002ea80000300800 */
[----:B------:R-:W4:Y:S04]  /*807c0*/  LDL.LU R82, [R1+0x2430] ;  /* 0x0024300001527983 */ /* 0x000f280000300800 */
[----:B------:R-:W4:Y:S04]  /*807d0*/  LDL.LU R241, [R1+0x11d0] ;  /* 0x0011d00001f17983 */ /* 0x000f280000300800 */
[----:B------:R-:W4:Y:S01]  /*807e0*/  LDL.LU R245, [R1+0xdd0] ;  /* 0x000dd00001f57983 */ /* 0x000f220000300800 */
[----:B------:R-:W-:-:S03]  /*807f0*/  LOP3.LUT P2, RZ, R31, 0x80, RZ, 0xc0, !PT ;  /* 0x000000801fff7812 */ /* 0x000fc6000784c0ff */
[----:B------:R-:W4:Y:S01]  /*80800*/  LDL.LU R240, [R1+0x9e0] ;  /* 0x0009e00001f07983 */ /* 0x000f220000300800 */
[----:B------:R-:W-:-:S03]  /*80810*/  IMAD.WIDE R16, R146, 0x4, R8 ;  /* 0x0000000492107825 */ /* 0x000fc600078e0208 */
[----:B------:R-:W4:Y:S01]  /*80820*/  LDL.LU R150, [R1+0x2434] ;  /* 0x0024340001967983 */ /* 0x000f220000300800 */
[C---:B------:R-:W-:Y:S02]  /*80830*/  LOP3.LUT P3, RZ, R31.reuse, 0x100, RZ, 0xc0, !PT ;  /* 0x000001001fff7812 */ /* 0x040fe4000786c0ff */
[C---:B------:R-:W-:Y:S02]  /*80840*/  LOP3.LUT P4, RZ, R31.reuse, 0x200, RZ, 0xc0, !PT ;  /* 0x000002001fff7812 */ /* 0x040fe4000788c0ff */
[C---:B------:R-:W-:Y:S01]  /*80850*/  LOP3.LUT P5, RZ, R31.reuse, 0x400, RZ, 0xc0, !PT ;  /* 0x000004001fff7812 */ /* 0x040fe200078ac0ff */
[----:B------:R1:W-:Y:S04]  /*80860*/  @P2 STG.E desc[UR6][R16.64], R144 ;  /* 0x0000009010002986 */ /* 0x0003e8000c101906 */
        /* <DEDUP_REMOVED lines=85> */
[----:B--2---:R3:W-:Y:S02]  /*80dc0*/  @P3 STG.E desc[UR6][R16.64], R141 ;  /* 0x0000008d10003986 */ /* 0x0047e4000c101906 */
[----:B---3--:R-:W-:-:S05]  /*80dd0*/  IMAD.WIDE R16, R143, 0x4, R2 ;  /* 0x000000048f107825 */ /* 0x008fca00078e0202 */
[----:B------:R1:W-:Y:S02]  /*80de0*/  @P4 STG.E desc[UR6][R16.64], R142 ;  /* 0x0000008e10004986 */ /* 0x0003e4000c101906 */
[----:B-1----:R-:W-:-:S05]  /*80df0*/  IMAD.WIDE R16, R143, 0x4, R4 ;  /* 0x000000048f107825 */ /* 0x002fca00078e0204 */
[----:B----4-:R1:W-:Y:S04]  /*80e00*/  @P5 STG.E desc[UR6][R16.64], R140 ;  /* 0x0000008c10005986 */ /* 0x0103e8000c101906 */
        /* <DEDUP_REMOVED lines=24> */
[----:B------:R-:W2:Y:S01]  /*80f90*/  LDL.LU R244, [R1+0x19dc] ;  /* 0x0019dc0001f47983 */ /* 0x000ea20000300800 */
[----:B------:R-:W-:-:S02]  /*80fa0*/  LOP3.LUT R21, R21, 0xdfffffff, RZ, 0xc0, !PT ;  /* 0xdfffffff15157812 */ /* 0x000fc400078ec0ff */
[----:B------:R-:W-:Y:S01]  /*80fb0*/  LOP3.LUT P3, RZ, R31, 0x8000000, RZ, 0xc0, !PT ;  /* 0x080000001fff7812 */ /* 0x000fe2000786c0ff */
[----:B------:R-:W2:Y:S01]  /*80fc0*/  LDL.LU R82, [R1+0x15dc] ;  /* 0x0015dc0001527983 */ /* 0x000ea20000300800 */
[----:B------:R-:W-:Y:S02]  /*80fd0*/  @P6 LOP3.LUT R21, R21, 0x20000000, RZ, 0xfc, !PT ;  /* 0x2000000015156812 */ /* 0x000fe400078efcff */
[----:B------:R-:W-:Y:S01]  /*80fe0*/  LOP3.LUT P6, RZ, R155, 0x2, RZ, 0xc0, !PT ;  /* 0x000000029bff7812 */ /* 0x000fe200078cc0ff */
[----:B------:R-:W-:Y:S01]  /*80ff0*/  IMAD.WIDE R16, R143, 0x4, R8 ;  /* 0x000000048f107825 */ /* 0x000fe200078e0208 */
[----:B------:R-:W2:Y:S04]  /*81000*/  LDL.LU R151, [R1+0xddc] ;  /* 0x000ddc0001977983 */ /* 0x000ea80000300800 */
[----:B------:R-:W2:Y:S01]  /*81010*/  LDL.LU R149, [R1+0x9ec] ;  /* 0x0009ec0001957983 */ /* 0x000ea20000300800 */
[----:B------:R-:W-:-:S03]  /*81020*/  LOP3.LUT R21, R21, 0xbfffffff, RZ, 0xc0, !PT ;  /* 0xbfffffff15157812 */ /* 0x000fc600078ec0ff */
[----:B------:R-:W2:Y:S04]  /*81030*/  LDL.LU R150, [R1+0x5ec] ;  /* 0x0005ec0001967983 */ /* 0x000ea80000300800 */
[----:B------:R-:W2:Y:S04]  /*81040*/  LDL.LU R148, [R1+0x2448] ;  /* 0x0024480001947983 */ /* 0x000ea80000300800 */
[----:B------:R-:W2:Y:S04]  /*81050*/  LDL.LU R147, [R1+0x1ec] ;  /* 0x0001ec0001937983 */ /* 0x000ea80000300800 */
[----:B------:R-:W2:Y:S04]  /*81060*/  LDL.LU R143, [R1+0x244c] ;  /* 0x00244c00018f7983 */ /* 0x000ea80000300800 */
[----:B---3--:R1:W-:Y:S01]  /*81070*/  @P3 STG.E desc[UR6][R16.64], R79 ;  /* 0x0000004f10003986 */ /* 0x0083e2000c101906 */
[----:B------:R-:W-:-:S02]  /*81080*/  @P6 LOP3.LUT R21, R21, 0x40000000, RZ, 0xfc, !PT ;  /* 0x4000000015156812 */ /* 0x000fc400078efcff */
[----:B------:R-:W-:Y:S01]  /*81090*/  LOP3.LUT P6, RZ, R155, 0x1, RZ, 0xc0, !PT ;  /* 0x000000019bff7812 */ /* 0x000fe200078cc0ff */
[----:B-1----:R-:W3:Y:S01]  /*810a0*/  LDL.LU R79, [R1+0x11dc] ;  /* 0x0011dc00014f7983 */ /* 0x002ee20000300800 */
[----:B------:R-:W-:-:S11]  /*810b0*/  LOP3.LUT R21, R21, 0x7fffffff, RZ, 0xc0, !PT ;  /* 0x7fffffff15157812 */ /* 0x000fd600078ec0ff */
[----:B------:R-:W-:Y:S02]  /*810c0*/  @P6 LOP3.LUT R21, R21, 0x80000000, RZ, 0xfc, !PT ;  /* 0x8000000015156812 */ /* 0x000fe400078efcff */
[C---:B------:R-:W-:Y:S02]  /*810d0*/  LOP3.LUT P6, RZ, R31.reuse, 0x80000000, RZ, 0xc0, !PT ;  /* 0x800000001fff7812 */ /* 0x040fe400078cc0ff */
[C---:B------:R-:W-:Y:S02]  /*810e0*/  LOP3.LUT P4, RZ, R31.reuse, 0x10000000, RZ, 0xc0, !PT ;  /* 0x100000001fff7812 */ /* 0x040fe4000788c0ff */
[----:B------:R-:W-:Y:S01]  /*810f0*/  LOP3.LUT P5, RZ, R31, 0x20000000, RZ, 0xc0, !PT ;  /* 0x200000001fff7812 */ /* 0x000fe200078ac0ff */
[----:B----4-:R-:W-:Y:S01]  /*81100*/  IMAD.WIDE R16, R141, 0x4, R2 ;  /* 0x000000048d107825 */ /* 0x010fe200078e0202 */
[----:B------:R-:W-:-:S07]  /*81110*/  LOP3.LUT R20, R20, 0xfffffffe, RZ, 0xc0, !PT ;  /* 0xfffffffe14147812 */ /* 0x000fce00078ec0ff */
[----:B------:R-:W-:Y:S02]  /*81120*/  @P6 LOP3.LUT R20, R20, 0x1, RZ, 0xfc, !PT ;  /* 0x0000000114146812 */ /* 0x000fe400078efcff */
[----:B------:R-:W-:Y:S01]  /*81130*/  LOP3.LUT P6, RZ, R31, 0x40000000, RZ, 0xc0, !PT ;  /* 0x400000001fff7812 */ /* 0x000fe200078cc0ff */
[----:B------:R1:W-:Y:S02]  /*81140*/  @P4 STG.E desc[UR6][R16.64], R145 ;  /* 0x0000009110004986 */ /* 0x0003e4000c101906 */
[C---:B-1----:R-:W-:Y:S02]  /*81150*/  IMAD.WIDE R16, R141.reuse, 0x4, R4 ;  /* 0x000000048d107825 */ /* 0x042fe400078e0204 */
[----:B------:R-:W4:Y:S04]  /*81160*/  LDL.LU R145, [R1+0x1de0] ;  /* 0x001de00001917983 */ /* 0x000f280000300800 */
[----:B------:R1:W-:Y:S02]  /*81170*/  @P5 STG.E desc[UR6][R16.64], R146 ;  /* 0x0000009210005986 */ /* 0x0003e4000c101906 */
[----:B-1----:R-:W-:-:S02]  /*81180*/  IMAD.WIDE R16, R141, 0x4, R6 ;  /* 0x000000048d107825 */ /* 0x002fc400078e0206 */
[----:B------:R-:W4:Y:S04]  /*81190*/  LDL.LU R146, [R1+0x19e0] ;  /* 0x0019e00001927983 */ /* 0x000f280000300800 */
[----:B------:R1:W-:Y:S01]  /*811a0*/  @P6 STG.E desc[UR6][R16.64], R144 ;  /* 0x0000009010006986 */ /* 0x0003e2000c101906 */
[----:B------:R-:W-:Y:S01]  /*811b0*/  LOP3.LUT P6, RZ, R20, 0x1, RZ, 0xc0, !PT ;  /* 0x0000000114ff7812 */ /* 0x000fe200078cc0ff */
[----:B-1----:R-:W-:Y:S02]  /*811c0*/  IMAD.WIDE R16, R141, 0x4, R8 ;  /* 0x000000048d107825 */ /* 0x002fe400078e0208 */
[----:B------:R-:W4:Y:S10]  /*811d0*/  LDL.LU R144, [R1+0x15e0] ;  /* 0x0015e00001907983 */ /* 0x000f340000300800 */
[----:B------:R1:W-:Y:S01]  /*811e0*/  @P6 STG.E desc[UR6][R16.64], R142 ;  /* 0x0000008e10006986 */ /* 0x0003e2000c101906 */
[----:B------:R-:W-:-:S03]  /*811f0*/  LOP3.LUT P6, RZ, R21, 0x80000000, RZ, 0xc0, !PT ;  /* 0x8000000015ff7812 */ /* 0x000fc600078cc0ff */
[----:B------:R-:W4:Y:S01]  /*81200*/  LDL.LU R141, [R1+0x11e0] ;  /* 0x0011e000018d7983 */ /* 0x000f220000300800 */
        /* <DEDUP_REMOVED lines=36> */
[----:B------:R1:W-:Y:S02]  /*81450*/  @P3 STG.E desc[UR6][R16.64], R144 ;  /* 0x0000009010003986 */ /* 0x0003e4000c101906 */
[----:B-1----:R-:W-:Y:S02]  /*81460*/  IMAD.WIDE R16, R143, 0x4, R8 ;  /* 0x000000048f107825 */ /* 0x002fe400078e0208 */
[----:B------:R-:W4:Y:S04]  /*81470*/  LDL.LU R143, [R1+0x9f0] ;  /* 0x0009f000018f7983 */ /* 0x000f280000300800 */
[----:B------:R1:W-:Y:S04]  /*81480*/  @P4 STG.E desc[UR6][R16.64], R141 ;  /* 0x0000008d10004986 */ /* 0x0003e8000c101906 */
[----:B-1----:R-:W3:Y:S04]  /*81490*/  LDL.LU R141, [R1+0x5f0] ;  /* 0x0005f000018d7983 */ /* 0x002ee80000300800 */
[----:B------:R-:W3:Y:S04]  /*814a0*/  LDL.LU R246, [R1+0x1f0] ;  /* 0x0001f00001f67983 */ /* 0x000ee80000300800 */
[----:B------:R-:W3:Y:S04]  /*814b0*/  LDL.LU R241, [R1+0x1de4] ;  /* 0x001de40001f17983 */ /* 0x000ee80000300800 */
[----:B------:R-:W3:Y:S01]  /*814c0*/  LDL.LU R245, [R1+0x19e4] ;  /* 0x0019e40001f57983 */ /* 0x000ee20000300800 */
[----:B--2---:R-:W-:-:S05]  /*814d0*/  IMAD.WIDE R16, R142, 0x4, R2 ;  /* 0x000000048e107825 */ /* 0x004fca00078e0202 */
[----:B------:R1:W-:Y:S04]  /*814e0*/  @P5 STG.E desc[UR6][R16.64], R140 ;  /* 0x0000008c10005986 */ /* 0x0003e8000c101906 */
[----:B-1----:R-:W2:Y:S04]  /*814f0*/  LDL.LU R140, [R1+0x2454] ;  /* 0x00245400018c7983 */ /* 0x002ea80000300800 */
[----:B------:R-:W2:Y:S01]  /*81500*/  LDL.LU R240, [R1+0x15e4] ;  /* 0x0015e40001f07983 */ /* 0x000ea20000300800 */
[----:B------:R-:W-:Y:S02]  /*81510*/  LOP3.LUT P6, RZ, R155, 0x2000000, RZ, 0xc0, !PT ;  /* 0x020000009bff7812 */ /* 0x000fe400078cc0ff */
[----:B------:R-:W-:Y:S01]  /*81520*/  LOP3.LUT R21, R21, 0xfffdffff, RZ, 0xc0, !PT ;  /* 0xfffdffff15157812 */ /* 0x000fe200078ec0ff */
[----:B------:R-:W2:Y:S04]  /*81530*/  LDL.LU R244, [R1+0x11e4] ;  /* 0x0011e40001f47983 */ /* 0x000ea80000300800 */
[----:B------:R-:W2:Y:S04]  /*81540*/  LDL.LU R82, [R1+0xde4] ;  /* 0x000de40001527983 */ /* 0x000ea80000300800 */
[----:B------:R-:W2:Y:S02]  /*81550*/  LDL.LU R83, [R1+0x9f4] ;  /* 0x0009f40001537983 */ /* 0x000ea40000300800 */
[----:B------:R-:W-:-:S02]  /*81560*/  @P6 LOP3.LUT R21, R21, 0x20000, RZ, 0xfc, !PT ;  /* 0x0002000015156812 */ /* 0x000fc400078efcff */
        /* <DEDUP_REMOVED lines=9> */
[----:B------:R-:W2:Y:S01]  /*81600*/  LDL.LU R147, [R1+0x15e8] ;  /* 0x0015e80001937983 */ /* 0x000ea20000300800 */
[----:B------:R-:W-:-:S03]  /*81610*/  LOP3.LUT P2, RZ, R155, 0x2000, RZ, 0xc0, !PT ;  /* 0x000020009bff7812 */ /* 0x000fc6000784c0ff */
[----:B------:R-:W2:Y:S01]  /*81620*/  LDL.LU R145, [R1+0x245c] ;  /* 0x00245c0001917983 */ /* 0x000ea20000300800 */
[C---:B------:R-:W-:Y:S01]  /*81630*/  LOP3.LUT P3, RZ, R155.reuse, 0x4000, RZ, 0xc0, !PT ;  /* 0x000040009bff7812 */ /* 0x040fe2000786c0ff */
[----:B------:R-:W-:Y:S01]  /*81640*/  IMAD.WIDE R16, R142, 0x4, R4 ;  /* 0x000000048e107825 */ /* 0x000fe200078e0204 */
[----:B------:R-:W-:Y:S01]  /*81650*/  LOP3.LUT P4, RZ, R155, 0x8000, RZ, 0xc0, !PT ;  /* 0x000080009bff7812 */ /* 0x000fe2000788c0ff */
[----:B------:R-:W2:Y:S02]  /*81660*/  LDL.LU R146, [R1+0x11e8] ;  /* 0x0011e80001927983 */ /* 0x000ea40000300800 */
[----:B------:R-:W-:Y:S02]  /*81670*/  @P6 LOP3.LUT R21, R21, 0x80000, RZ, 0xfc, !PT ;  /* 0x0008000015156812 */ /* 0x000fe400078efcff */
        /* <DEDUP_REMOVED lines=18> */
[----:B----4-:R1:W-:Y:S02]  /*817a0*/  @P2 STG.E desc[UR6][R16.64], R143 ;  /* 0x0000008f10002986 */ /* 0x0103e4000c101906 */
[C---:B-1----:R-:W-:Y:S02]  /*817b0*/  IMAD.WIDE R16, R142.reuse, 0x4, R6 ;  /* 0x000000048e107825 */ /* 0x042fe400078e0206 */
[----:B------:R-:W4:Y:S04]  /*817c0*/  LDL.LU R143, [R1+0x9f8] ;  /* 0x0009f800018f7983 */ /* 0x000f280000300800 */
[----:B---3--:R1:W-:Y:S02]  /*817d0*/  @P3 STG.E desc[UR6][R16.64], R141 ;  /* 0x0000008d10003986 */ /* 0x0083e4000c101906 */
[----:B-1----:R-:W-:-:S02]  /*817e0*/  IMAD.WIDE R16, R142, 0x4, R8 ;  /* 0x000000048e107825 */ /* 0x002fc400078e0208 */
[----:B------:R-:W3:Y:S04]  /*817f0*/  LDL.LU R141, [R1+0x5f8] ;  /* 0x0005f800018d7983 */ /* 0x000ee80000300800 */
[----:B------:R2:W-:Y:S04]  /*81800*/  @P4 STG.E desc[UR6][R16.64], R246 ;  /* 0x000000f610004986 */ /* 0x0005e8000c101906 */
[----:B------:R-:W4:Y:S01]  /*81810*/  LDL.LU R142, [R1+0x2460] ;  /* 0x00246000018e7983 */ /* 0x000f220000300800 */
        /* <DEDUP_REMOVED lines=38> */
[----:B----4-:R-:W-:-:S05]  /*81a80*/  IMAD.WIDE R16, R142, 0x4, R2 ;  /* 0x000000048e107825 */ /* 0x010fca00078e0202 */
[----:B------:R1:W-:Y:S01]  /*81a90*/  @P2 STG.E desc[UR6][R16.64], R144 ;  /* 0x0000009010002986 */ /* 0x0003e2000c101906 */
[----:B------:R-:W-:Y:S01]  /*81aa0*/  LOP3.LUT P5, RZ, R155, 0x80000000, RZ, 0xc0, !PT ;  /* 0x800000009bff7812 */ /* 0x000fe200078ac0ff */
[----:B-1----:R-:W-:-:S05]  /*81ab0*/  IMAD.WIDE R16, R142, 0x4, R4 ;  /* 0x000000048e107825 */ /* 0x002fca00078e0204 */
[----:B------:R1:W-:Y:S02]  /*81ac0*/  @P3 STG.E desc[UR6][R16.64], R143 ;  /* 0x0000008f10003986 */ /* 0x0003e4000c101906 */
[----:B-1----:R-:W-:-:S05]  /*81ad0*/  IMAD.WIDE R16, R142, 0x4, R6 ;  /* 0x000000048e107825 */ /* 0x002fca00078e0206 */
[----:B---3--:R1:W-:Y:S02]  /*81ae0*/  @P4 STG.E desc[UR6][R16.64], R141 ;  /* 0x0000008d10004986 */ /* 0x0083e4000c101906 */
[----:B-1----:R-:W-:-:S05]  /*81af0*/  IMAD.WIDE R16, R142, 0x4, R8 ;  /* 0x000000048e107825 */ /* 0x002fca00078e0208 */
[----:B--2---:R1:W-:Y:S04]  /*81b00*/  @P5 STG.E desc[UR6][R16.64], R140 ;  /* 0x0000008c10005986 */ /* 0x0043e8000c101906 */
        /* <DEDUP_REMOVED lines=27> */
[----:B------:R-:W2:Y:S04]  /*81cc0*/  LDL.LU R83, [R1+0x1df0] ;  /* 0x001df00001537983 */ /* 0x000ea80000300800 */
[----:B------:R-:W2:Y:S01]  /*81cd0*/  LDL.LU R149, [R1+0x246c] ;  /* 0x00246c0001957983 */ /* 0x000ea20000300800 */
[----:B------:R-:W-:-:S02]  /*81ce0*/  @P6 LOP3.LUT R21, R21, 0x2000, RZ, 0xfc, !PT ;  /* 0x0000200015156812 */ /* 0x000fc400078efcff */
[----:B------:R-:W-:Y:S01]  /*81cf0*/  LOP3.LUT P6, RZ, R156, 0x80, RZ, 0xc0, !PT ;  /* 0x000000809cff7812 */ /* 0x000fe200078cc0ff */
[----:B------:R-:W2:Y:S01]  /*81d00*/  LDL.LU R79, [R1+0x19f0] ;  /* 0x0019f000014f7983 */ /* 0x000ea20000300800 */
[----:B------:R-:W-:-:S03]  /*81d10*/  LOP3.LUT R21, R21, 0xffffbfff, RZ, 0xc0, !PT ;  /* 0xffffbfff15157812 */ /* 0x000fc600078ec0ff */
[----:B------:R-:W2:Y:S01]  /*81d20*/  LDL.LU R151, [R1+0x15f0] ;  /* 0x0015f00001977983 */ /* 0x000ea20000300800 */
[C---:B------:R-:W-:Y:S02]  /*81d30*/  LOP3.LUT P3, RZ, R156.reuse, 0x2, RZ, 0xc0, !PT ;  /* 0x000000029cff7812 */ /* 0x040fe4000786c0ff */
[----:B------:R-:W-:Y:S01]  /*81d40*/  LOP3.LUT P4, RZ, R156, 0x4, RZ, 0xc0, !PT ;  /* 0x000000049cff7812 */ /* 0x000fe2000788c0ff */
[----:B------:R-:W-:Y:S01]  /*81d50*/  IMAD.WIDE R16, R144, 0x4, R4 ;  /* 0x0000000490107825 */ /* 0x000fe200078e0204 */
[----:B------:R-:W2:Y:S03]  /*81d60*/  LDL.LU R150, [R1+0x11f0] ;  /* 0x0011f00001967983 */ /* 0x000ea60000300800 */
[----:B------:R-:W-:Y:S02]  /*81d70*/  @P6 LOP3.LUT R21, R21, 0x4000, RZ, 0xfc, !PT ;  /* 0x0000400015156812 */ /* 0x000fe400078efcff */
[----:B------:R-:W-:-:S02]  /*81d80*/  LOP3.LUT P6, RZ, R156, 0x40, RZ, 0xc0, !PT ;  /* 0x000000409cff7812 */ /* 0x000fc400078cc0ff */
[----:B------:R-:W-:Y:S02]  /*81d90*/  LOP3.LUT R21, R21, 0xffff7fff, RZ, 0xc0, !PT ;  /* 0xffff7fff15157812 */ /* 0x000fe400078ec0ff */
[----:B------:R-:W-:-:S09]  /*81da0*/  LOP3.LUT P5, RZ, R156, 0x8, RZ, 0xc0, !PT ;  /* 0x000000089cff7812 */ /* 0x000fd200078ac0ff */
[----:B------:R-:W-:Y:S02]  /*81db0*/  @P6 LOP3.LUT R21, R21, 0x8000, RZ, 0xfc, !PT ;  /* 0x0000800015156812 */ /* 0x000fe400078efcff */
[----:B------:R-:W-:Y:S01]  /*81dc0*/  LOP3.LUT P6, RZ, R156, 0x20, RZ, 0xc0, !PT ;  /* 0x000000209cff7812 */ /* 0x000fe200078cc0ff */
[----:B---3--:R1:W-:Y:S01]  /*81dd0*/  @P3 STG.E desc[UR6][R16.64], R145 ;  /* 0x0000009110003986 */ /* 0x0083e2000c101906 */
[----:B------:R-:W-:Y:S01]  /*81de0*/  LOP3.LUT R21, R21, 0xfffeffff, RZ, 0xc0, !PT ;  /* 0xfffeffff15157812 */ /* 0x000fe200078ec0ff */
[----:B-1----:R-:W-:-:S10]  /*81df0*/  IMAD.WIDE R16, R144, 0x4, R6 ;  /* 0x0000000490107825 */ /* 0x002fd400078e0206 */
[----:B------:R-:W-:Y:S02]  /*81e00*/  @P6 LOP3.LUT R21, R21, 0x10000, RZ, 0xfc, !PT ;  /* 0x0001000015156812 */ /* 0x000fe400078efcff */
[----:B------:R-:W-:Y:S01]  /*81e10*/  LOP3.LUT P6, RZ, R156, 0x10, RZ, 0xc0, !PT ;  /* 0x000000109cff7812 */ /* 0x000fe200078cc0ff */
[----:B----4-:R1:W-:Y:S04]  /*81e20*/  @P4 STG.E desc[UR6][R16.64], R146 ;  /* 0x0000009210004986 */ /* 0x0103e8000c101906 */
[----:B-1----:R-:W3:Y:S01]  /*81e30*/  LDL.LU R146, [R1+0x2470] ;  /* 0x0024700001927983 */ /* 0x002ee20000300800 */
        /* <DEDUP_REMOVED lines=36> */
[----:B---3--:R-:W-:-:S08]  /*82080*/  IMAD.WIDE R16, R146, 0x4, R2 ;  /* 0x0000000492107825 */ /* 0x008fd000078e0202 */
        /* <DEDUP_REMOVED lines=39> */
[----:B------:R-:W-:-:S03]  /*82300*/  LOP3.LUT P5, RZ, R156, 0x1000000, RZ, 0xc0, !PT ;  /* 0x010000009cff7812 */ /* 0x000fc600078ac0ff */
[----:B------:R-:W4:Y:S01]  /*82310*/  LDL.LU R145, [R1+0x19fc] ;  /* 0x0019fc0001917983 */ /* 0x000f220000300800 */
[----:B------:R-:W-:Y:S02]  /*82320*/  LOP3.LUT P6, RZ, R157, 0x2, RZ, 0xc0, !PT ;  /* 0x000000029dff7812 */ /* 0x000fe400078cc0ff */
[----:B------:R-:W-:Y:S01]  /*82330*/  LOP3.LUT R21, R21, 0xfffffffd, RZ, 0xc0, !PT ;  /* 0xfffffffd15157812 */ /* 0x000fe200078ec0ff */
[----:B---3--:R2:W-:Y:S10]  /*82340*/  @P2 STG.E desc[UR6][R16.64], R146 ;  /* 0x0000009210002986 */ /* 0x0085f4000c101906 */
        /* <DEDUP_REMOVED lines=15> */
[----:B------:R1:W-:Y:S02]  /*82440*/  @P4 STG.E desc[UR6][R16.64], R141 ;  /* 0x0000008d10004986 */ /* 0x0003e4000c101906 */
[----:B-1----:R-:W-:-:S02]  /*82450*/  IMAD.WIDE R16, R140, 0x4, R6 ;  /* 0x000000048c107825 */ /* 0x002fc400078e0206 */
[----:B------:R-:W3:Y:S04]  /*82460*/  LDL.LU R141, [R1+0x11fc] ;  /* 0x0011fc00018d7983 */ /* 0x000ee80000300800 */
[----:B------:R1:W-:Y:S02]  /*82470*/  @P5 STG.E desc[UR6][R16.64], R142 ;  /* 0x0000008e10005986 */ /* 0x0003e4000c101906 */
[----:B-1----:R-:W-:Y:S02]  /*82480*/  IMAD.WIDE R16, R140, 0x4, R8 ;  /* 0x000000048c107825 */ /* 0x002fe400078e0208 */
[----:B------:R-:W4:Y:S04]  /*82490*/  LDL.LU R142, [R1+0xdfc] ;  /* 0x000dfc00018e7983 */ /* 0x000f280000300800 */
[----:B------:R-:W4:Y:S04]  /*824a0*/  LDL.LU R140, [R1+0xa0c] ;  /* 0x000a0c00018c7983 */ /* 0x000f280000300800 */
[----:B------:R-:W4:Y:S01]  /*824b0*/  LDL.LU R146, [R1+0x2488] ;  /* 0x0024880001927983 */ /* 0x000f220000300800 */
        /* <DEDUP_REMOVED lines=49> */
[----:B--2---:R1:W-:Y:S02]  /*827d0*/  @P2 STG.E desc[UR6][R16.64], R144 ;  /* 0x0000009010002986 */ /* 0x0043e4000c101906 */
[----:B-1----:R-:W-:-:S02]  /*827e0*/  IMAD.WIDE R16, R143, 0x4, R8 ;  /* 0x000000048f107825 */ /* 0x002fc400078e0208 */
[----:B------:R-:W2:Y:S04]  /*827f0*/  LDL.LU R143, [R1+0x20c] ;  /* 0x00020c00018f7983 */ /* 0x000ea80000300800 */
[----:B---3--:R1:W-:Y:S04]  /*82800*/  @P3 STG.E desc[UR6][R16.64], R141 ;  /* 0x0000008d10003986 */ /* 0x0083e8000c101906 */
[----:B------:R-:W3:Y:S04]  /*82810*/  LDL.LU R144, [R1+0x1ec0] ;  /* 0x001ec00001907983 */ /* 0x000ee80000300800 */
[----:B-1----:R-:W3:Y:S01]  /*82820*/  LDL.LU R141, [R1+0x1a00] ;  /* 0x001a0000018d7983 */ /* 0x002ee20000300800 */
[----:B----4-:R-:W-:-:S05]  /*82830*/  IMAD.WIDE R16, R146, 0x4, R2 ;  /* 0x0000000492107825 */ /* 0x010fca00078e0202 */
[----:B------:R1:W-:Y:S02]  /*82840*/  @P4 STG.E desc[UR6][R16.64], R142 ;  /* 0x0000008e10004986 */ /* 0x0003e4000c101906 */
[----:B-1----:R-:W-:Y:S02]  /*82850*/  IMAD.WIDE R16, R146, 0x4, R4 ;  /* 0x0000000492107825 */ /* 0x002fe400078e0204 */
[----:B------:R-:W4:Y:S04]  /*82860*/  LDL.LU R142, [R1+0x1600] ;  /* 0x00160000018e7983 */ /* 0x000f280000300800 */
[----:B------:R1:W-:Y:S04]  /*82870*/  @P5 STG.E desc[UR6][R16.64], R140 ;  /* 0x0000008c10005986 */ /* 0x0003e8000c101906 */
[----:B-1----:R-:W3:Y:S01]  /*82880*/  LDL.LU R140, [R1+0x248c] ;  /* 0x00248c00018c7983 */ /* 0x002ee20000300800 */
[----:B------:R-:W-:-:S03]  /*82890*/  LOP3.LUT P6, RZ, R157, 0x100000, RZ, 0xc0, !PT ;  /* 0x001000009dff7812 */ /* 0x000fc600078cc0ff */
[----:B------:R-:W4:Y:S01]  /*828a0*/  LDL.LU R245, [R1+0x1200] ;  /* 0x0012000001f57983 */ /* 0x000f220000300800 */
[----:B------:R-:W-:-:S03]  /*828b0*/  LOP3.LUT R22, R22, 0xfdffffff, RZ, 0xc0, !PT ;  /* 0xfdffffff16167812 */ /* 0x000fc600078ec0ff */
[----:B------:R-:W4:Y:S04]  /*828c0*/  LDL.LU R83, [R1+0x2490] ;  /* 0x0024900001537983 */ /* 0x000f280000300800 */
[----:B------:R-:W4:Y:S02]  /*828d0*/  LDL.LU R240, [R1+0xe10] ;  /* 0x000e100001f07983 */ /* 0x000f240000300800 */
[----:B------:R-:W-:Y:S02]  /*828e0*/  @P6 LOP3.LUT R22, R22, 0x2000000, RZ, 0xfc, !PT ;  /* 0x0200000016166812 */ /* 0x000fe400078efcff */
        /* <DEDUP_REMOVED lines=9> */
[----:B------:R-:W4:Y:S04]  /*82980*/  LDL.LU R149, [R1+0x1a04] ;  /* 0x001a040001957983 */ /* 0x000f280000300800 */
[----:B------:R-:W4:Y:S04]  /*82990*/  LDL.LU R150, [R1+0x1604] ;  /* 0x0016040001967983 */ /* 0x000f280000300800 */
[----:B------:R-:W4:Y:S02]  /*829a0*/  LDL.LU R148, [R1+0x2494] ;  /* 0x0024940001947983 */ /* 0x000f240000300800 */
[----:B------:R-:W-:-:S02]  /*829b0*/  @P6 LOP3.LUT R22, R22, 0x8000000, RZ, 0xfc, !PT ;  /* 0x0800000016166812 */ /* 0x000fc400078efcff */
[C---:B------:R-:W-:Y:S02]  /*829c0*/  LOP3.LUT P6, RZ, R157.reuse, 0x20000, RZ, 0xc0, !PT ;  /* 0x000200009dff7812 */ /* 0x040fe400078cc0ff */
[C---:B------:R-:W-:Y:S02]  /*829d0*/  LOP3.LUT P2, RZ, R157.reuse, 0x100, RZ, 0xc0, !PT ;  /* 0x000001009dff7812 */ /* 0x040fe4000784c0ff */
[----:B------:R-:W-:Y:S01]  /*829e0*/  LOP3.LUT P3, RZ, R157, 0x200, RZ, 0xc0, !PT ;  /* 0x000002009dff7812 */ /* 0x000fe2000786c0ff */
[----:B------:R-:W-:Y:S01]  /*829f0*/  IMAD.WIDE R16, R146, 0x4, R6 ;  /* 0x0000000492107825 */ /* 0x000fe200078e0206 */
[----:B------:R-:W-:Y:S01]  /*82a00*/  LOP3.LUT R22, R22, 0xefffffff, RZ, 0xc0, !PT ;  /* 0xefffffff16167812 */ /* 0x000fe200078ec0ff */
        /* <DEDUP_REMOVED lines=23> */
[----:B---3--:R-:W-:-:S05]  /*82b80*/  IMAD.WIDE R16, R140, 0x4, R2 ;  /* 0x000000048c107825 */ /* 0x008fca00078e0202 */
[----:B------:R1:W-:Y:S02]  /*82b90*/  @P4 STG.E desc[UR6][R16.64], R144 ;  /* 0x0000009010004986 */ /* 0x0003e4000c101906 */
[C---:B-1----:R-:W-:Y:S02]  /*82ba0*/  IMAD.WIDE R16, R140.reuse, 0x4, R4 ;  /* 0x000000048c107825 */ /* 0x042fe400078e0204 */
[----:B------:R-:W3:Y:S04]  /*82bb0*/  LDL.LU R144, [R1+0xa14] ;  /* 0x000a140001907983 */ /* 0x000ee80000300800 */
[----:B------:R1:W-:Y:S02]  /*82bc0*/  @P5 STG.E desc[UR6][R16.64], R141 ;  /* 0x0000008d10005986 */ /* 0x0003e4000c101906 */
[----:B-1----:R-:W-:-:S02]  /*82bd0*/  IMAD.WIDE R16, R140, 0x4, R6 ;  /* 0x000000048c107825 */ /* 0x002fc400078e0206 */
[----:B------:R-:W3:Y:S04]  /*82be0*/  LDL.LU R141, [R1+0x614] ;  /* 0x00061400018d7983 */ /* 0x000ee80000300800 */
[----:B----4-:R1:W-:Y:S02]  /*82bf0*/  @P6 STG.E desc[UR6][R16.64], R142 ;  /* 0x0000008e10006986 */ /* 0x0103e4000c101906 */
[----:B-1----:R-:W-:Y:S02]  /*82c00*/  IMAD.WIDE R16, R140, 0x4, R8 ;  /* 0x000000048c107825 */ /* 0x002fe400078e0208 */
        /* <DEDUP_REMOVED lines=39> */
[----:B---3--:R1:W-:Y:S02]  /*82e80*/  @P3 STG.E desc[UR6][R16.64], R144 ;  /* 0x0000009010003986 */ /* 0x0083e4000c101906 */
[----:B-1----:R-:W-:Y:S02]  /*82e90*/  IMAD.WIDE R16, R143, 0x4, R8 ;  /* 0x000000048f107825 */ /* 0x002fe400078e0208 */
[----:B------:R-:W2:Y:S04]  /*82ea0*/  LDL.LU R143, [R1+0x1a08] ;  /* 0x001a0800018f7983 */ /* 0x000ea80000300800 */
[----:B------:R1:W-:Y:S04]  /*82eb0*/  @P4 STG.E desc[UR6][R16.64], R141 ;  /* 0x0000008d10004986 */ /* 0x0003e8000c101906 */
[----:B-1----:R-:W3:Y:S04]  /*82ec0*/  LDL.LU R141, [R1+0x1608] ;  /* 0x00160800018d7983 */ /* 0x002ee80000300800 */
[----:B------:R-:W3:Y:S04]  /*82ed0*/  LDL.LU R246, [R1+0x1208] ;  /* 0x0012080001f67983 */ /* 0x000ee80000300800 */
[----:B------:R-:W3:Y:S01]  /*82ee0*/  LDL.LU R241, [R1+0xe18] ;  /* 0x000e180001f17983 */ /* 0x000ee20000300800 */
[----:B----4-:R-:W-:-:S03]  /*82ef0*/  IMAD.WIDE R16, R142, 0x4, R2 ;  /* 0x000000048e107825 */ /* 0x010fc600078e0202 */
[----:B------:R-:W4:Y:S04]  /*82f00*/  LDL.LU R245, [R1+0xe08] ;  /* 0x000e080001f57983 */ /* 0x000f280000300800 */
[----:B------:R1:W-:Y:S04]  /*82f10*/  @P5 STG.E desc[UR6][R16.64], R140 ;  /* 0x0000008c10005986 */ /* 0x0003e8000c101906 */
        /* <DEDUP_REMOVED lines=49> */
[----:B------:R4:W-:Y:S04]  /*83230*/  @P4 STG.E desc[UR6][R16.64], R246 ;  /* 0x000000f610004986 */ /* 0x0009e8000c101906 */
[----:B------:R-:W2:Y:S01]  /*83240*/  LDL.LU R142, [R1+0x24ac] ;  /* 0x0024ac00018e7983 */ /* 0x000ea20000300800 */
[----:B----4-:R-:W-:-:S05]  /*83250*/  IMAD.WIDE R16, R140, 0x4, R2 ;  /* 0x000000048c107825 */ /* 0x010fca00078e0202 */
[----:B------:R1:W-:Y:S02]  /*83260*/  @P5 STG.E desc[UR6][R16.64], R241 ;  /* 0x000000f110005986 */ /* 0x0003e4000c101906 */
[----:B-1----:R-:W-:-:S05]  /*83270*/  IMAD.WIDE R16, R140, 0x4, R4 ;  /* 0x000000048c107825 */ /* 0x002fca00078e0204 */
[----:B------:R1:W-:Y:S01]  /*83280*/  @P6 STG.E desc[UR6][R16.64], R245 ;  /* 0x000000f510006986 */ /* 0x0003e2000c101906 */
[----:B------:R-:W-:Y:S01]  /*83290*/  LOP3.LUT P6, RZ, R22, 0x1000000, RZ, 0xc0, !PT ;  /* 0x0100000016ff7812 */ /* 0x000fe200078cc0ff */
[----:B-1----:R-:W-:-:S12]  /*832a0*/  IMAD.WIDE R16, R140, 0x4, R6 ;  /* 0x000000048c107825 */ /* 0x002fd800078e0206 */
[----:B------:R1:W-:Y:S02]  /*832b0*/  @P6 STG.E desc[UR6][R16.64], R240 ;  /* 0x000000f010006986 */ /* 0x0003e4000c101906 */
[----:B-1----:R-:W-:Y:S02]  /*832c0*/  IMAD.WIDE R16, R140, 0x4, R8 ;  /* 0x000000048c107825 */ /* 0x002fe400078e0208 */
        /* <DEDUP_REMOVED lines=38> */
[----:B---3--:R1:W-:Y:S02]  /*83530*/  @P4 STG.E desc[UR6][R16.64], R141 ;  /* 0x0000008d10004986 */ /* 0x0083e4000c101906 */
[----:B-1----:R-:W-:-:S02]  /*83540*/  IMAD.WIDE R16, R142, 0x4, R8 ;  /* 0x000000048e107825 */ /* 0x002fc400078e0208 */
[----:B------:R-:W3:Y:S04]  /*83550*/  LDL.LU R141, [R1+0xa20] ;  /* 0x000a2000018d7983 */ /* 0x000ee80000300800 */
[----:B------:R-:W3:Y:S04]  /*83560*/  LDL.LU R142, [R1+0x620] ;  /* 0x00062000018e7983 */ /* 0x000ee80000300800 */
[----:B----4-:R1:W-:Y:S04]  /*83570*/  @P5 STG.E desc[UR6][R16.64], R140 ;  /* 0x0000008c10005986 */ /* 0x0103e8000c101906 */
[----:B-1----:R-:W4:Y:S04]  /*83580*/  LDL.LU R140, [R1+0x24b0] ;  /* 0x0024b000018c7983 */ /* 0x002f280000300800 */
        /* <DEDUP_REMOVED lines=36> */
[----:B----4-:R-:W-:-:S05]  /*837d0*/  IMAD.WIDE R16, R140, 0x4, R2 ;  /* 0x000000048c107825 */ /* 0x010fca00078e0202 */
[----:B--2---:R1:W-:Y:S02]  /*837e0*/  @P2 STG.E desc[UR6][R16.64], R143 ;  /* 0x0000008f10002986 */ /* 0x0043e4000c101906 */
        /* <DEDUP_REMOVED lines=1150> */
[C---:B------:R-:W-:Y:S01]  /*87fd0*/  LOP3.LUT P4, RZ, R165.reuse, 0x2, RZ, 0xc0, !PT ;  /* 0x00000002a5ff7812 */ /* 0x040fe2000788c0ff */
        /* <DEDUP_REMOVED lines=188> */
[----:B------:R-:W3:Y:S08]  /*88ba0*/  LDL.LU R149, [R1+0x6a0] ;  /* 0x0006a00001957983 */ /* 0x000ef00000300800 */
[----:B------:R-:W-:Y:S02]  /*88bb0*/  @P6 LOP3.LUT R25, R25, 0x4, RZ, 0xfc, !PT ;  /* 0x0000000419196812 */ /* 0x000fe400078efcff */
[----:B------:R-:W-:-:S02]  /*88bc0*/  LOP3.LUT P6, RZ, R166, 0x8000, RZ, 0xc0, !PT ;  /* 0x00008000a6ff7812 */ /* 0x000fc400078cc0ff */
[----:B------:R-:W-:Y:S02]  /*88bd0*/  LOP3.LUT R25, R25, 0xfffffff7, RZ, 0xc0, !PT ;  /* 0xfffffff719197812 */ /* 0x000fe400078ec0ff */
[----:B------:R-:W-:-:S09]  /*88be0*/  LOP3.LUT P3, RZ, R166, 0x40, RZ, 0xc0, !PT ;  /* 0x00000040a6ff7812 */ /* 0x000fd2000786c0ff */
[----:B------:R-:W-:Y:S02]  /*88bf0*/  @P6 LOP3.LUT R25, R25, 0x8, RZ, 0xfc, !PT ;  /* 0x0000000819196812 */ /* 0x000fe400078efcff */
[----:B------:R-:W-:Y:S01]  /*88c00*/  LOP3.LUT P6, RZ, R166, 0x4000, RZ, 0xc0, !PT ;  /* 0x00004000a6ff7812 */ /* 0x000fe200078cc0ff */
[----:B------:R-:W-:Y:S01]  /*88c10*/  IMAD.WIDE R16, R145, 0x4, R8 ;  /* 0x0000000491107825 */ /* 0x000fe200078e0208 */
        /* <DEDUP_REMOVED lines=11> */
[----:B------:R-:W-:Y:S01]  /*88cd0*/  @P6 LOP3.LUT R25, R25, 0x80, RZ, 0xfc, !PT ;  /* 0x0000008019196812 */ /* 0x000fe200078efcff */
[----:B------:R4:W-:Y:S01]  /*88ce0*/  @P2 STG.E desc[UR6][R16.64], R146 ;  /* 0x0000009210002986 */ /* 0x0009e2000c101906 */
[C---:B------:R-:W-:Y:S02]  /*88cf0*/  LOP3.LUT P6, RZ, R166.reuse, 0x400, RZ, 0xc0, !PT ;  /* 0x00000400a6ff7812 */ /* 0x040fe400078cc0ff */
        /* <DEDUP_REMOVED lines=69> */
[----:B-1----:R-:W2:Y:S04]  /*89150*/  LDL.LU R140, [R1+0x25c0] ;  /* 0x0025c000018c7983 */ /* 0x002ea80000300800 */
[----:B------:R-:W3:Y:S01]  /*89160*/  LDL.LU R245, [R1+0x1298] ;  /* 0x0012980001f57983 */ /* 0x000ee20000300800 */
[----:B------:R-:W-:-:S03]  /*89170*/  LOP3.LUT P6, RZ, R167, 0x10, RZ, 0xc0, !PT ;  /* 0x00000010a7ff7812 */ /* 0x000fc600078cc0ff */
[----:B------:R-:W3:Y:S01]  /*89180*/  LDL.LU R240, [R1+0xea8] ;  /* 0x000ea80001f07983 */ /* 0x000ee20000300800 */
[----:B------:R-:W-:-:S03]  /*89190*/  LOP3.LUT R26, R26, 0xfdffffff, RZ, 0xc0, !PT ;  /* 0xfdffffff1a1a7812 */ /* 0x000fc600078ec0ff */
[----:B------:R-:W3:Y:S01]  /*891a0*/  LDL.LU R244, [R1+0xaa8] ;  /* 0x000aa80001f47983 */ /* 0x000ee20000300800 */
[----:B------:R-:W-:-:S03]  /*891b0*/  LOP3.LUT P2, RZ, R166, 0x1000000, RZ, 0xc0, !PT ;  /* 0x01000000a6ff7812 */ /* 0x000fc6000784c0ff */
[----:B------:R-:W3:Y:S02]  /*891c0*/  LDL.LU R82, [R1+0x6a8] ;  /* 0x0006a80001527983 */ /* 0x000ee40000300800 */
[----:B------:R-:W-:Y:S02]  /*891d0*/  @P6 LOP3.LUT R26, R26, 0x2000000, RZ, 0xfc, !PT ;  /* 0x020000001a1a6812 */ /* 0x000fe400078efcff */
[----:B------:R-:W-:Y:S01]  /*891e0*/  LOP3.LUT P6, RZ, R167, 0x8, RZ, 0xc0, !PT ;  /* 0x00000008a7ff7812 */ /* 0x000fe200078cc0ff */
[----:B------:R-:W-:Y:S01]  /*891f0*/  IMAD.WIDE R16, R143, 0x4, R6 ;  /* 0x000000048f107825 */ /* 0x000fe200078e0206 */
        /* <DEDUP_REMOVED lines=8> */
[----:B------:R-:W3:Y:S08]  /*89280*/  LDL.LU R147, [R1+0x129c] ;  /* 0x00129c0001937983 */ /* 0x000ef00000300800 */
[----:B------:R-:W-:Y:S02]  /*89290*/  @P6 LOP3.LUT R26, R26, 0x8000000, RZ, 0xfc, !PT ;  /* 0x080000001a1a6812 */ /* 0x000fe400078efcff */
[----:B------:R-:W-:-:S02]  /*892a0*/  LOP3.LUT P6, RZ, R167, 0x2, RZ, 0xc0, !PT ;  /* 0x00000002a7ff7812 */ /* 0x000fc400078cc0ff */
        /* <DEDUP_REMOVED lines=10> */
[----:B------:R-:W-:Y:S02]  /*89350*/  LOP3.LUT R26, R26, 0x7fffffff, RZ, 0xc0, !PT ;  /* 0x7fffffff1a1a7812 */ /* 0x000fe400078ec0ff */
[C---:B------:R-:W-:Y:S02]  /*89360*/  LOP3.LUT P4, RZ, R166.reuse, 0x4000000, RZ, 0xc0, !PT ;  /* 0x04000000a6ff7812 */ /* 0x040fe4000788c0ff */
[----:B------:R-:W-:-:S07]  /*89370*/  LOP3.LUT P5, RZ, R166, 0x8000000, RZ, 0xc0, !PT ;  /* 0x08000000a6ff7812 */ /* 0x000fce00078ac0ff */
[----:B------:R-:W-:Y:S02]  /*89380*/  @P6 LOP3.LUT R26, R26, 0x80000000, RZ, 0xfc, !PT ;  /* 0x800000001a1a6812 */ /* 0x000fe400078efcff */
[----:B------:R-:W-:Y:S02]  /*89390*/  LOP3.LUT P6, RZ, R166, 0x20000000, RZ, 0xc0, !PT ;  /* 0x20000000a6ff7812 */ /* 0x000fe400078cc0ff */
[----:B------:R-:W-:-:S11]  /*893a0*/  LOP3.LUT R25, R25, 0xfffffffe, RZ, 0xc0, !PT ;  /* 0xfffffffe19197812 */ /* 0x000fd600078ec0ff */
[----:B------:R-:W-:Y:S02]  /*893b0*/  @P6 LOP3.LUT R25, R25, 0x1, RZ, 0xfc, !PT ;  /* 0x0000000119196812 */ /* 0x000fe400078efcff */
[----:B------:R-:W-:Y:S01]  /*893c0*/  LOP3.LUT P6, RZ, R166, 0x10000000, RZ, 0xc0, !PT ;  /* 0x10000000a6ff7812 */ /* 0x000fe200078cc0ff */
[----:B----4-:R1:W-:Y:S02]  /*893d0*/  @P2 STG.E desc[UR6][R16.64], R145 ;  /* 0x0000009110002986 */ /* 0x0103e4000c101906 */
[----:B-1----:R-:W-:Y:S02]  /*893e0*/  IMAD.WIDE R16, R143, 0x4, R8 ;  /* 0x000000048f107825 */ /* 0x002fe400078e0208 */
[----:B------:R-:W4:Y:S04]  /*893f0*/  LDL.LU R143, [R1+0x25cc] ;  /* 0x0025cc00018f7983 */ /* 0x000f280000300800 */
[----:B------:R-:W4:Y:S04]  /*89400*/  LDL.LU R79, [R1+0x2a8] ;  /* 0x0002a800014f7983 */ /* 0x000f280000300800 */
[----:B------:R-:W4:Y:S04]  /*89410*/  LDL.LU R145, [R1+0xeac] ;  /* 0x000eac0001917983 */ /* 0x000f280000300800 */
[----:B------:R1:W-:Y:S04]  /*89420*/  @P3 STG.E desc[UR6][R16.64], R146 ;  /* 0x0000009210003986 */ /* 0x0003e8000c101906 */
[----:B-1----:R-:W4:Y:S01]  /*89430*/  LDL.LU R146, [R1+0xaac] ;  /* 0x000aac0001927983 */ /* 0x002f220000300800 */
[----:B--2---:R-:W-:-:S05]  /*89440*/  IMAD.WIDE R16, R140, 0x4, R2 ;  /* 0x000000048c107825 */ /* 0x004fca00078e0202 */
[----:B------:R1:W-:Y:S04]  /*89450*/  @P4 STG.E desc[UR6][R16.64], R144 ;  /* 0x0000009010004986 */ /* 0x0003e8000c101906 */
[----:B-1----:R-:W2:Y:S01]  /*89460*/  LDL.LU R144, [R1+0x6ac] ;  /* 0x0006ac0001907983 */ /* 0x002ea20000300800 */
[----:B------:R-:W-:-:S05]  /*89470*/  IMAD.WIDE R16, R140, 0x4, R4 ;  /* 0x000000048c107825 */ /* 0x000fca00078e0204 */
[----:B---3--:R1:W-:Y:S04]  /*89480*/  @P5 STG.E desc[UR6][R16.64], R141 ;  /* 0x0000008d10005986 */ /* 0x0083e8000c101906 */
[----:B-1----:R-:W3:Y:S01]  /*89490*/  LDL.LU R141, [R1+0x2ac] ;  /* 0x0002ac00018d7983 */ /* 0x002ee20000300800 */
[----:B------:R-:W-:-:S05]  /*894a0*/  IMAD.WIDE R16, R140, 0x4, R6 ;  /* 0x000000048c107825 */ /* 0x000fca00078e0206 */
[----:B------:R1:W-:Y:S02]  /*894b0*/  @P6 STG.E desc[UR6][R16.64], R142 ;  /* 0x0000008e10006986 */ /* 0x0003e4000c101906 */
        /* <DEDUP_REMOVED lines=68> */
[----:B------:R-:W4:Y:S01]  /*89900*/  LDL.LU R145, [R1+0x25dc] ;  /* 0x0025dc0001917983 */ /* 0x000f220000300800 */
[C---:B------:R-:W-:Y:S02]  /*89910*/  LOP3.LUT P2, RZ, R167.reuse, 0x800, RZ, 0xc0, !PT ;  /* 0x00000800a7ff7812 */ /* 0x040fe4000784c0ff */
[----:B------:R-:W-:Y:S01]  /*89920*/  LOP3.LUT P3, RZ, R167, 0x1000, RZ, 0xc0, !PT ;  /* 0x00001000a7ff7812 */ /* 0x000fe2000786c0ff */
[----:B------:R-:W-:Y:S01]  /*89930*/  IMAD.WIDE R16, R142, 0x4, R4 ;  /* 0x000000048e107825 */ /* 0x000fe200078e0204 */
[----:B------:R-:W4:Y:S01]  /*89940*/  LDL.LU R146, [R1+0x6b4] ;  /* 0x0006b40001927983 */ /* 0x000f220000300800 */
[----:B------:R-:W-:-:S02]  /*89950*/  @P6 LOP3.LUT R26, R26, 0x80000, RZ, 0xfc, !PT ;  /* 0x000800001a1a6812 */ /* 0x000fc400078efcff */
        /* <DEDUP_REMOVED lines=25> */
[----:B------:R-:W2:Y:S04]  /*89af0*/  LDL.LU R142, [R1+0x25e0] ;  /* 0x0025e000018e7983 */ /* 0x000ea80000300800 */
[----:B----4-:R1:W-:Y:S02]  /*89b00*/  @P4 STG.E desc[UR6][R16.64], R246 ;  /* 0x000000f610004986 */ /* 0x0103e4000c101906 */
        /* <DEDUP_REMOVED lines=29> */
[----:B-1----:R-:W-:Y:S01]  /*89ce0*/  IMAD.WIDE R16, R145, 0x4, R4 ;  /* 0x0000000491107825 */ /* 0x002fe200078e0204 */
[C---:B------:R-:W-:Y:S01]  /*89cf0*/  LOP3.LUT P2, RZ, R167.reuse, 0x4000000, RZ, 0xc0, !PT ;  /* 0x04000000a7ff7812 */ /* 0x040fe2000784c0ff */
[----:B------:R-:W4:Y:S06]  /*89d00*/  LDL.LU R150, [R1+0x25ec] ;  /* 0x0025ec0001967983 */ /* 0x000f2c0000300800 */
[----:B------:R1:W-:Y:S01]  /*89d10*/  @P6 STG.E desc[UR6][R16.64], R148 ;  /* 0x0000009410006986 */ /* 0x0003e2000c101906 */
[----:B------:R-:W-:Y:S01]  /*89d20*/  LOP3.LUT P3, RZ, R167, 0x8000000, RZ, 0xc0, !PT ;  /* 0x08000000a7ff7812 */ /* 0x000fe2000786c0ff */
[----:B-1----:R-:W-:-:S05]  /*89d30*/  IMAD.WIDE R16, R145, 0x4, R6 ;  /* 0x0000000491107825 */ /* 0x002fca00078e0206 */
[----:B------:R1:W-:Y:S02]  /*89d40*/  @P0 STG.E desc[UR6][R16.64], R147 ;  /* 0x0000009310000986 */ /* 0x0003e4000c101906 */
[----:B-1----:R-:W-:Y:S02]  /*89d50*/  IMAD.WIDE R16, R145, 0x4, R8 ;  /* 0x0000000491107825 */ /* 0x002fe400078e0208 */
[----:B------:R-:W4:Y:S04]  /*89d60*/  LDL.LU R145, [R1+0x12a8] ;  /* 0x0012a80001917983 */ /* 0x000f280000300800 */
[----:B------:R1:W-:Y:S04]  /*89d70*/  @P1 STG.E desc[UR6][R16.64], R146 ;  /* 0x0000009210001986 */ /* 0x0003e8000c101906 */
[----:B-1----:R-:W4:Y:S01]  /*89d80*/  LDL.LU R146, [R1+0xeb8] ;  /* 0x000eb80001927983 */ /* 0x002f220000300800 */
[----:B------:R-:W-:-:S02]  /*89d90*/  LOP3.LUT P4, RZ, R167, 0x10000000, RZ, 0xc0, !PT ;  /* 0x10000000a7ff7812 */ /* 0x000fc4000788c0ff */
[----:B------:R-:W-:Y:S01]  /*89da0*/  LOP3.LUT P5, RZ, R167, 0x20000000, RZ, 0xc0, !PT ;  /* 0x20000000a7ff7812 */ /* 0x000fe200078ac0ff */
[----:B--2---:R-:W-:-:S05]  /*89db0*/  IMAD.WIDE R16, R142, 0x4, R2 ;  /* 0x000000048e107825 */ /* 0x004fca00078e0202 */
[----:B------:R1:W-:Y:S02]  /*89dc0*/  @P2 STG.E desc[UR6][R16.64], R144 ;  /* 0x0000009010002986 */ /* 0x0003e4000c101906 */
[C---:B-1----:R-:W-:Y:S02]  /*89dd0*/  IMAD.WIDE R16, R142.reuse, 0x4, R4 ;  /* 0x000000048e107825 */ /* 0x042fe400078e0204 */
[----:B------:R-:W2:Y:S04]  /*89de0*/  LDL.LU R144, [R1+0xab8] ;  /* 0x000ab80001907983 */ /* 0x000ea80000300800 */
[----:B------:R1:W-:Y:S04]  /*89df0*/  @P3 STG.E desc[UR6][R16.64], R143 ;  /* 0x0000008f10003986 */ /* 0x0003e8000c101906 */
[----:B-1----:R-:W2:Y:S01]  /*89e00*/  LDL.LU R143, [R1+0x25e4] ;  /* 0x0025e400018f7983 */ /* 0x002ea20000300800 */
[----:B------:R-:W-:-:S05]  /*89e10*/  IMAD.WIDE R16, R142, 0x4, R6 ;  /* 0x000000048e107825 */ /* 0x000fca00078e0206 */
[----:B---3--:R1:W-:Y:S02]  /*89e20*/  @P4 STG.E desc[UR6][R16.64], R141 ;  /* 0x0000008d10004986 */ /* 0x0083e4000c101906 */
[----:B-1----:R-:W-:Y:S02]  /*89e30*/  IMAD.WIDE R16, R142, 0x4, R8 ;  /* 0x000000048e107825 */ /* 0x002fe400078e0208 */
[----:B------:R-:W3:Y:S04]  /*89e40*/  LDL.LU R141, [R1+0x6b8] ;  /* 0x0006b800018d7983 */ /* 0x000ee80000300800 */
[----:B------:R-:W3:Y:S04]  /*89e50*/  LDL.LU R142, [R1+0x1f9c] ;  /* 0x001f9c00018e7983 */ /* 0x000ee80000300800 */
[----:B----4-:R1:W-:Y:S04]  /*89e60*/  @P5 STG.E desc[UR6][R16.64], R140 ;  /* 0x0000008c10005986 */ /* 0x0103e8000c101906 */
        /* <DEDUP_REMOVED lines=10> */
[----:B------:R-:W-:Y:S02]  /*89f10*/  LOP3.LUT R26, R26, 0xfffffbff, RZ, 0xc0, !PT ;  /* 0xfffffbff1a1a7812 */ /* 0x000fe400078ec0ff */
[C---:B------:R-:W-:Y:S01]  /*89f20*/  LOP3.LUT P2, RZ, R167.reuse, 0x40000000, RZ, 0xc0, !PT ;  /* 0x40000000a7ff7812 */ /* 0x040fe2000784c0ff */
[----:B------:R-:W4:Y:S01]  /*89f30*/  LDL.LU R149, [R1+0xabc] ;  /* 0x000abc0001957983 */ /* 0x000f220000300800 */
[----:B------:R-:W-:Y:S02]  /*89f40*/  LOP3.LUT P3, RZ, R167, 0x80000000, RZ, 0xc0, !PT ;  /* 0x80000000a7ff7812 */ /* 0x000fe4000786c0ff */
[----:B------:R-:W-:Y:S01]  /*89f50*/  LOP3.LUT P4, RZ, R168, 0x1, RZ, 0xc0, !PT ;  /* 0x00000001a8ff7812 */ /* 0x000fe2000788c0ff */
[----:B------:R-:W4:Y:S04]  /*89f60*/  LDL.LU R148, [R1+0x6bc] ;  /* 0x0006bc0001947983 */ /* 0x000f280000300800 */
[----:B------:R-:W-:Y:S01]  /*89f70*/  @P6 LOP3.LUT R26, R26, 0x400, RZ, 0xfc, !PT ;  /* 0x000004001a1a6812 */ /* 0x000fe200078efcff */
[----:B------:R-:W4:Y:S01]  /*89f80*/  LDL.LU R147, [R1+0x1ab0] ;  /* 0x001ab00001937983 */ /* 0x000f220000300800 */
        /* <DEDUP_REMOVED lines=23> */
[----:B------:R1:W-:Y:S02]  /*8a100*/  @P3 STG.E desc[UR6][R16.64], R146 ;  /* 0x0000009210003986 */ /* 0x0003e4000c101906 */
[----:B-1----:R-:W-:-:S05]  /*8a110*/  IMAD.WIDE R16, R143, 0x4, R6 ;  /* 0x000000048f107825 */ /* 0x002fca00078e0206 */
[----:B------:R1:W-:Y:S04]  /*8a120*/  @P4 STG.E desc[UR6][R16.64], R144 ;  /* 0x0000009010004986 */ /* 0x0003e8000c101906 */
[----:B-1----:R-:W2:Y:S01]  /*8a130*/  LDL.LU R144, [R1+0x25f0] ;  /* 0x0025f00001907983 */ /* 0x002ea20000300800 */
[----:B------:R-:W-:-:S03]  /*8a140*/  IMAD.WIDE R16, R143, 0x4, R8 ;  /* 0x000000048f107825 */ /* 0x000fc600078e0208 */
[----:B------:R-:W2:Y:S04]  /*8a150*/  LDL.LU R145, [R1+0x16b0] ;  /* 0x0016b00001917983 */ /* 0x000ea80000300800 */
[----:B---3--:R4:W-:Y:S04]  /*8a160*/  @P5 STG.E desc[UR6][R16.64], R141 ;  /* 0x0000008d10005986 */ /* 0x0089e8000c101906 */
[----:B------:R-:W3:Y:S01]  /*8a170*/  LDL.LU R146, [R1+0x1fa0] ;  /* 0x001fa00001927983 */ /* 0x000ee20000300800 */
[----:B----4-:R-:W-:-:S03]  /*8a180*/  IMAD.WIDE R16, R82, 0x4, R2 ;  /* 0x0000000452107825 */ /* 0x010fc600078e0202 */
[----:B------:R-:W4:Y:S04]  /*8a190*/  LDL.LU R141, [R1+0x12b0] ;  /* 0x0012b000018d7983 */ /* 0x000f280000300800 */
[----:B------:R1:W-:Y:S01]  /*8a1a0*/  @P6 STG.E desc[UR6][R16.64], R142 ;  /* 0x0000008e10006986 */ /* 0x0003e2000c101906 */
[----:B------:R-:W-:-:S03]  /*8a1b0*/  LOP3.LUT P6, RZ, R26, 0x10000, RZ, 0xc0, !PT ;  /* 0x000100001aff7812 */ /* 0x000fc600078cc0ff */
[----:B-1----:R-:W4:Y:S04]  /*8a1c0*/  LDL.LU R142, [R1+0xec0] ;  /* 0x000ec000018e7983 */ /* 0x002f280000300800 */
[----:B------:R-:W4:Y:S01]  /*8a1d0*/  LDL.LU R143, [R1+0x25f4] ;  /* 0x0025f400018f7983 */ /* 0x000f220000300800 */
[----:B------:R-:W-:-:S05]  /*8a1e0*/  IMAD.WIDE R16, R82, 0x4, R4 ;  /* 0x0000000452107825 */ /* 0x000fca00078e0204 */
[----:B------:R1:W-:Y:S04]  /*8a1f0*/  @P6 STG.E desc[UR6][R16.64], R140 ;  /* 0x0000008c10006986 */ /* 0x0003e8000c101906 */
[----:B-1----:R-:W4:Y:S01]  /*8a200*/  LDL.LU R140, [R1+0xac0] ;  /* 0x000ac000018c7983 */ /* 0x002f220000300800 */
        /* <DEDUP_REMOVED lines=20> */
[C---:B------:R-:W-:Y:S02]  /*8a350*/  LOP3.LUT P1, RZ, R168.reuse, 0x1000, RZ, 0xc0, !PT ;  /* 0x00001000a8ff7812 */ /* 0x040fe4000782c0ff */
[C---:B------:R-:W-:Y:S02]  /*8a360*/  LOP3.LUT P2, RZ, R168.reuse, 0x2000, RZ, 0xc0, !PT ;  /* 0x00002000a8ff7812 */ /* 0x040fe4000784c0ff */
[C---:B------:R-:W-:Y:S02]  /*8a370*/  LOP3.LUT P3, RZ, R168.reuse, 0x4000, RZ, 0xc0, !PT ;  /* 0x00004000a8ff7812 */ /* 0x040fe4000786c0ff */
[----:B------:R-:W-:-:S02]  /*8a380*/  LOP3.LUT P4, RZ, R168, 0x8000, RZ, 0xc0, !PT ;  /* 0x00008000a8ff7812 */ /* 0x000fc4000788c0ff */
[----:B------:R-:W-:Y:S01]  /*8a390*/  LOP3.LUT P5, RZ, R168, 0x10000, RZ, 0xc0, !PT ;  /* 0x00010000a8ff7812 */ /* 0x000fe200078ac0ff */
[----:B--2---:R-:W-:-:S05]  /*8a3a0*/  IMAD.WIDE R16, R144, 0x4, R2 ;  /* 0x0000000490107825 */ /* 0x004fca00078e0202 */
[----:B------:R1:W-:Y:S02]  /*8a3b0*/  @P6 STG.E desc[UR6][R16.64], R147 ;  /* 0x0000009310006986 */ /* 0x0003e4000c101906 */
[----:B-1----:R-:W-:-:S05]  /*8a3c0*/  IMAD.WIDE R16, R144, 0x4, R4 ;  /* 0x0000000490107825 */ /* 0x002fca00078e0204 */
[----:B------:R1:W-:Y:S02]  /*8a3d0*/  @P0 STG.E desc[UR6][R16.64], R145 ;  /* 0x0000009110000986 */ /* 0x0003e4000c101906 */
[----:B-1----:R-:W-:-:S05]  /*8a3e0*/  IMAD.WIDE R16, R144, 0x4, R6 ;  /* 0x0000000490107825 */ /* 0x002fca00078e0206 */
[----:B---3--:R1:W-:Y:S02]  /*8a3f0*/  @P1 STG.E desc[UR6][R16.64], R146 ;  /* 0x0000009210001986 */ /* 0x0083e4000c101906 */
[----:B-1----:R-:W-:-:S05]  /*8a400*/  IMAD.WIDE R16, R144, 0x4, R8 ;  /* 0x0000000490107825 */ /* 0x002fca00078e0208 */
[----:B----4-:R1:W-:Y:S02]  /*8a410*/  @P2 STG.E desc[UR6][R16.64], R141 ;  /* 0x0000008d10002986 */ /* 0x0103e4000c101906 */
[----:B-1----:R-:W-:-:S05]  /*8a420*/  IMAD.WIDE R16, R143, 0x4, R2 ;  /* 0x000000048f107825 */ /* 0x002fca00078e0202 */
[----:B------:R1:W-:Y:S02]  /*8a430*/  @P3 STG.E desc[UR6][R16.64], R142 ;  /* 0x0000008e10003986 */ /* 0x0003e4000c101906 */
[----:B-1----:R-:W-:-:S05]  /*8a440*/  IMAD.WIDE R16, R143, 0x4, R4 ;  /* 0x000000048f107825 */ /* 0x002fca00078e0204 */
[----:B------:R1:W-:Y:S02]  /*8a450*/  @P4 STG.E desc[UR6][R16.64], R140 ;  /* 0x0000008c10004986 */ /* 0x0003e4000c101906 */
[----:B-1----:R-:W-:-:S05]  /*8a460*/  IMAD.WIDE R16, R143, 0x4, R6 ;  /* 0x000000048f107825 */ /* 0x002fca00078e0206 */
[----:B------:R1:W-:Y:S04]  /*8a470*/  @P5 STG.E desc[UR6][R16.64], R169 ;  /* 0x000000a910005986 */ /* 0x0003e8000c101906 */
[----:B-1----:R-:W2:Y:S04]  /*8a480*/  LDL.LU R169, [R1+0x28a0] ;  /* 0x0028a00001a97983 */ /* 0x002ea80000300800 */
[----:B------:R-:W3:Y:S04]  /*8a490*/  LDL.LU R146, [R1+0x2c0] ;  /* 0x0002c00001927983 */ /* 0x000ee80000300800 */
[----:B------:R-:W4:Y:S04]  /*8a4a0*/  LDL.LU R144, [R1+0x1ab4] ;  /* 0x001ab40001907983 */ /* 0x000f280000300800 */
[----:B------:R-:W2:Y:S04]  /*8a4b0*/  LDL.LU R141, [R1+0x16b4] ;  /* 0x0016b400018d7983 */ /* 0x000ea80000300800 */
[----:B------:R-:W2:Y:S04]  /*8a4c0*/  LDL.LU R142, [R1+0x1fa4] ;  /* 0x001fa400018e7983 */ /* 0x000ea80000300800 */
[----:B------:R-:W4:Y:S04]  /*8a4d0*/  LDL.LU R140, [R1+0x25f8] ;  /* 0x0025f800018c7983 */ /* 0x000f280000300800 */
[----:B------:R-:W2:Y:S01]  /*8a4e0*/  LDL.LU R241, [R1+0x12b4] ;  /* 0x0012b40001f17983 */ /* 0x000ea20000300800 */
[----:B------:R-:W-:-:S03]  /*8a4f0*/  IMAD.WIDE R16, R143, 0x4, R8 ;  /* 0x000000048f107825 */ /* 0x000fc600078e0208 */
        /* <DEDUP_REMOVED lines=41> */
[----:B---3--:R1:W-:Y:S04]  /*8a790*/  @P2 STG.E desc[UR6][R16.64], R146 ;  /* 0x0000009210002986 */ /* 0x0083e8000c101906 */
[----:B-1----:R-:W3:Y:S01]  /*8a7a0*/  LDL.LU R146, [R1+0xac8] ;  /* 0x000ac80001927983 */ /* 0x002ee20000300800 */
[----:B----4-:R-:W-:-:S05]  /*8a7b0*/  IMAD.WIDE R16, R140, 0x4, R2 ;  /* 0x000000048c107825 */ /* 0x010fca00078e0202 */
[----:B------:R1:W-:Y:S02]  /*8a7c0*/  @P3 STG.E desc[UR6][R16.64], R144 ;  /* 0x0000009010003986 */ /* 0x0003e4000c101906 */
[C---:B-1----:R-:W-:Y:S02]  /*8a7d0*/  IMAD.WIDE R16, R140.reuse, 0x4, R4 ;  /* 0x000000048c107825 */ /* 0x042fe400078e0204 */
[----:B------:R-:W4:Y:S04]  /*8a7e0*/  LDL.LU R144, [R1+0x6c8] ;  /* 0x0006c80001907983 */ /* 0x000f280000300800 */
[----:B--2---:R1:W-:Y:S02]  /*8a7f0*/  @P4 STG.E desc[UR6][R16.64], R141 ;  /* 0x0000008d10004986 */ /* 0x0043e4000c101906 */
[----:B-1----:R-:W-:-:S02]  /*8a800*/  IMAD.WIDE R16, R140, 0x4, R6 ;  /* 0x000000048c107825 */ /* 0x002fc400078e0206 */
[----:B------:R-:W2:Y:S04]  /*8a810*/  LDL.LU R141, [R1+0x2c8] ;  /* 0x0002c800018d7983 */ /* 0x000ea80000300800 */
[----:B------:R1:W-:Y:S02]  /*8a820*/  @P5 STG.E desc[UR6][R16.64], R142 ;  /* 0x0000008e10005986 */ /* 0x0003e4000c101906 */
[----:B-1----:R-:W-:Y:S02]  /*8a830*/  IMAD.WIDE R16, R140, 0x4, R8 ;  /* 0x000000048c107825 */ /* 0x002fe400078e0208 */
[----:B------:R-:W2:Y:S04]  /*8a840*/  LDL.LU R142, [R1+0x1abc] ;  /* 0x001abc00018e7983 */ /* 0x000ea80000300800 */
[----:B------:R1:W-:Y:S01]  /*8a850*/  @P6 STG.E desc[UR6][R16.64], R241 ;  /* 0x000000f110006986 */ /* 0x0003e2000c101906 */
[----:B------:R-:W-:-:S03]  /*8a860*/  LOP3.LUT P6, RZ, R26, 0x100, RZ, 0xc0, !PT ;  /* 0x000001001aff7812 */ /* 0x000fc600078cc0ff */
[----:B------:R-:W2:Y:S04]  /*8a870*/  LDL.LU R140, [R1+0x16bc] ;  /* 0x0016bc00018c7983 */ /* 0x000ea80000300800 */
[----:B------:R-:W2:Y:S01]  /*8a880*/  LDL.LU R145, [R1+0x2608] ;  /* 0x0026080001917983 */ /* 0x000ea20000300800 */
[----:B-1----:R-:W-:-:S05]  /*8a890*/  IMAD.WIDE R16, R82, 0x4, R2 ;  /* 0x0000000452107825 */ /* 0x002fca00078e0202 */
        /* <DEDUP_REMOVED lines=24> */
[----:B------:R1:W-:Y:S04]  /*8aa20*/  @P0 STG.E desc[UR6][R16.64], R147 ;  /* 0x0000009310000986 */ /* 0x0003e8000c101906 */
[----:B-1----:R-:W2:Y:S01]  /*8aa30*/  LDL.LU R147, [R1+0x1fac] ;  /* 0x001fac0001937983 */ /* 0x002ea20000300800 */
[----:B------:R-:W-:Y:S02]  /*8aa40*/  LOP3.LUT P1, RZ, R168, 0x80000000, RZ, 0xc0, !PT ;  /* 0x80000000a8ff7812 */ /* 0x000fe4000782c0ff */
[----:B------:R-:W-:Y:S01]  /*8aa50*/  LOP3.LUT P2, RZ, R169, 0x1, RZ, 0xc0, !PT ;  /* 0x00000001a9ff7812 */ /* 0x000fe2000784c0ff */
[----:B------:R-:W-:Y:S01]  /*8aa60*/  IMAD.WIDE R16, R143, 0x4, R4 ;  /* 0x000000048f107825 */ /* 0x000fe200078e0204 */
[C---:B------:R-:W-:Y:S02]  /*8aa70*/  LOP3.LUT P3, RZ, R169.reuse, 0x2, RZ, 0xc0, !PT ;  /* 0x00000002a9ff7812 */ /* 0x040fe4000786c0ff */
[----:B------:R-:W-:-:S02]  /*8aa80*/  LOP3.LUT P4, RZ, R169, 0x4, RZ, 0xc0, !PT ;  /* 0x00000004a9ff7812 */ /* 0x000fc4000788c0ff */
[----:B------:R-:W-:-:S05]  /*8aa90*/  LOP3.LUT P5, RZ, R169, 0x8, RZ, 0xc0, !PT ;  /* 0x00000008a9ff7812 */ /* 0x000fca00078ac0ff */
[----:B---3--:R1:W-:Y:S02]  /*8aaa0*/  @P1 STG.E desc[UR6][R16.64], R146 ;  /* 0x0000009210001986 */ /* 0x0083e4000c101906 */
[C---:B-1----:R-:W-:Y:S02]  /*8aab0*/  IMAD.WIDE R16, R143.reuse, 0x4, R6 ;  /* 0x000000048f107825 */ /* 0x042fe400078e0206 */
[----:B------:R-:W3:Y:S04]  /*8aac0*/  LDL.LU R146, [R1+0x12bc] ;  /* 0x0012bc0001927983 */ /* 0x000ee80000300800 */
[----:B----4-:R1:W-:Y:S02]  /*8aad0*/  @P2 STG.E desc[UR6][R16.64], R144 ;  /* 0x0000009010002986 */ /* 0x0103e4000c101906 */
[----:B-1----:R-:W-:-:S02]  /*8aae0*/  IMAD.WIDE R16, R143, 0x4, R8 ;  /* 0x000000048f107825 */ /* 0x002fc400078e0208 */
[----:B------:R-:W4:Y:S04]  /*8aaf0*/  LDL.LU R144, [R1+0xecc] ;  /* 0x000ecc0001907983 */ /* 0x000f280000300800 */
[----:B--2---:R1:W-:Y:S04]  /*8ab00*/  @P3 STG.E desc[UR6][R16.64], R141 ;  /* 0x0000008d10003986 */ /* 0x0043e8000c101906 */
[----:B-1----:R-:W2:Y:S04]  /*8ab10*/  LDL.LU R141, [R1+0xacc] ;  /* 0x000acc00018d7983 */ /* 0x002ea80000300800 */
[----:B------:R-:W2:Y:S01]  /*8ab20*/  LDL.LU R143, [R1+0x6cc] ;  /* 0x0006cc00018f7983 */ /* 0x000ea20000300800 */
[----:B------:R-:W-:-:S05]  /*8ab30*/  IMAD.WIDE R16, R145, 0x4, R2 ;  /* 0x0000000491107825 */ /* 0x000fca00078e0202 */
[----:B------:R1:W-:Y:S04]  /*8ab40*/  @P4 STG.E desc[UR6][R16.64], R142 ;  /* 0x0000008e10004986 */ /* 0x0003e8000c101906 */
[----:B-1----:R-:W4:Y:S01]  /*8ab50*/  LDL.LU R142, [R1+0x260c] ;  /* 0x00260c00018e7983 */ /* 0x002f220000300800 */
[----:B------:R-:W-:-:S05]  /*8ab60*/  IMAD.WIDE R16, R145, 0x4, R4 ;  /* 0x0000000491107825 */ /* 0x000fca00078e0204 */
[----:B------:R1:W-:Y:S04]  /*8ab70*/  @P5 STG.E desc[UR6][R16.64], R140 ;  /* 0x0000008c10005986 */ /* 0x0003e8000c101906 */
[----:B-1----:R-:W2:Y:S04]  /*8ab80*/  LDL.LU R140, [R1+0x2cc] ;  /* 0x0002cc00018c7983 */ /* 0x002ea80000300800 */
[----:B------:R-:W2:Y:S04]  /*8ab90*/  LDL.LU R151, [R1+0x2610] ;  /* 0x0026100001977983 */ /* 0x000ea80000300800 */
[----:B------:R-:W2:Y:S04]  /*8aba0*/  LDL.LU R82, [R1+0x1fb0] ;  /* 0x001fb00001527983 */ /* 0x000ea80000300800 */
[----:B------:R-:W2:Y:S04]  /*8abb0*/  LDL.LU R83, [R1+0x1ac0] ;  /* 0x001ac00001537983 */ /* 0x000ea80000300800 */
[----:B------:R-:W2:Y:S01]  /*8abc0*/  LDL.LU R79, [R1+0x16c0] ;  /* 0x0016c000014f7983 */ /* 0x000ea20000300800 */
[----:B------:R-:W-:-:S03]  /*8abd0*/  LOP3.LUT P2, RZ, R169, 0x10, RZ, 0xc0, !PT ;  /* 0x00000010a9ff7812 */ /* 0x000fc6000784c0ff */
[----:B------:R-:W2:Y:S01]  /*8abe0*/  LDL.LU R149, [R1+0x12c0] ;  /* 0x0012c00001957983 */ /* 0x000ea20000300800 */
[----:B------:R-:W-:Y:S01]  /*8abf0*/  IMAD.WIDE R16, R145, 0x4, R6 ;  /* 0x0000000491107825 */ /* 0x000fe200078e0206 */
[----:B------:R-:W-:-:S08]  /*8ac00*/  LOP3.LUT P6, RZ, R169, 0x10000, RZ, 0xc0, !PT ;  /* 0x00010000a9ff7812 */ /* 0x000fd000078cc0ff */
[----:B------:R1:W-:Y:S04]  /*8ac10*/  @P2 STG.E desc[UR6][R16.64], R147 ;  /* 0x0000009310002986 */ /* 0x0003e8000c101906 */
[----:B-1----:R-:W2:Y:S04]  /*8ac20*/  LDL.LU R147, [R1+0x2614] ;  /* 0x0026140001937983 */ /* 0x002ea80000300800 */
[----:B------:R-:W2:Y:S04]  /*8ac30*/  LDL.LU R150, [R1+0xed0] ;  /* 0x000ed00001967983 */ /* 0x000ea80000300800 */
[----:B------:R-:W2:Y:S01]  /*8ac40*/  LDL.LU R148, [R1+0xad0] ;  /* 0x000ad00001947983 */ /* 0x000ea20000300800 */
        /* <DEDUP_REMOVED lines=20> */
[----:B------:R-:W-:Y:S01]  /*8ad90*/  LOP3.LUT P4, RZ, R169, 0x40, RZ, 0xc0, !PT ;  /* 0x00000040a9ff7812 */ /* 0x000fe2000788c0ff */
[----:B------:R-:W-:-:S06]  /*8ada0*/  IMAD.WIDE R16, R145, 0x4, R8 ;  /* 0x0000000491107825 */ /* 0x000fcc00078e0208 */
[----:B------:R-:W-:Y:S02]  /*8adb0*/  @P6 LOP3.LUT R27, R27, 0x80000000, RZ, 0xfc, !PT ;  /* 0x800000001b1b6812 */ /* 0x000fe400078efcff */
[C---:B------:R-:W-:Y:S02]  /*8adc0*/  LOP3.LUT P6, RZ, R169.reuse, 0x200, RZ, 0xc0, !PT ;  /* 0x00000200a9ff7812 */ /* 0x040fe400078cc0ff */
[----:B------:R-:W-:Y:S01]  /*8add0*/  LOP3.LUT P5, RZ, R169, 0x80, RZ, 0xc0, !PT ;  /* 0x00000080a9ff7812 */ /* 0x000fe200078ac0ff */
[----:B---3--:R4:W-:Y:S01]  /*8ade0*/  @P3 STG.E desc[UR6][R16.64], R146 ;  /* 0x0000009210003986 */ /* 0x0089e2000c101906 */
[----:B------:R-:W-:-:S09]  /*8adf0*/  LOP3.LUT R26, R26, 0xfffffffe, RZ, 0xc0, !PT ;  /* 0xfffffffe1a1a7812 */ /* 0x000fd200078ec0ff */
[----:B------:R-:W-:Y:S02]  /*8ae00*/  @P6 LOP3.LUT R26, R26, 0x1, RZ, 0xfc, !PT ;  /* 0x000000011a1a6812 */ /* 0x000fe400078efcff */
[----:B------:R-:W-:Y:S01]  /*8ae10*/  LOP3.LUT P6, RZ, R169, 0x100, RZ, 0xc0, !PT ;  /* 0x00000100a9ff7812 */ /* 0x000fe200078cc0ff */
[----:B----4-:R-:W-:-:S05]  /*8ae20*/  IMAD.WIDE R16, R142, 0x4, R2 ;  /* 0x000000048e107825 */ /* 0x010fca00078e0202 */
[----:B------:R1:W-:Y:S02]  /*8ae30*/  @P4 STG.E desc[UR6][R16.64], R144 ;  /* 0x0000009010004986 */ /* 0x0003e4000c101906 */
[----:B-1----:R-:W-:-:S05]  /*8ae40*/  IMAD.WIDE R16, R142, 0x4, R4 ;  /* 0x000000048e107825 */ /* 0x002fca00078e0204 */
[----:B--2---:R1:W-:Y:S02]  /*8ae50*/  @P5 STG.E desc[UR6][R16.64], R141 ;  /* 0x0000008d10005986 */ /* 0x0043e4000c101906 */
[----:B-1----:R-:W-:Y:S02]  /*8ae60*/  IMAD.WIDE R16, R142, 0x4, R6 ;  /* 0x000000048e107825 */ /* 0x002fe400078e0206 */
[----:B------:R-:W2:Y:S04]  /*8ae70*/  LDL.LU R141, [R1+0x2618] ;  /* 0x00261800018d7983 */ /* 0x000ea80000300800 */
[----:B------:R1:W-:Y:S01]  /*8ae80*/  @P6 STG.E desc[UR6][R16.64], R143 ;  /* 0x0000008f10006986 */ /* 0x0003e2000c101906 */
[----:B------:R-:W-:-:S03]  /*8ae90*/  LOP3.LUT P6, RZ, R26, 0x1, RZ, 0xc0, !PT ;  /* 0x000000011aff7812 */ /* 0x000fc600078cc0ff */
[----:B------:R-:W3:Y:S04]  /*8aea0*/  LDL.LU R145, [R1+0x2d0] ;  /* 0x0002d00001917983 */ /* 0x000ee80000300800 */
        /* <DEDUP_REMOVED lines=10> */
[----:B------:R-:W4:Y:S01]  /*8af50*/  LDL.LU R142, [R1+0x261c] ;  /* 0x00261c00018e7983 */ /* 0x000f220000300800 */
[----:B-1----:R-:W-:-:S09]  /*8af60*/  IMAD.WIDE R16, R151, 0x4, R4 ;  /* 0x0000000497107825 */ /* 0x002fd200078e0204 */
        /* <DEDUP_REMOVED lines=15> */
[----:B------:R1:W-:Y:S04]  /*8b060*/  @P6 STG.E desc[UR6][R16.64], R170 ;  /* 0x000000aa10006986 */ /* 0x0003e8000c101906 */
[----:B-1----:R-:W4:Y:S01]  /*8b070*/  LDL.LU R170, [R1+0x289c] ;  /* 0x00289c0001aa7983 */ /* 0x002f220000300800 */
[C---:B------:R-:W-:Y:S02]  /*8b080*/  LOP3.LUT P0, RZ, R169.reuse, 0x20000, RZ, 0xc0, !PT ;  /* 0x00020000a9ff7812 */ /* 0x040fe4000780c0ff */
[----:B------:R-:W-:Y:S01]  /*8b090*/  LOP3.LUT P1, RZ, R169, 0x40000, RZ, 0xc0, !PT ;  /* 0x00040000a9ff7812 */ /* 0x000fe2000782c0ff */
[----:B------:R-:W-:Y:S01]  /*8b0a0*/  IMAD.WIDE R16, R147, 0x4, R8 ;  /* 0x0000000493107825 */ /* 0x000fe200078e0208 */
[C---:B------:R-:W-:Y:S01]  /*8b0b0*/  LOP3.LUT P2, RZ, R169.reuse, 0x80000, RZ, 0xc0, !PT ;  /* 0x00080000a9ff7812 */ /* 0x040fe2000784c0ff */
[----:B------:R-:W4:Y:S01]  /*8b0c0*/  LDL.LU R151, [R1+0x2624] ;  /* 0x0026240001977983 */ /* 0x000f220000300800 */
[----:B------:R-:W-:-:S02]  /*8b0d0*/  LOP3.LUT P3, RZ, R169, 0x100000, RZ, 0xc0, !PT ;  /* 0x00100000a9ff7812 */ /* 0x000fc4000786c0ff */
[C---:B------:R-:W-:Y:S02]  /*8b0e0*/  LOP3.LUT P4, RZ, R169.reuse, 0x200000, RZ, 0xc0, !PT ;  /* 0x00200000a9ff7812 */ /* 0x040fe4000788c0ff */
[----:B------:R-:W-:-:S03]  /*8b0f0*/  LOP3.LUT P5, RZ, R169, 0x400000, RZ, 0xc0, !PT ;  /* 0x00400000a9ff7812 */ /* 0x000fc600078ac0ff */
[----:B---3--:R2:W-:Y:S02]  /*8b100*/  @P0 STG.E desc[UR6][R16.64], R145 ;  /* 0x0000009110000986 */ /* 0x0085e4000c101906 */
[----:B--2---:R-:W-:-:S05]  /*8b110*/  IMAD.WIDE R16, R141, 0x4, R2 ;  /* 0x000000048d107825 */ /* 0x004fca00078e0202 */
        /* <DEDUP_REMOVED lines=8> */
[----:B------:R-:W3:Y:S01]  /*8b1a0*/  LDL.LU R143, [R1+0xad4] ;  /* 0x000ad400018f7983 */ /* 0x000ee20000300800 */
[----:B------:R-:W-:-:S03]  /*8b1b0*/  IMAD.WIDE R16, R142, 0x4, R2 ;  /* 0x000000048e107825 */ /* 0x000fc600078e0202 */
[----:B------:R-:W4:Y:S04]  /*8b1c0*/  LDL.LU R141, [R1+0x6d4] ;  /* 0x0006d400018d7983 */ /* 0x000f280000300800 */
[----:B------:R-:W4:Y:S04]  /*8b1d0*/  LDL.LU R246, [R1+0x2d4] ;  /* 0x0002d40001f67983 */ /* 0x000f280000300800 */
[----:B------:R-:W4:Y:S04]  /*8b1e0*/  LDL.LU R241, [R1+0x1fb8] ;  /* 0x001fb80001f17983 */ /* 0x000f280000300800 */
[----:B------:R1:W-:Y:S04]  /*8b1f0*/  @P5 STG.E desc[UR6][R16.64], R140 ;  /* 0x0000008c10005986 */ /* 0x0003e8000c101906 */
[----:B------:R-:W4:Y:S04]  /*8b200*/  LDL.LU R245, [R1+0x1ac8] ;  /* 0x001ac80001f57983 */ /* 0x000f280000300800 */
[----:B-1----:R-:W4:Y:S04]  /*8b210*/  LDL.LU R140, [R1+0x2620] ;  /* 0x00262000018c7983 */ /* 0x002f280000300800 */
[----:B------:R-:W4:Y:S01]  /*8b220*/  LDL.LU R240, [R1+0x16c8] ;  /* 0x0016c80001f07983 */ /* 0x000f220000300800 */
[----:B------:R-:W-:-:S03]  /*8b230*/  LOP3.LUT R27, R27, 0xfffdffff, RZ, 0xc0, !PT ;  /* 0xfffdffff1b1b7812 */ /* 0x000fc600078ec0ff */
        /* <DEDUP_REMOVED lines=10> */
[C---:B------:R-:W-:Y:S01]  /*8b2e0*/  LOP3.LUT P3, RZ, R169.reuse, 0x1000000, RZ, 0xc0, !PT ;  /* 0x01000000a9ff7812 */ /* 0x040fe2000786c0ff */
[----:B------:R-:W-:Y:S01]  /*8b2f0*/  IMAD.WIDE R16, R142, 0x4, R4 ;  /* 0x000000048e107825 */ /* 0x000fe200078e0204 */
[C---:B------:R-:W-:Y:S01]  /*8b300*/  LOP3.LUT P4, RZ, R169.reuse, 0x2000000, RZ, 0xc0, !PT ;  /* 0x02000000a9ff7812 */ /* 0x040fe2000788c0ff */
[----:B------:R-:W4:Y:S01]  /*8b310*/  LDL.LU R146, [R1+0x12cc] ;  /* 0x0012cc0001927983 */ /* 0x000f220000300800 */
[----:B------:R-:W-:-:S03]  /*8b320*/  LOP3.LUT P5, RZ, R169, 0x4000000, RZ, 0xc0, !PT ;  /* 0x04000000a9ff7812 */ /* 0x000fc600078ac0ff */
[----:B------:R-:W4:Y:S01]  /*8b330*/  LDL.LU R144, [R1+0xedc] ;  /* 0x000edc0001907983 */ /* 0x000f220000300800 */
[----:B--2---:R-:W-:-:S13]  /*8b340*/  LOP3.LUT P6, RZ, R170, 0x8, RZ, 0xc0, !PT ;  /* 0x00000008aaff7812 */ /* 0x004fda00078cc0ff */
        /* <DEDUP_REMOVED lines=18> */
[----:B---3--:R1:W-:Y:S10]  /*8b470*/  @P2 STG.E desc[UR6][R16.64], R143 ;  /* 0x0000008f10002986 */ /* 0x0083f4000c101906 */
[----:B------:R-:W-:-:S02]  /*8b480*/  @P6 LOP3.LUT R27, R27, 0x800000, RZ, 0xfc, !PT ;  /* 0x008000001b1b6812 */ /* 0x000fc400078efcff */
[----:B------:R-:W-:Y:S01]  /*8b490*/  LOP3.LUT P6, RZ, R169, 0x10000000, RZ, 0xc0, !PT ;  /* 0x10000000a9ff7812 */ /* 0x000fe200078cc0ff */
[----:B-1----:R-:W-:Y:S01]  /*8b4a0*/  IMAD.WIDE R16, R142, 0x4, R6 ;  /* 0x000000048e107825 */ /* 0x002fe200078e0206 */
[----:B------:R-:W-:Y:S01]  /*8b4b0*/  LOP3.LUT R27, R27, 0xfeffffff, RZ, 0xc0, !PT ;  /* 0xfeffffff1b1b7812 */ /* 0x000fe200078ec0ff */
[----:B------:R-:W2:Y:S04]  /*8b4c0*/  LDL.LU R143, [R1+0xadc] ;  /* 0x000adc00018f7983 */ /* 0x000ea80000300800 */
[----:B----4-:R1:W-:Y:S06]  /*8b4d0*/  @P3 STG.E desc[UR6][R16.64], R141 ;  /* 0x0000008d10003986 */ /* 0x0103ec000c101906 */
[----:B------:R-:W-:-:S02]  /*8b4e0*/  @P6 LOP3.LUT R27, R27, 0x1000000, RZ, 0xfc, !PT ;  /* 0x010000001b1b6812 */ /* 0x000fc400078efcff */
[----:B------:R-:W-:Y:S01]  /*8b4f0*/  LOP3.LUT P6, RZ, R169, 0x8000000, RZ, 0xc0, !PT ;  /* 0x08000000a9ff7812 */ /* 0x000fe200078cc0ff */
[----:B-1----:R-:W-:Y:S01]  /*8b500*/  IMAD.WIDE R16, R142, 0x4, R8 ;  /* 0x000000048e107825 */ /* 0x002fe200078e0208 */
[----:B------:R-:W3:Y:S04]  /*8b510*/  LDL.LU R141, [R1+0x6dc] ;  /* 0x0006dc00018d7983 */ /* 0x000ee80000300800 */
[----:B------:R1:W-:Y:S04]  /*8b520*/  @P4 STG.E desc[UR6][R16.64], R246 ;  /* 0x000000f610004986 */ /* 0x0003e8000c101906 */
        /* <DEDUP_REMOVED lines=57> */
[----:B------:R-:W4:Y:S01]  /*8b8c0*/  LDL.LU R83, [R1+0x6e0] ;  /* 0x0006e00001537983 */ /* 0x000f220000300800 */
[----:B------:R-:W-:-:S02]  /*8b8d0*/  LOP3.LUT P6, RZ, R170, 0x400000, RZ, 0xc0, !PT ;  /* 0x00400000aaff7812 */ /* 0x000fc400078cc0ff */
[----:B------:R-:W-:Y:S01]  /*8b8e0*/  LOP3.LUT R27, R27, 0xfffffdff, RZ, 0xc0, !PT ;  /* 0xfffffdff1b1b7812 */ /* 0x000fe200078ec0ff */
[----:B------:R-:W4:Y:S01]  /*8b8f0*/  LDL.LU R151, [R1+0x1fc4] ;  /* 0x001fc40001977983 */ /* 0x000f220000300800 */
[C---:B------:R-:W-:Y:S02]  /*8b900*/  LOP3.LUT P2, RZ, R170.reuse, 0x400, RZ, 0xc0, !PT ;  /* 0x00000400aaff7812 */ /* 0x040fe4000784c0ff */
[C---:B------:R-:W-:Y:S01]  /*8b910*/  LOP3.LUT P3, RZ, R170.reuse, 0x800, RZ, 0xc0, !PT ;  /* 0x00000800aaff7812 */ /* 0x040fe2000786c0ff */
[----:B------:R-:W4:Y:S01]  /*8b920*/  LDL.LU R149, [R1+0x1ad4] ;  /* 0x001ad40001957983 */ /* 0x000f220000300800 */
[C---:B------:R-:W-:Y:S02]  /*8b930*/  LOP3.LUT P4, RZ, R170.reuse, 0x1000, RZ, 0xc0, !PT ;  /* 0x00001000aaff7812 */ /* 0x040fe4000788c0ff */
[----:B------:R-:W-:Y:S01]  /*8b940*/  LOP3.LUT P5, RZ, R170, 0x2000, RZ, 0xc0, !PT ;  /* 0x00002000aaff7812 */ /* 0x000fe200078ac0ff */
        /* <DEDUP_REMOVED lines=32> */
[----:B---3--:R1:W-:Y:S02]  /*8bb50*/  @P3 STG.E desc[UR6][R16.64], R141 ;  /* 0x0000008d10003986 */ /* 0x0083e4000c101906 */
[----:B-1----:R-:W-:-:S05]  /*8bb60*/  IMAD.WIDE R16, R140, 0x4, R6 ;  /* 0x000000048c107825 */ /* 0x002fca00078e0206 */
[----:B----4-:R1:W-:Y:S02]  /*8bb70*/  @P4 STG.E desc[UR6][R16.64], R142 ;  /* 0x0000008e10004986 */ /* 0x0103e4000c101906 */
[----:B-1----:R-:W-:Y:S02]  /*8bb80*/  IMAD.WIDE R16, R140, 0x4, R8 ;  /* 0x000000048c107825 */ /* 0x002fe400078e0208 */
[----:B------:R-:W3:Y:S04]  /*8bb90*/  LDL.LU R142, [R1+0x1fc8] ;  /* 0x001fc800018e7983 */ /* 0x000ee80000300800 */
[----:B------:R1:W-:Y:S04]  /*8bba0*/  @P5 STG.E desc[UR6][R16.64], R240 ;  /* 0x000000f010005986 */ /* 0x0003e8000c101906 */
[----:B------:R-:W4:Y:S04]  /*8bbb0*/  LDL.LU R140, [R1+0x16d8] ;  /* 0x0016d800018c7983 */ /* 0x000f280000300800 */
[----:B------:R-:W3:Y:S01]  /*8bbc0*/  LDL.LU R141, [R1+0x2640] ;  /* 0x00264000018d7983 */ /* 0x000ee20000300800 */
        /* <DEDUP_REMOVED lines=26> */
[----:B--2---:R1:W-:Y:S04]  /*8bd70*/  @P6 STG.E desc[UR6][R16.64], R171 ;  /* 0x000000ab10006986 */ /* 0x0043e8000c101906 */
[----:B-1----:R-:W2:Y:S01]  /*8bd80*/  LDL.LU R171, [R1+0x2890] ;  /* 0x0028900001ab7983 */ /* 0x002ea20000300800 */
[C---:B------:R-:W-:Y:S02]  /*8bd90*/  LOP3.LUT P0, RZ, R170.reuse, 0x800000, RZ, 0xc0, !PT ;  /* 0x00800000aaff7812 */ /* 0x040fe4000780c0ff */
[----:B------:R-:W-:Y:S01]  /*8bda0*/  LOP3.LUT P1, RZ, R170, 0x1000000, RZ, 0xc0, !PT ;  /* 0x01000000aaff7812 */ /* 0x000fe2000782c0ff */
[----:B------:R-:W-:Y:S01]  /*8bdb0*/  IMAD.WIDE R16, R144, 0x4, R4 ;  /* 0x0000000490107825 */ /* 0x000fe200078e0204 */
[C---:B------:R-:W-:Y:S01]  /*8bdc0*/  LOP3.LUT P2, RZ, R170.reuse, 0x2000000, RZ, 0xc0, !PT ;  /* 0x02000000aaff7812 */ /* 0x040fe2000784c0ff */
[----:B------:R-:W4:Y:S01]  /*8bdd0*/  LDL.LU R83, [R1+0x2648] ;  /* 0x0026480001537983 */ /* 0x000f220000300800 */
[----:B------:R-:W-:-:S07]  /*8bde0*/  LOP3.LUT P3, RZ, R170, 0x4000000, RZ, 0xc0, !PT ;  /* 0x04000000aaff7812 */ /* 0x000fce000786c0ff */
[----:B------:R1:W-:Y:S01]  /*8bdf0*/  @P0 STG.E desc[UR6][R16.64], R145 ;  /* 0x0000009110000986 */ /* 0x0003e2000c101906 */
[----:B------:R-:W-:Y:S01]  /*8be00*/  LOP3.LUT P4, RZ, R170, 0x8000000, RZ, 0xc0, !PT ;  /* 0x08000000aaff7812 */ /* 0x000fe2000788c0ff */
[----:B-1----:R-:W-:-:S05]  /*8be10*/  IMAD.WIDE R16, R144, 0x4, R6 ;  /* 0x0000000490107825 */ /* 0x002fca00078e0206 */
[----:B------:R1:W-:Y:S01]  /*8be20*/  @P1 STG.E desc[UR6][R16.64], R146 ;  /* 0x0000009210001986 */ /* 0x0003e2000c101906 */
[----:B------:R-:W-:Y:S01]  /*8be30*/  LOP3.LUT P5, RZ, R170, 0x10000000, RZ, 0xc0, !PT ;  /* 0x10000000aaff7812 */ /* 0x000fe200078ac0ff */
[----:B-1----:R-:W-:-:S05]  /*8be40*/  IMAD.WIDE R16, R144, 0x4, R8 ;  /* 0x0000000490107825 */ /* 0x002fca00078e0208 */
[----:B------:R3:W-:Y:S02]  /*8be50*/  @P2 STG.E desc[UR6][R16.64], R143 ;  /* 0x0000008f10002986 */ /* 0x0007e4000c101906 */
[----:B---3--:R-:W-:-:S05]  /*8be60*/  IMAD.WIDE R16, R141, 0x4, R2 ;  /* 0x000000048d107825 */ /* 0x008fca00078e0202 */
[----:B------:R1:W-:Y:S02]  /*8be70*/  @P3 STG.E desc[UR6][R16.64], R142 ;  /* 0x0000008e10003986 */ /* 0x0003e4000c101906 */
[----:B-1----:R-:W-:-:S05]  /*8be80*/  IMAD.WIDE R16, R141, 0x4, R4 ;  /* 0x000000048d107825 */ /* 0x002fca00078e0204 */
[----:B--2---:R1:W-:Y:S02]  /*8be90*/  @P4 STG.E desc[UR6][R16.64], R171 ;  /* 0x000000ab10004986 */ /* 0x0043e4000c101906 */
[C---:B-1----:R-:W-:Y:S02]  /*8bea0*/  IMAD.WIDE R16, R141.reuse, 0x4, R6 ;  /* 0x000000048d107825 */ /* 0x042fe400078e0206 */
[----:B------:R-:W2:Y:S04]  /*8beb0*/  LDL.LU R171, [R1+0x288c] ;  /* 0x00288c0001ab7983 */ /* 0x000ea80000300800 */
[----:B----4-:R1:W-:Y:S04]  /*8bec0*/  @P5 STG.E desc[UR6][R16.64], R140 ;  /* 0x0000008c10005986 */ /* 0x0103e8000c101906 */
[----:B-1----:R-:W3:Y:S04]  /*8bed0*/  LDL.LU R140, [R1+0x12d8] ;  /* 0x0012d800018c7983 */ /* 0x002ee80000300800 */
[----:B------:R-:W4:Y:S04]  /*8bee0*/  LDL.LU R147, [R1+0xee8] ;  /* 0x000ee80001937983 */ /* 0x000f280000300800 */
[----:B------:R-:W4:Y:S04]  /*8bef0*/  LDL.LU R145, [R1+0xae8] ;  /* 0x000ae80001917983 */ /* 0x000f280000300800 */
[----:B------:R-:W4:Y:S04]  /*8bf00*/  LDL.LU R146, [R1+0x6e8] ;  /* 0x0006e80001927983 */ /* 0x000f280000300800 */
[----:B------:R-:W4:Y:S04]  /*8bf10*/  LDL.LU R144, [R1+0x2644] ;  /* 0x0026440001907983 */ /* 0x000f280000300800 */
[----:B------:R-:W4:Y:S04]  /*8bf20*/  LDL.LU R143, [R1+0x2e8] ;  /* 0x0002e800018f7983 */ /* 0x000f280000300800 */
[----:B------:R-:W4:Y:S01]  /*8bf30*/  LDL.LU R142, [R1+0x1fcc] ;  /* 0x001fcc00018e7983 */ /* 0x000f220000300800 */
[----:B------:R-:W-:Y:S01]  /*8bf40*/  LOP3.LUT P2, RZ, R170, 0x20000000, RZ, 0xc0, !PT ;  /* 0x20000000aaff7812 */ /* 0x000fe2000784c0ff */
[----:B------:R-:W-:-:S02]  /*8bf50*/  IMAD.WIDE R16, R141, 0x4, R8 ;  /* 0x000000048d107825 */ /* 0x000fc400078e0208 */
[----:B------:R-:W4:Y:S04]  /*8bf60*/  LDL.LU R148, [R1+0x264c] ;  /* 0x00264c0001947983 */ /* 0x000f280000300800 */
[----:B------:R-:W4:Y:S01]  /*8bf70*/  LDL.LU R141, [R1+0x2650] ;  /* 0x00265000018d7983 */ /* 0x000f220000300800 */
[----:B------:R-:W-:Y:S02]  /*8bf80*/  LOP3.LUT R27, R27, 0xfffffffd, RZ, 0xc0, !PT ;  /* 0xfffffffd1b1b7812 */ /* 0x000fe400078ec0ff */
[C---:B------:R-:W-:Y:S02]  /*8bf90*/  LOP3.LUT P3, RZ, R170.reuse, 0x40000000, RZ, 0xc0, !PT ;  /* 0x40000000aaff7812 */ /* 0x040fe4000786c0ff */
[----:B------:R-:W-:Y:S01]  /*8bfa0*/  LOP3.LUT P4, RZ, R170, 0x80000000, RZ, 0xc0, !PT ;  /* 0x80000000aaff7812 */ /* 0x000fe2000788c0ff */
[----:B---3--:R1:W-:Y:S04]  /*8bfb0*/  @P2 STG.E desc[UR6][R16.64], R140 ;  /* 0x0000008c10002986 */ /* 0x0083e8000c101906 */
[----:B-1----:R-:W3:Y:S01]  /*8bfc0*/  LDL.LU R140, [R1+0x1adc] ;  /* 0x001adc00018c7983 */ /* 0x002ee20000300800 */
[----:B--2---:R-:W-:-:S03]  /*8bfd0*/  LOP3.LUT P6, RZ, R171, 0x200, RZ, 0xc0, !PT ;  /* 0x00000200abff7812 */ /* 0x004fc600078cc0ff */
[----:B------:R-:W2:Y:S04]  /*8bfe0*/  LDL.LU R82, [R1+0x16dc] ;  /* 0x0016dc0001527983 */ /* 0x000ea80000300800 */
[----:B------:R-:W2:Y:S04]  /*8bff0*/  LDL.LU R79, [R1+0x12dc] ;  /* 0x0012dc00014f7983 */ /* 0x000ea80000300800 */
[----:B------:R-:W2:Y:S02]  /*8c000*/  LDL.LU R151, [R1+0xeec] ;  /* 0x000eec0001977983 */ /* 0x000ea40000300800 */
[----:B------:R-:W-:-:S02]  /*8c010*/  @P6 LOP3.LUT R27, R27, 0x2, RZ, 0xfc, !PT ;  /* 0x000000021b1b6812 */ /* 0x000fc400078efcff */
[----:B------:R-:W-:Y:S01]  /*8c020*/  LOP3.LUT P6, RZ, R171, 0x100, RZ, 0xc0, !PT ;  /* 0x00000100abff7812 */ /* 0x000fe200078cc0ff */
[----:B------:R-:W2:Y:S01]  /*8c030*/  LDL.LU R149, [R1+0xaec] ;  /* 0x000aec0001957983 */ /* 0x000ea20000300800 */
[----:B------:R-:W-:Y:S01]  /*8c040*/  LOP3.LUT R27, R27, 0xfffffffb, RZ, 0xc0, !PT ;  /* 0xfffffffb1b1b7812 */ /* 0x000fe200078ec0ff */
[----:B----4-:R-:W-:Y:S02]  /*8c050*/  IMAD.WIDE R16, R144, 0x4, R2 ;  /* 0x0000000490107825 */ /* 0x010fe400078e0202 */
        /* <DEDUP_REMOVED lines=16> */
[----:B------:R1:W-:Y:S01]  /*8c160*/  @P3 STG.E desc[UR6][R16.64], R147 ;  /* 0x0000009310003986 */ /* 0x0003e2000c101906 */
[----:B------:R-:W-:-:S09]  /*8c170*/  LOP3.LUT P5, RZ, R171, 0x1, RZ, 0xc0, !PT ;  /* 0x00000001abff7812 */ /* 0x000fd200078ac0ff */
[----:B------:R-:W-:Y:S02]  /*8c180*/  @P6 LOP3.LUT R27, R27, 0x80, RZ, 0xfc, !PT ;  /* 0x000000801b1b6812 */ /* 0x000fe400078efcff */
[----:B------:R-:W-:Y:S01]  /*8c190*/  LOP3.LUT P6, RZ, R171, 0x4, RZ, 0xc0, !PT ;  /* 0x00000004abff7812 */ /* 0x000fe200078cc0ff */
[----:B-1----:R-:W-:Y:S01]  /*8c1a0*/  IMAD.WIDE R16, R144, 0x4, R4 ;  /* 0x0000000490107825 */ /* 0x002fe200078e0204 */
[----:B------:R-:W-:Y:S01]  /*8c1b0*/  LOP3.LUT R27, R27, 0xfffffeff, RZ, 0xc0, !PT ;  /* 0xfffffeff1b1b7812 */ /* 0x000fe200078ec0ff */
[----:B------:R-:W4:Y:S04]  /*8c1c0*/  LDL.LU R147, [R1+0x2ec] ;  /* 0x0002ec0001937983 */ /* 0x000f280000300800 */
[----:B------:R1:W-:Y:S06]  /*8c1d0*/  @P4 STG.E desc[UR6][R16.64], R145 ;  /* 0x0000009110004986 */ /* 0x0003ec000c101906 */
[----:B------:R-:W-:-:S02]  /*8c1e0*/  @P6 LOP3.LUT R27, R27, 0x100, RZ, 0xfc, !PT ;  /* 0x000001001b1b6812 */ /* 0x000fc400078efcff */
[----:B------:R-:W-:Y:S01]  /*8c1f0*/  LOP3.LUT P6, RZ, R171, 0x2, RZ, 0xc0, !PT ;  /* 0x00000002abff7812 */ /* 0x000fe200078cc0ff */
[C---:B-1----:R-:W-:Y:S01]  /*8c200*/  IMAD.WIDE R16, R144.reuse, 0x4, R6 ;  /* 0x0000000490107825 */ /* 0x042fe200078e0206 */
[----:B------:R-:W4:Y:S04]  /*8c210*/  LDL.LU R145, [R1+0x1fd0] ;  /* 0x001fd00001917983 */ /* 0x000f280000300800 */
[----:B------:R1:W-:Y:S02]  /*8c220*/  @P5 STG.E desc[UR6][R16.64], R146 ;  /* 0x0000009210005986 */ /* 0x0003e4000c101906 */
[----:B-1----:R-:W-:Y:S02]  /*8c230*/  IMAD.WIDE R16, R144, 0x4, R8 ;  /* 0x0000000490107825 */ /* 0x002fe400078e0208 */
[----:B------:R-:W4:Y:S04]  /*8c240*/  LDL.LU R146, [R1+0x1ae0] ;  /* 0x001ae00001927983 */ /* 0x000f280000300800 */
[----:B------:R1:W-:Y:S01]  /*8c250*/  @P6 STG.E desc[UR6][R16.64], R143 ;  /* 0x0000008f10006986 */ /* 0x0003e2000c101906 */
[----:B------:R-:W-:-:S03]  /*8c260*/  LOP3.LUT P6, RZ, R27, 0x100, RZ, 0xc0, !PT ;  /* 0x000001001bff7812 */ /* 0x000fc600078cc0ff */
[----:B------:R-:W4:Y:S01]  /*8c270*/  LDL.LU R144, [R1+0x16e0] ;  /* 0x0016e00001907983 */ /* 0x000f220000300800 */
[----:B-1----:R-:W-:-:S09]  /*8c280*/  IMAD.WIDE R16, R83, 0x4, R2 ;  /* 0x0000000453107825 */ /* 0x002fd200078e0202 */
[----:B------:R1:W-:Y:S04]  /*8c290*/  @P6 STG.E desc[UR6][R16.64], R142 ;  /* 0x0000008e10006986 */ /* 0x0003e8000c101906 */
[----:B-1----:R-:W4:Y:S04]  /*8c2a0*/  LDL.LU R142, [R1+0x12e0] ;  /* 0x0012e000018e7983 */ /* 0x002f280000300800 */
[----:B------:R-:W4:Y:S01]  /*8c2b0*/  LDL.LU R143, [R1+0x2654] ;  /* 0x00265400018f7983 */ /* 0x000f220000300800 */
[----:B------:R-:W-:Y:S01]  /*8c2c0*/  LOP3.LUT P6, RZ, R27, 0x80, RZ, 0xc0, !PT ;  /* 0x000000801bff7812 */ /* 0x000fe200078cc0ff */
[----:B------:R-:W-:-:S12]  /*8c2d0*/  IMAD.WIDE R16, R83, 0x4, R4 ;  /* 0x0000000453107825 */ /* 0x000fd800078e0204 */
[----:B---3--:R1:W-:Y:S04]  /*8c2e0*/  @P6 STG.E desc[UR6][R16.64], R140 ;  /* 0x0000008c10006986 */ /* 0x0083e8000c101906 */
[----:B-1----:R-:W3:Y:S01]  /*8c2f0*/  LDL.LU R140, [R1+0xaf0] ;  /* 0x000af000018c7983 */ /* 0x002ee20000300800 */
[----:B------:R-:W-:Y:S01]  /*8c300*/  LOP3.LUT P6, RZ, R27, 0x40, RZ, 0xc0, !PT ;  /* 0x000000401bff7812 */ /* 0x000fe200078cc0ff */
[----:B------:R-:W-:-:S12]  /*8c310*/  IMAD.WIDE R16, R83, 0x4, R6 ;  /* 0x0000000453107825 */ /* 0x000fd800078e0206 */
[----:B--2---:R1:W-:Y:S01]  /*8c320*/  @P6 STG.E desc[UR6][R16.64], R82 ;  /* 0x0000005210006986 */ /* 0x0043e2000c101906 */
        /* <DEDUP_REMOVED lines=27> */
[----:B-1----:R-:W-:-:S05]  /*8c4e0*/  IMAD.WIDE R16, R141, 0x4, R8 ;  /* 0x000000048d107825 */ /* 0x002fca00078e0208 */
[----:B------:R1:W-:Y:S02]  /*8c4f0*/  @P3 STG.E desc[UR6][R16.64], R142 ;  /* 0x0000008e10003986 */ /* 0x0003e4000c101906 */
[----:B-1----:R-:W-:-:S05]  /*8c500*/  IMAD.WIDE R16, R143, 0x4, R2 ;  /* 0x000000048f107825 */ /* 0x002fca00078e0202 */
[----:B------:R1:W-:Y:S04]  /*8c510*/  @P4 STG.E desc[UR6][R16.64], R154 ;  /* 0x0000009a10004986 */ /* 0x0003e8000c101906 */
[----:B-1----:R-:W4:Y:S04]  /*8c520*/  LDL.LU R154, [R1+0x2888] ;  /* 0x00288800019a7983 */ /* 0x002f280000300800 */
[----:B------:R-:W2:Y:S01]  /*8c530*/  LDL.LU R145, [R1+0x6f0] ;  /* 0x0006f00001917983 */ /* 0x000ea20000300800 */
[----:B------:R-:W-:Y:S01]  /*8c540*/  LOP3.LUT P5, RZ, R171, 0x8000, RZ, 0xc0, !PT ;  /* 0x00008000abff7812 */ /* 0x000fe200078ac0ff */
[----:B------:R-:W-:-:S02]  /*8c550*/  IMAD.WIDE R16, R143, 0x4, R4 ;  /* 0x000000048f107825 */ /* 0x000fc400078e0204 */
[----:B------:R-:W4:Y:S04]  /*8c560*/  LDL.LU R146, [R1+0x2f0] ;  /* 0x0002f00001927983 */ /* 0x000f280000300800 */
[----:B------:R-:W4:Y:S04]  /*8c570*/  LDL.LU R144, [R1+0x1fd4] ;  /* 0x001fd40001907983 */ /* 0x000f280000300800 */
[----:B------:R-:W4:Y:S04]  /*8c580*/  LDL.LU R141, [R1+0x1ae4] ;  /* 0x001ae400018d7983 */ /* 0x000f280000300800 */
[----:B------:R-:W4:Y:S04]  /*8c590*/  LDL.LU R142, [R1+0x16e4] ;  /* 0x0016e400018e7983 */ /* 0x000f280000300800 */
[----:B---3--:R1:W-:Y:S04]  /*8c5a0*/  @P5 STG.E desc[UR6][R16.64], R140 ;  /* 0x0000008c10005986 */ /* 0x0083e8000c101906 */
[----:B-1----:R-:W3:Y:S04]  /*8c5b0*/  LDL.LU R140, [R1+0x2658] ;  /* 0x00265800018c7983 */ /* 0x002ee80000300800 */
[----:B------:R-:W3:Y:S04]  /*8c5c0*/  LDL.LU R245, [R1+0x12e4] ;  /* 0x0012e40001f57983 */ /* 0x000ee80000300800 */
[----:B------:R-:W3:Y:S04]  /*8c5d0*/  LDL.LU R240, [R1+0xef4] ;  /* 0x000ef40001f07983 */ /* 0x000ee80000300800 */
[----:B------:R-:W3:Y:S01]  /*8c5e0*/  LDL.LU R244, [R1+0xaf4] ;  /* 0x000af40001f47983 */ /* 0x000ee20000300800 */
[----:B------:R-:W-:-:S03]  /*8c5f0*/  LOP3.LUT P2, RZ, R171, 0x10000, RZ, 0xc0, !PT ;  /* 0x00010000abff7812 */ /* 0x000fc6000784c0ff */
[----:B------:R-:W3:Y:S01]  /*8c600*/  LDL.LU R82, [R1+0x6f4] ;  /* 0x0006f40001527983 */ /* 0x000ee20000300800 */
[----:B------:R-:W-:-:S03]  /*8c610*/  IMAD.WIDE R16, R143, 0x4, R6 ;  /* 0x000000048f107825 */ /* 0x000fc600078e0206 */
[----:B------:R-:W3:Y:S04]  /*8c620*/  LDL.LU R151, [R1+0x1fd8] ;  /* 0x001fd80001977983 */ /* 0x000ee80000300800 */
[----:B------:R-:W3:Y:S04]  /*8c630*/  LDL.LU R149, [R1+0x1ae8] ;  /* 0x001ae80001957983 */ /* 0x000ee80000300800 */
[----:B------:R-:W3:Y:S04]  /*8c640*/  LDL.LU R150, [R1+0x16e8] ;  /* 0x0016e80001967983 */ /* 0x000ee80000300800 */
[----:B------:R-:W3:Y:S04]  /*8c650*/  LDL.LU R148, [R1+0x2660] ;  /* 0x0026600001947983 */ /* 0x000ee80000300800 */
[----:B------:R-:W3:Y:S01]  /*8c660*/  LDL.LU R147, [R1+0x12e8] ;  /* 0x0012e80001937983 */ /* 0x000ee20000300800 */
[----:B------:R-:W-:-:S02]  /*8c670*/  LOP3.LUT P4, RZ, R171, 0x100000, RZ, 0xc0, !PT ;  /* 0x00100000abff7812 */ /* 0x000fc4000788c0ff */
[----:B------:R-:W-:Y:S02]  /*8c680*/  LOP3.LUT P3, RZ, R171, 0x20000, RZ, 0xc0, !PT ;  /* 0x00020000abff7812 */ /* 0x000fe4000786c0ff */
[----:B------:R-:W-:Y:S01]  /*8c690*/  LOP3.LUT R27, R27, 0xfffffffe, RZ, 0xc0, !PT ;  /* 0xfffffffe1b1b7812 */ /* 0x000fe200078ec0ff */
[----:B--2---:R1:W-:Y:S02]  /*8c6a0*/  @P2 STG.E desc[UR6][R16.64], R145 ;  /* 0x0000009110002986 */ /* 0x0043e4000c101906 */
[----:B-1----:R-:W-:Y:S02]  /*8c6b0*/  IMAD.WIDE R16, R143, 0x4, R8 ;  /* 0x000000048f107825 */ /* 0x002fe400078e0208 */
[----:B------:R-:W2:Y:S04]  /*8c6c0*/  LDL.LU R143, [R1+0x2664] ;  /* 0x00266400018f7983 */ /* 0x000ea80000300800 */
[----:B------:R-:W2:Y:S01]  /*8c6d0*/  LDL.LU R79, [R1+0x2f4] ;  /* 0x0002f400014f7983 */ /* 0x000ea20000300800 */
[----:B----4-:R-:W-:-:S03]  /*8c6e0*/  LOP3.LUT R154, R154, 0x7fffffff, RZ, 0xc0, !PT ;  /* 0x7fffffff9a9a7812 */ /* 0x010fc600078ec0ff */
[----:B------:R-:W4:Y:S01]  /*8c6f0*/  LDL.LU R145, [R1+0xef8] ;  /* 0x000ef80001917983 */ /* 0x000f220000300800 */
[----:B------:R-:W-:Y:S02]  /*8c700*/  @P4 LOP3.LUT R154, R154, 0x80000000, RZ, 0xfc, !PT ;  /* 0x800000009a9a4812 */ /* 0x000fe400078efcff */
[----:B------:R-:W-:Y:S01]  /*8c710*/  LOP3.LUT P4, RZ, R171, 0x80000, RZ, 0xc0, !PT ;  /* 0x00080000abff7812 */ /* 0x000fe2000788c0ff */
[----:B------:R1:W-:-:S12]  /*8c720*/  @P3 STG.E desc[UR6][R16.64], R146 ;  /* 0x0000009210003986 */ /* 0x0003d8000c101906 */
[----:B------:R-:W-:Y:S01]  /*8c730*/  @P4 LOP3.LUT R27, R27, 0x1, RZ, 0xfc, !PT ;  /* 0x000000011b1b4812 */ /* 0x000fe200078efcff */
[----:B-1----:R-:W4:Y:S01]  /*8c740*/  LDL.LU R146, [R1+0xaf8] ;  /* 0x000af80001927983 */ /* 0x002f220000300800 */
[----:B------:R-:W-:Y:S01]  /*8c750*/  LOP3.LUT P4, RZ, R171, 0x40000, RZ, 0xc0, !PT ;  /* 0x00040000abff7812 */ /* 0x000fe2000788c0ff */
[----:B---3--:R-:W-:-:S12]  /*8c760*/  IMAD.WIDE R16, R140, 0x4, R2 ;  /* 0x000000048c107825 */ /* 0x008fd800078e0202 */
[----:B------:R1:W-:Y:S01]  /*8c770*/  @P4 STG.E desc[UR6][R16.64], R144 ;  /* 0x0000009010004986 */ /* 0x0003e2000c101906 */
[----:B------:R-:W-:Y:S01]  /*8c780*/  LOP3.LUT P4, RZ, R27, 0x1, RZ, 0xc0, !PT ;  /* 0x000000011bff7812 */ /* 0x000fe2000788c0ff */
[----:B-1----:R-:W-:Y:S02]  /*8c790*/  IMAD.WIDE R16, R140, 0x4, R4 ;  /* 0x000000048c107825 */ /* 0x002fe400078e0204 */
[----:B------:R-:W3:Y:S10]  /*8c7a0*/  LDL.LU R144, [R1+0x6f8] ;  /* 0x0006f80001907983 */ /* 0x000ef40000300800 */
[----:B------:R1:W-:Y:S04]  /*8c7b0*/  @P4 STG.E desc[UR6][R16.64], R141 ;  /* 0x0000008d10004986 */ /* 0x0003e8000c101906 */
[----:B-1----:R-:W3:Y:S01]  /*8c7c0*/  LDL.LU R141, [R1+0x2f8] ;  /* 0x0002f800018d7983 */ /* 0x002ee20000300800 */
        /* <DEDUP_REMOVED lines=17> */
[----:B------:R-:W-:-:S04]  /*8c8e0*/  @P6 LOP3.LUT R154, R154, 0x40000000, RZ, 0xfc, !PT ;  /* 0x400000009a9a6812 */ /* 0x000fc800078efcff */
[----:B------:R-:W-:Y:S02]  /*8c8f0*/  LOP3.LUT P4, RZ, R154, 0x80000000, RZ, 0xc0, !PT ;  /* 0x800000009aff7812 */ /* 0x000fe4000788c0ff */
[C---:B------:R-:W-:Y:S01]  /*8c900*/  LOP3.LUT P5, RZ, R171.reuse, 0x200000, RZ, 0xc0, !PT ;  /* 0x00200000abff7812 */ /* 0x040fe200078ac0ff */
[----:B------:R-:W-:Y:S01]  /*8c910*/  IMAD.WIDE R16, R140, 0x4, R6 ;  /* 0x000000048c107825 */ /* 0x000fe200078e0206 */
[----:B------:R-:W-:-:S09]  /*8c920*/  LOP3.LUT P6, RZ, R171, 0x400000, RZ, 0xc0, !PT ;  /* 0x00400000abff7812 */ /* 0x000fd200078cc0ff */
[----:B------:R1:W-:Y:S02]  /*8c930*/  @P4 STG.E desc[UR6][R16.64], R142 ;  /* 0x0000008e10004986 */ /* 0x0003e4000c101906 */
[----:B-1----:R-:W-:Y:S02]  /*8c940*/  IMAD.WIDE R16, R140, 0x4, R8 ;  /* 0x000000048c107825 */ /* 0x002fe400078e0208 */
[----:B------:R-:W3:Y:S04]  /*8c950*/  LDL.LU R142, [R1+0x1fdc] ;  /* 0x001fdc00018e7983 */ /* 0x000ee80000300800 */
[----:B------:R-:W3:Y:S04]  /*8c960*/  LDL.LU R140, [R1+0x2668] ;  /* 0x00266800018c7983 */ /* 0x000ee80000300800 */
[----:B------:R1:W-:Y:S02]  /*8c970*/  @P5 STG.E desc[UR6][R16.64], R245 ;  /* 0x000000f510005986 */ /* 0x0003e4000c101906 */
        /* <DEDUP_REMOVED lines=10> */
[----:B--2---:R1:W-:Y:S01]  /*8ca20*/  @P6 STG.E desc[UR6][R16.64], R79 ;  /* 0x0000004f10006986 */ /* 0x0043e2000c101906 */
        /* <DEDUP_REMOVED lines=16> */
[----:B----4-:R1:W-:Y:S01]  /*8cb30*/  @P1 STG.E desc[UR6][R16.64], R145 ;  /* 0x0000009110001986 */ /* 0x0103e2000c101906 */
[----:B------:R-:W-:-:S03]  /*8cb40*/  LOP3.LUT P4, RZ, R154, 0x2, RZ, 0xc0, !PT ;  /* 0x000000029aff7812 */ /* 0x000fc6000788c0ff */
[----:B-1----:R-:W2:Y:S01]  /*8cb50*/  LDL.LU R145, [R1+0x1aec] ;  /* 0x001aec0001917983 */ /* 0x002ea20000300800 */
[----:B------:R-:W-:-:S05]  /*8cb60*/  IMAD.WIDE R16, R143, 0x4, R4 ;  /* 0x000000048f107825 */ /* 0x000fca00078e0204 */
[----:B------:R1:W-:Y:S02]  /*8cb70*/  @P2 STG.E desc[UR6][R16.64], R146 ;  /* 0x0000009210002986 */ /* 0x0003e4000c101906 */
[C---:B-1----:R-:W-:Y:S02]  /*8cb80*/  IMAD.WIDE R16, R143.reuse, 0x4, R6 ;  /* 0x000000048f107825 */ /* 0x042fe400078e0206 */
[----:B------:R-:W4:Y:S04]  /*8cb90*/  LDL.LU R146, [R1+0x16ec] ;  /* 0x0016ec0001927983 */ /* 0x000f280000300800 */
[----:B---3--:R1:W-:Y:S02]  /*8cba0*/  @P3 STG.E desc[UR6][R16.64], R144 ;  /* 0x0000009010003986 */ /* 0x0083e4000c101906 */
[----:B-1----:R-:W-:-:S02]  /*8cbb0*/  IMAD.WIDE R16, R143, 0x4, R8 ;  /* 0x000000048f107825 */ /* 0x002fc400078e0208 */
[----:B------:R-:W3:Y:S04]  /*8cbc0*/  LDL.LU R143, [R1+0x12ec] ;  /* 0x0012ec00018f7983 */ /* 0x000ee80000300800 */
[----:B------:R-:W3:Y:S04]  /*8cbd0*/  LDL.LU R144, [R1+0xefc] ;  /* 0x000efc0001907983 */ /* 0x000ee80000300800 */
[----:B------:R-:W3:Y:S04]  /*8cbe0*/  LDL.LU R147, [R1+0xafc] ;  /* 0x000afc0001937983 */ /* 0x000ee80000300800 */
[----:B------:R1:W-:Y:S04]  /*8cbf0*/  @P4 STG.E desc[UR6][R16.64], R141 ;  /* 0x0000008d10004986 */ /* 0x0003e8000c101906 */
[----:B------:R-:W3:Y:S04]  /*8cc00*/  LDL.LU R151, [R1+0x6fc] ;  /* 0x0006fc0001977983 */ /* 0x000ee80000300800 */
[----:B-1----:R-:W3:Y:S01]  /*8cc10*/  LDL.LU R141, [R1+0x266c] ;  /* 0x00266c00018d7983 */ /* 0x002ee20000300800 */
[----:B------:R-:W-:-:S02]  /*8cc20*/  LOP3.LUT P2, RZ, R154, 0x10, RZ, 0xc0, !PT ;  /* 0x000000109aff7812 */ /* 0x000fc4000784c0ff */
[C---:B------:R-:W-:Y:S01]  /*8cc30*/  LOP3.LUT P5, RZ, R154.reuse, 0x4, RZ, 0xc0, !PT ;  /* 0x000000049aff7812 */ /* 0x040fe200078ac0ff */
[----:B------:R-:W3:Y:S01]  /*8cc40*/  LDL.LU R149, [R1+0x2fc] ;  /* 0x0002fc0001957983 */ /* 0x000ee20000300800 */
[----:B------:R-:W-:-:S09]  /*8cc50*/  LOP3.LUT R154, R154, 0xfeffffff, RZ, 0xc0, !PT ;  /* 0xfeffffff9a9a7812 */ /* 0x000fd200078ec0ff */
[----:B------:R-:W-:-:S04]  /*8cc60*/  @P2 LOP3.LUT R154, R154, 0x1000000, RZ, 0xfc, !PT ;  /* 0x010000009a9a2812 */ /* 0x000fc800078efcff */
[C---:B------:R-:W-:Y:S02]  /*8cc70*/  LOP3.LUT P2, RZ, R154.reuse, 0x8, RZ, 0xc0, !PT ;  /* 0x000000089aff7812 */ /* 0x040fe4000784c0ff */
[C---:B------:R-:W-:Y:S02]  /*8cc80*/  LOP3.LUT P3, RZ, R154.reuse, 0x20, RZ, 0xc0, !PT ;  /* 0x000000209aff7812 */ /* 0x040fe4000786c0ff */
[----:B------:R-:W-:Y:S01]  /*8cc90*/  LOP3.LUT P4, RZ, R154, 0x40, RZ, 0xc0, !PT ;  /* 0x000000409aff7812 */ /* 0x000fe2000788c0ff */
[----:B------:R-:W-:-:S05]  /*8cca0*/  IMAD.WIDE R16, R140, 0x4, R2 ;  /* 0x000000048c107825 */ /* 0x000fca00078e0202 */
[----:B------:R1:W-:Y:S01]  /*8ccb0*/  @P5 STG.E desc[UR6][R16.64], R142 ;  /* 0x0000008e10005986 */ /* 0x0003e2000c101906 */
[C---:B------:R-:W-:Y:S02]  /*8ccc0*/  LOP3.LUT P5, RZ, R154.reuse, 0x200, RZ, 0xc0, !PT ;  /* 0x000002009aff7812 */ /* 0x040fe400078ac0ff */
[----:B------:R-:W-:Y:S01]  /*8ccd0*/  LOP3.LUT R154, R154, 0xffbfffff, RZ, 0xc0, !PT ;  /* 0xffbfffff9a9a7812 */ /* 0x000fe200078ec0ff */
[----:B-1----:R-:W3:Y:S10]  /*8cce0*/  LDL.LU R142, [R1+0x1fe0] ;  /* 0x001fe000018e7983 */ /* 0x002ef40000300800 */
[----:B------:R-:W-:Y:S01]  /*8ccf0*/  @P5 LOP3.LUT R154, R154, 0x400000, RZ, 0xfc, !PT ;  /* 0x004000009a9a5812 */ /* 0x000fe200078efcff */
[----:B------:R-:W3:Y:S03]  /*8cd00*/  LDL.LU R148, [R1+0x2670] ;  /* 0x0026700001947983 */ /* 0x000ee60000300800 */
[----:B------:R-:W-:-:S02]  /*8cd10*/  LOP3.LUT P5, RZ, R154, 0x100, RZ, 0xc0, !PT ;  /* 0x000001009aff7812 */ /* 0x000fc400078ac0ff */
[----:B------:R-:W-:Y:S01]  /*8cd20*/  LOP3.LUT R154, R154, 0xff7fffff, RZ, 0xc0, !PT ;  /* 0xff7fffff9a9a7812 */ /* 0x000fe200078ec0ff */
[----:B------:R-:W-:Y:S01]  /*8cd30*/  IMAD.WIDE R16, R140, 0x4, R4 ;  /* 0x000000048c107825 */ /* 0x000fe200078e0204 */
[----:B------:R-:W3:Y:S09]  /*8cd40*/  LDL.LU R150, [R1+0x1af0] ;  /* 0x001af00001967983 */ /* 0x000ef20000300800 */
[----:B------:R-:W-:-:S04]  /*8cd50*/  @P5 LOP3.LUT R154, R154, 0x800000, RZ, 0xfc, !PT ;  /* 0x008000009a9a5812 */ /* 0x000fc800078efcff */
[C---:B------:R-:W-:Y:S02]  /*8cd60*/  LOP3.LUT P6, RZ, R154.reuse, 0x4000, RZ, 0xc0, !PT ;  /* 0x000040009aff7812 */ /* 0x040fe400078cc0ff */
[C---:B------:R-:W-:Y:S02]  /*8cd70*/  LOP3.LUT P5, RZ, R154.reuse, 0x80, RZ, 0xc0, !PT ;  /* 0x000000809aff7812 */ /* 0x040fe400078ac0ff */
[----:B------:R-:W-:-:S09]  /*8cd80*/  LOP3.LUT R154, R154, 0xfffbffff, RZ, 0xc0, !PT ;  /* 0xfffbffff9a9a7812 */ /* 0x000fd200078ec0ff */
[----:B------:R-:W-:-:S04]  /*8cd90*/  @P6 LOP3.LUT R154, R154, 0x40000, RZ, 0xfc, !PT ;  /* 0x000400009a9a6812 */ /* 0x000fc800078efcff */
[C---:B------:R-:W-:Y:S02]  /*8cda0*/  LOP3.LUT P6, RZ, R154.reuse, 0x2000, RZ, 0xc0, !PT ;  /* 0x000020009aff7812 */ /* 0x040fe400078cc0ff */
[----:B------:R-:W-:-:S11]  /*8cdb0*/  LOP3.LUT R154, R154, 0xfff7ffff, RZ, 0xc0, !PT ;  /* 0xfff7ffff9a9a7812 */ /* 0x000fd600078ec0ff */
[----:B------:R-:W-:-:S04]  /*8cdc0*/  @P6 LOP3.LUT R154, R154, 0x80000, RZ, 0xfc, !PT ;  /* 0x000800009a9a6812 */ /* 0x000fc800078efcff */
[C---:B------:R-:W-:Y:S02]  /*8cdd0*/  LOP3.LUT P6, RZ, R154.reuse, 0x1000, RZ, 0xc0, !PT ;  /* 0x000010009aff7812 */ /* 0x040fe400078cc0ff */
[----:B------:R-:W-:-:S11]  /*8cde0*/  LOP3.LUT R154, R154, 0xffefffff, RZ, 0xc0, !PT ;  /* 0xffefffff9a9a7812 */ /* 0x000fd600078ec0ff */
[----:B------:R-:W-:-:S04]  /*8cdf0*/  @P6 LOP3.LUT R154, R154, 0x100000, RZ, 0xfc, !PT ;  /* 0x001000009a9a6812 */ /* 0x000fc800078efcff */
[C---:B------:R-:W-:Y:S02]  /*8ce00*/  LOP3.LUT P6, RZ, R154.reuse, 0x800, RZ, 0xc0, !PT ;  /* 0x000008009aff7812 */ /* 0x040fe400078cc0ff */
[----:B------:R-:W-:-:S11]  /*8ce10*/  LOP3.LUT R154, R154, 0xffdfffff, RZ, 0xc0, !PT ;  /* 0xffdfffff9a9a7812 */ /* 0x000fd600078ec0ff */
[----:B------:R-:W-:Y:S01]  /*8ce20*/  @P6 LOP3.LUT R154, R154, 0x200000, RZ, 0xfc, !PT ;  /* 0x002000009a9a6812 */ /* 0x000fe200078efcff */
[----:B--2---:R1:W-:Y:S03]  /*8ce30*/  @P2 STG.E desc[UR6][R16.64], R145 ;  /* 0x0000009110002986 */ /* 0x0043e6000c101906 */
[----:B------:R-:W-:Y:S01]  /*8ce40*/  LOP3.LUT P2, RZ, R154, 0x1000000, RZ, 0xc0, !PT ;  /* 0x010000009aff7812 */ /* 0x000fe2000784c0ff */
[----:B-1----:R-:W-:-:S12]  /*8ce50*/  IMAD.WIDE R16, R140, 0x4, R6 ;  /* 0x000000048c107825 */ /* 0x002fd800078e0206 */
[----:B----4-:R1:W-:Y:S02]  /*8ce60*/  @P2 STG.E desc[UR6][R16.64], R146 ;  /* 0x0000009210002986 */ /* 0x0103e4000c101906 */
[----:B-1----:R-:W-:Y:S02]  /*8ce70*/  IMAD.WIDE R16, R140, 0x4, R8 ;  /* 0x000000048c107825 */ /* 0x002fe400078e0208 */
[----:B------:R-:W2:Y:S04]  /*8ce80*/  LDL.LU R140, [R1+0x16f0] ;  /* 0x0016f000018c7983 */ /* 0x000ea80000300800 */
[----:B---3--:R1:W-:Y:S04]  /*8ce90*/  @P3 STG.E desc[UR6][R16.64], R143 ;  /* 0x0000008f10003986 */ /* 0x0083e8000c101906 */
[----:B------:R-:W3:Y:S04]  /*8cea0*/  LDL.LU R145, [R1+0x12f0] ;  /* 0x0012f00001917983 */ /* 0x000ee80000300800 */
[----:B-1----:R-:W4:Y:S04]  /*8ceb0*/  LDL.LU R143, [R1+0x2674] ;  /* 0x00267400018f7983 */ /* 0x002f280000300800 */
[----:B------:R-:W4:Y:S04]  /*8cec0*/  LDL.LU R146, [R1+0xf00] ;  /* 0x000f000001927983 */ /* 0x000f280000300800 */
[----:B------:R-:W4:Y:S01]  /*8ced0*/  LDL.LU R15, [R1+0x26d0] ;  /* 0x0026d000010f7983 */ /* 0x000f220000300800 */
[----:B------:R-:W-:-:S05]  /*8cee0*/  IMAD.WIDE R16, R141, 0x4, R2 ;  /* 0x000000048d107825 */ /* 0x000fca00078e0202 */
[----:B------:R1:W-:Y:S02]  /*8cef0*/  @P4 STG.E desc[UR6][R16.64], R144 ;  /* 0x0000009010004986 */ /* 0x0003e4000c101906 */
[C---:B-1----:R-:W-:Y:S02]  /*8cf00*/  IMAD.WIDE R16, R141.reuse, 0x4, R4 ;  /* 0x000000048d107825 */ /* 0x042fe400078e0204 */
[----:B------:R-:W4:Y:S04]  /*8cf10*/  LDL.LU R144, [R1+0xb00] ;  /* 0x000b000001907983 */ /* 0x000f280000300800 */
[----:B------:R1:W-:Y:S01]  /*8cf20*/  @P5 STG.E desc[UR6][R16.64], R147 ;  /* 0x0000009310005986 */ /* 0x0003e2000c101906 */
[----:B------:R-:W-:Y:S01]  /*8cf30*/  LOP3.LUT P5, RZ, R154, 0x800000, RZ, 0xc0, !PT ;  /* 0x008000009aff7812 */ /* 0x000fe200078ac0ff */
[----:B-1----:R-:W-:-:S02]  /*8cf40*/  IMAD.WIDE R16, R141, 0x4, R6 ;  /* 0x000000048d107825 */ /* 0x002fc400078e0206 */
[----:B------:R-:W4:Y:S10]  /*8cf50*/  LDL R147, [R1+0x2678] ;  /* 0x0026780001937983 */ /* 0x000f340000100800 */
[----:B------:R1:W-:Y:S02]  /*8cf60*/  @P5 STG.E desc[UR6][R16.64], R151 ;  /* 0x0000009710005986 */ /* 0x0003e4000c101906 */
[----:B-1----:R-:W-:-:S02]  /*8cf70*/  IMAD.WIDE R16, R141, 0x4, R8 ;  /* 0x000000048d107825 */ /* 0x002fc400078e0208 */
[----:B------:R-:W4:Y:S01]  /*8cf80*/  LDL.LU R141, [R1+0x700] ;  /* 0x00070000018d7983 */ /* 0x000f220000300800 */
[C---:B------:R-:W-:Y:S02]  /*8cf90*/  LOP3.LUT P5, RZ, R154.reuse, 0x400000, RZ, 0xc0, !PT ;  /* 0x004000009aff7812 */ /* 0x040fe400078ac0ff */
[----:B------:R-:W-:-:S11]  /*8cfa0*/  LOP3.LUT P6, RZ, R154, 0x400, RZ, 0xc0, !PT ;  /* 0x000004009aff7812 */ /* 0x000fd600078cc0ff */
[----:B------:R1:W-:Y:S02]  /*8cfb0*/  @P5 STG.E desc[UR6][R16.64], R149 ;  /* 0x0000009510005986 */ /* 0x0003e4000c101906 */
[----:B-1----:R-:W-:-:S05]  /*8cfc0*/  IMAD.WIDE R16, R148, 0x4, R2 ;  /* 0x0000000494107825 */ /* 0x002fca00078e0202 */
[----:B------:R1:W-:Y:S01]  /*8cfd0*/  @P6 STG.E desc[UR6][R16.64], R142 ;  /* 0x0000008e10006986 */ /* 0x0003e2000c101906 */
[----:B------:R-:W-:Y:S01]  /*8cfe0*/  LOP3.LUT P6, RZ, R154, 0x200000, RZ, 0xc0, !PT ;  /* 0x002000009aff7812 */ /* 0x000fe200078cc0ff */
[----:B-1----:R-:W-:Y:S01]  /*8cff0*/  IMAD.WIDE R16, R148, 0x4, R4 ;  /* 0x0000000494107825 */ /* 0x002fe200078e0204 */
[C---:B------:R-:W-:Y:S01]  /*8d000*/  LOP3.LUT P0, RZ, R154.reuse, 0x8000, RZ, 0xc0, !PT ;  /* 0x000080009aff7812 */ /* 0x040fe2000780c0ff */
[----:B------:R-:W4:Y:S10]  /*8d010*/  LDL.LU R142, [R1+0x1fe4] ;  /* 0x001fe400018e7983 */ /* 0x000f340000300800 */
[----:B------:R1:W-:Y:S01]  /*8d020*/  @P6 STG.E desc[UR6][R16.64], R150 ;  /* 0x0000009610006986 */ /* 0x0003e2000c101906 */
[----:B------:R-:W-:Y:S01]  /*8d030*/  LOP3.LUT P6, RZ, R154, 0x100000, RZ, 0xc0, !PT ;  /* 0x001000009aff7812 */ /* 0x000fe200078cc0ff */
[----:B-1----:R-:W-:Y:S01]  /*8d040*/  IMAD.WIDE R16, R148, 0x4, R6 ;  /* 0x0000000494107825 */ /* 0x002fe200078e0206 */
[----:B------:R-:W-:-:S02]  /*8d050*/  LOP3.LUT P2, RZ, R154, 0x10000, RZ, 0xc0, !PT ;  /* 0x000100009aff7812 */ /* 0x000fc4000784c0ff */
[----:B------:R-:W-:-:S09]  /*8d060*/  LOP3.LUT P3, RZ, R154, 0x20000, RZ, 0xc0, !PT ;  /* 0x000200009aff7812 */ /* 0x000fd2000786c0ff */
[----:B--2---:R1:W-:Y:S01]  /*8d070*/  @P6 STG.E desc[UR6][R16.64], R140 ;  /* 0x0000008c10006986 */ /* 0x0043e2000c101906 */
[----:B------:R-:W-:Y:S01]  /*8d080*/  LOP3.LUT P6, RZ, R154, 0x80000, RZ, 0xc0, !PT ;  /* 0x000800009aff7812 */ /* 0x000fe200078cc0ff */
[----:B-1----:R-:W-:Y:S02]  /*8d090*/  IMAD.WIDE R16, R148, 0x4, R8 ;  /* 0x0000000494107825 */ /* 0x002fe400078e0208 */
[----:B------:R-:W2:Y:S10]  /*8d0a0*/  LDL.LU R140, [R1+0x1af4] ;  /* 0x001af400018c7983 */ /* 0x000eb40000300800 */
[----:B---3--:R1:W-:Y:S01]  /*8d0b0*/  @P6 STG.E desc[UR6][R16.64], R145 ;  /* 0x0000009110006986 */ /* 0x0083e2000c101906 */
[----:B------:R-:W-:Y:S01]  /*8d0c0*/  LOP3.LUT P6, RZ, R154, 0x40000, RZ, 0xc0, !PT ;  /* 0x000400009aff7812 */ /* 0x000fe200078cc0ff */
[----:B----4-:R-:W-:-:S04]  /*8d0d0*/  IMAD.WIDE R18, R143, 0x4, R4 ;  /* 0x000000048f127825 */ /* 0x010fc800078e0204 */
[----:B-1----:R-:W-:-:S08]  /*8d0e0*/  IMAD.WIDE R16, R143, 0x4, R2 ;  /* 0x000000048f107825 */ /* 0x002fd000078e0202 */
[----:B------:R1:W-:Y:S04]  /*8d0f0*/  @P6 STG.E desc[UR6][R16.64], R146 ;  /* 0x0000009210006986 */ /* 0x0003e8000c101906 */
[----:B------:R3:W-:Y:S01]  /*8d100*/  @P0 STG.E desc[UR6][R18.64], R144 ;  /* 0x0000009012000986 */ /* 0x0007e2000c101906 */
[----:B-1----:R-:W-:-:S04]  /*8d110*/  IMAD.WIDE R16, R143, 0x4, R6 ;  /* 0x000000048f107825 */ /* 0x002fc800078e0206 */
[----:B---3--:R-:W-:Y:S01]  /*8d120*/  IMAD.WIDE R18, R143, 0x4, R8 ;  /* 0x000000048f127825 */ /* 0x008fe200078e0208 */
[----:B------:R-:W-:Y:S04]  /*8d130*/  @P2 STG.E desc[UR6][R16.64], R141 ;  /* 0x0000008d10002986 */ /* 0x000fe8000c101906 */
[----:B------:R1:W-:Y:S04]  /*8d140*/  @P3 STG.E desc[UR6][R18.64], R81 ;  /* 0x0000005112003986 */ /* 0x0003e8000c101906 */
[----:B-1----:R-:W3:Y:S01]  /*8d150*/  LDL.LU R81, [R1+0x2884] ;  /* 0x0028840001517983 */ /* 0x002ee20000300800 */
[----:B------:R-:W-:-:S05]  /*8d160*/  VIADD R0, R10, 0x183 ;  /* 0x000001830a007836 */ /* 0x000fca0000000000 */
[----:B------:R-:W-:Y:S01]  /*8d170*/  ISETP.GE.AND P0, PT, R0, UR5, PT ;  /* 0x0000000500007c0c */ /* 0x000fe2000bf06270 */
[----:B------:R-:W-:Y:S01]  /*8d180*/  VIADD R0, R10, 0x184 ;  /* 0x000001840a007836 */ /* 0x000fe20000000000 */
[C---:B------:R-:W-:Y:S02]  /*8d190*/  LOP3.LUT P1, RZ, R153.reuse, 0x4, RZ, 0xc0, !PT ;  /* 0x0000000499ff7812 */ /* 0x040fe4000782c0ff */
[----:B------:R-:W-:Y:S02]  /*8d1a0*/  LOP3.LUT R153, R153, 0xfffffffd, RZ, 0xc0, !PT ;  /* 0xfffffffd99997812 */ /* 0x000fe400078ec0ff */
[----:B------:R-:W-:Y:S02]  /*8d1b0*/  ISETP.GE.AND P2, PT, R0, UR5, PT ;  /* 0x0000000500007c0c */ /* 0x000fe4000bf46270 */
[----:B------:R-:W-:Y:S01]  /*8d1c0*/  ISETP.LT.AND P1, PT, R13, R15, !P1 ;  /* 0x0000000f0d00720c */ /* 0x000fe20004f21270 */
[----:B------:R-:W-:-:S04]  /*8d1d0*/  VIADD R15, R10, 0x185 ;  /* 0x000001850a0f7836 */ /* 0x000fc80000000000 */
[----:B------:R-:W-:Y:S02]  /*8d1e0*/  @P0 LOP3.LUT R153, R153, 0x2, RZ, 0xfc, !PT ;  /* 0x0000000299990812 */ /* 0x000fe400078efcff */
[----:B------:R-:W-:Y:S01]  /*8d1f0*/  ISETP.GE.AND P0, PT, R15, UR5, PT ;  /* 0x000000050f007c0c */ /* 0x000fe2000bf06270 */
[----:B------:R-:W-:Y:S01]  /*8d200*/  VIADD R15, R10, 0x186 ;  /* 0x000001860a0f7836 */ /* 0x000fe20000000000 */
[----:B------:R-:W-:-:S04]  /*8d210*/  LOP3.LUT R153, R153, 0xfffffffe, RZ, 0xc0, !PT ;  /* 0xfffffffe99997812 */ /* 0x000fc800078ec0ff */
[----:B------:R-:W-:Y:S02]  /*8d220*/  @P2 LOP3.LUT R153, R153, 0x1, RZ, 0xfc, !PT ;  /* 0x0000000199992812 */ /* 0x000fe400078efcff */
[----:B------:R-:W-:Y:S02]  /*8d230*/  ISETP.GE.AND P2, PT, R15, UR5, PT ;  /* 0x000000050f007c0c */ /* 0x000fe4000bf46270 */
[C---:B------:R-:W-:Y:S02]  /*8d240*/  LOP3.LUT P4, RZ, R156.reuse, 0x800, RZ, 0xc0, !PT ;  /* 0x000008009cff7812 */ /* 0x040fe4000788c0ff */
[----:B------:R-:W-:Y:S01]  /*8d250*/  LOP3.LUT P5, RZ, R156, 0x10000, RZ, 0xc0, !PT ;  /* 0x000100009cff7812 */ /* 0x000fe200078ac0ff */
[----:B------:R-:W-:Y:S01]  /*8d260*/  VIADD R0, R10, 0x187 ;  /* 0x000001870a007836 */ /* 0x000fe20000000000 */
[----:B------:R-:W-:Y:S01]  /*8d270*/  LOP3.LUT R153, R153, 0xfffffff7, RZ, 0xc0, !PT ;  /* 0xfffffff799997812 */ /* 0x000fe200078ec0ff */
[----:B------:R-:W-:-:S04]  /*8d280*/  IMAD.WIDE R20, R147, 0x4, R2 ;  /* 0x0000000493147825 */ /* 0x000fc800078e0202 */
[----:B------:R-:W-:Y:S02]  /*8d290*/  IMAD.WIDE R16, R147, 0x4, R4 ;  /* 0x0000000493107825 */ /* 0x000fe400078e0204 */
[----:B------:R-:W-:Y:S02]  /*8d2a0*/  @P2 LOP3.LUT R153, R153, 0x8, RZ, 0xfc, !PT ;  /* 0x0000000899992812 */ /* 0x000fe400078efcff */
[----:B------:R-:W-:Y:S01]  /*8d2b0*/  ISETP.GE.AND P2, PT, R0, UR5, PT ;  /* 0x0000000500007c0c */ /* 0x000fe2000bf46270 */
[----:B------:R-:W-:Y:S01]  /*8d2c0*/  IMAD.WIDE R18, R147, 0x4, R6 ;  /* 0x0000000493127825 */ /* 0x000fe200078e0206 */
[----:B------:R-:W-:Y:S03]  /*8d2d0*/  @P4 STG.E desc[UR6][R20.64], R142 ;  /* 0x0000008e14004986 */ /* 0x000fe6000c101906 */
[C---:B------:R-:W-:Y:S01]  /*8d2e0*/  VIADD R15, R10.reuse, 0x188 ;  /* 0x000001880a0f7836 */ /* 0x040fe20000000000 */
[----:B------:R-:W-:Y:S01]  /*8d2f0*/  LOP3.LUT R153, R153, 0xffffffef, RZ, 0xc0, !PT ;  /* 0xffffffef99997812 */ /* 0x000fe200078ec0ff */
[----:B------:R-:W-:-:S06]  /*8d300*/  VIADD R82, R10, 0x189 ;  /* 0x000001890a527836 */ /* 0x000fcc0000000000 */
[----:B------:R-:W-:Y:S02]  /*8d310*/  @P2 LOP3.LUT R153, R153, 0x10, RZ, 0xfc, !PT ;  /* 0x0000001099992812 */ /* 0x000fe400078efcff */
[----:B------:R-:W-:Y:S02]  /*8d320*/  ISETP.GE.AND P3, PT, R82, UR5, PT ;  /* 0x0000000552007c0c */ /* 0x000fe4000bf66270 */
[----:B------:R-:W-:Y:S01]  /*8d330*/  LOP3.LUT R153, R153, 0xffffffdf, RZ, 0xc0, !PT ;  /* 0xffffffdf99997812 */ /* 0x000fe200078ec0ff */
[C---:B------:R-:W-:Y:S02]  /*8d340*/  VIADD R83, R10.reuse, 0x18a ;  /* 0x0000018a0a537836 */ /* 0x040fe40000000000 */
[C---:B------:R-:W-:Y:S02]  /*8d350*/  VIADD R141, R10.reuse, 0x18c ;  /* 0x0000018c0a8d7836 */ /* 0x040fe40000000000 */
[C---:B------:R-:W-:Y:S02]  /*8d360*/  VIADD R80, R10.reuse, 0x18e ;  /* 0x0000018e0a507836 */ /* 0x040fe40000000000 */
[----:B------:R-:W-:-:S02]  /*8d370*/  VIADD R79, R10, 0x18f ;  /* 0x0000018f0a4f7836 */ /* 0x000fc40000000000 */
[C---:B------:R-:W-:Y:S02]  /*8d380*/  VIADD R78, R10.reuse, 0x190 ;  /* 0x000001900a4e7836 */ /* 0x040fe40000000000 */
[C---:B------:R-:W-:Y:S02]  /*8d390*/  VIADD R77, R10.reuse, 0x191 ;  /* 0x000001910a4d7836 */ /* 0x040fe40000000000 */
[C---:B------:R-:W-:Y:S02]  /*8d3a0*/  VIADD R76, R10.reuse, 0x192 ;  /* 0x000001920a4c7836 */ /* 0x040fe40000000000 */
[C---:B------:R-:W-:Y:S02]  /*8d3b0*/  VIADD R31, R10.reuse, 0x193 ;  /* 0x000001930a1f7836 */ /* 0x040fe40000000000 */
[C---:B------:R-:W-:Y:S02]  /*8d3c0*/  VIADD R30, R10.reuse, 0x194 ;  /* 0x000001940a1e7836 */ /* 0x040fe40000000000 */
[----:B------:R-:W-:-:S02]  /*8d3d0*/  VIADD R29, R10, 0x195 ;  /* 0x000001950a1d7836 */ /* 0x000fc40000000000 */
[C---:B------:R-:W-:Y:S02]  /*8d3e0*/  VIADD R28, R10.reuse, 0x196 ;  /* 0x000001960a1c7836 */ /* 0x040fe40000000000 */
[C---:B------:R-:W-:Y:S02]  /*8d3f0*/  VIADD R27, R10.reuse, 0x197 ;  /* 0x000001970a1b7836 */ /* 0x040fe40000000000 */
[C---:B------:R-:W-:Y:S01]  /*8d400*/  VIADD R26, R10.reuse, 0x198 ;  /* 0x000001980a1a7836 */ /* 0x040fe20000000000 */
[----:B--2---:R1:W-:Y:S02]  /*8d410*/  @P5 STG.E desc[UR6][R16.64], R140 ;  /* 0x0000008c10005986 */ /* 0x0043e4000c101906 */
[----:B-1----:R-:W-:-:S05]  /*8d420*/  VIADD R140, R10, 0x18b ;  /* 0x0000018b0a8c7836 */ /* 0x002fca0000000000 */
[----:B------:R-:W-:Y:S01]  /*8d430*/  ISETP.GE.AND P2, PT, R140, UR5, PT ;  /* 0x000000058c007c0c */ /* 0x000fe2000bf46270 */
[----:B---3--:R1:W-:Y:S01]  /*8d440*/  @P1 STG.E desc[UR6][R18.64], R81 ;  /* 0x0000005112001986 */ /* 0x0083e2000c101906 */
[----:B------:R-:W-:-:S13]  /*8d450*/  ISETP.GE.AND P1, PT, R15, UR5, PT ;  /* 0x000000050f007c0c */ /* 0x000fda000bf26270 */
[----:B------:R-:W-:Y:S02]  /*8d460*/  @P1 LOP3.LUT R153, R153, 0x20, RZ, 0xfc, !PT ;  /* 0x0000002099991812 */ /* 0x000fe400078efcff */
[----:B------:R-:W-:Y:S02]  /*8d470*/  ISETP.GE.AND P1, PT, R83, UR5, PT ;  /* 0x0000000553007c0c */ /* 0x000fe4000bf26270 */
[----:B------:R-:W-:-:S04]  /*8d480*/  LOP3.LUT R153, R153, 0xffffffbf, RZ, 0xc0, !PT ;  /* 0xffffffbf99997812 */ /* 0x000fc800078ec0ff */
[----:B------:R-:W-:-:S04]  /*8d490*/  @P3 LOP3.LUT R153, R153, 0x40, RZ, 0xfc, !PT ;  /* 0x0000004099993812 */ /* 0x000fc800078efcff */
[----:B------:R-:W-:-:S04]  /*8d4a0*/  LOP3.LUT R153, R153, 0xffffff7f, RZ, 0xc0, !PT ;  /* 0xffffff7f99997812 */ /* 0x000fc800078ec0ff */
[----:B------:R-:W-:Y:S02]  /*8d4b0*/  @P1 LOP3.LUT R153, R153, 0x80, RZ, 0xfc, !PT ;  /* 0x0000008099991812 */ /* 0x000fe400078efcff */
[----:B------:R-:W-:Y:S02]  /*8d4c0*/  ISETP.GE.AND P3, PT, R141, UR5, PT ;  /* 0x000000058d007c0c */ /* 0x000fe4000bf66270 */
[----:B------:R-:W-:Y:S01]  /*8d4d0*/  LOP3.LUT R153, R153, 0xfffffeff, RZ, 0xc0, !PT ;  /* 0xfffffeff99997812 */ /* 0x000fe200078ec0ff */
[----:B-1----:R-:W-:-:S03]  /*8d4e0*/  VIADD R81, R10, 0x18d ;  /* 0x0000018d0a517836 */ /* 0x002fc60000000000 */
[----:B------:R-:W-:Y:S02]  /*8d4f0*/  @P2 LOP3.LUT R153, R153, 0x100, RZ, 0xfc, !PT ;  /* 0x0000010099992812 */ /* 0x000fe400078efcff */
[----:B------:R-:W-:Y:S02]  /*8d500*/  ISETP.GE.AND P1, PT, R81, UR5, PT ;  /* 0x0000000551007c0c */ /* 0x000fe4000bf26270 */
[----:B------:R-:W-:-:S04]  /*8d510*/  LOP3.LUT R153, R153, 0xfffffdff, RZ, 0xc0, !PT ;  /* 0xfffffdff99997812 */ /* 0x000fc800078ec0ff */
        /* <DEDUP_REMOVED lines=32> */
[----:B------:R-:W-:Y:S01]  /*8d720*/  LOP3.LUT R153, R153, 0xffefffff, RZ, 0xc0, !PT ;  /* 0xffefffff99997812 */ /* 0x000fe200078ec0ff */
[----:B------:R-:W-:-:S03]  /*8d730*/  VIADD R25, R10, 0x199 ;  /* 0x000001990a197836 */ /* 0x000fc60000000000 */
        /* <DEDUP_REMOVED lines=22> */
[----:B------:R-:W-:-:S04]  /*8d8a0*/  LOP3.LUT R153, R153, 0xfbffffff, RZ, 0xc0, !PT ;  /* 0xfbffffff99997812 */ /* 0x000fc800078ec0ff */
[----:B------:R-:W-:Y:S01]  /*8d8b0*/  @P2 LOP3.LUT R153, R153, 0x4000000, RZ, 0xfc, !PT ;  /* 0x0400000099992812 */ /* 0x000fe200078efcff */
[C---:B------:R-:W-:Y:S02]  /*8d8c0*/  VIADD R0, R10.reuse, 0x1a4 ;  /* 0x000001a40a007836 */ /* 0x040fe40000000000 */
[C---:B------:R-:W-:Y:S01]  /*8d8d0*/  VIADD R15, R10.reuse, 0x1a3 ;  /* 0x000001a30a0f7836 */ /* 0x040fe20000000000 */
[----:B------:R-:W-:Y:S01]  /*8d8e0*/  LOP3.LUT R153, R153, 0xf7ffffff, RZ, 0xc0, !PT ;  /* 0xf7ffffff99997812 */ /* 0x000fe200078ec0ff */
[C---:B------:R-:W-:Y:S02]  /*8d8f0*/  VIADD R16, R10.reuse, 0x1a2 ;  /* 0x000001a20a107836 */ /* 0x040fe40000000000 */
[C---:B------:R-:W-:Y:S02]  /*8d900*/  VIADD R17, R10.reuse, 0x1a1 ;  /* 0x000001a10a117836 */ /* 0x040fe40000000000 */
[C---:B------:R-:W-:Y:S02]  /*8d910*/  VIADD R18, R10.reuse, 0x1a0 ;  /* 0x000001a00a127836 */ /* 0x040fe40000000000 */
[----:B------:R-:W-:Y:S01]  /*8d920*/  VIADD R19, R10, 0x19f ;  /* 0x0000019f0a137836 */ /* 0x000fe20000000000 */
[----:B------:R-:W-:-:S02]  /*8d930*/  @P3 LOP3.LUT R153, R153, 0x8000000, RZ, 0xfc, !PT ;  /* 0x0800000099993812 */ /* 0x000fc400078efcff */
[----:B------:R-:W-:Y:S02]  /*8d940*/  ISETP.GE.AND P2, PT, R18, UR5, PT ;  /* 0x0000000512007c0c */ /* 0x000fe4000bf46270 */
[----:B------:R-:W-:Y:S02]  /*8d950*/  ISETP.GE.AND P1, PT, R19, UR5, PT ;  /* 0x0000000513007c0c */ /* 0x000fe4000bf26270 */
[----:B------:R-:W-:Y:S02]  /*8d960*/  ISETP.GE.AND P3, PT, R17, UR5, PT ;  /* 0x0000000511007c0c */ /* 0x000fe4000bf66270 */
[----:B------:R-:W-:Y:S02]  /*8d970*/  ISETP.GE.AND P4, PT, R16, UR5, PT ;  /* 0x0000000510007c0c */ /* 0x000fe4000bf86270 */
[----:B------:R-:W-:Y:S02]  /*8d980*/  ISETP.GE.AND P5, PT, R15, UR5, PT ;  /* 0x000000050f007c0c */ /* 0x000fe4000bfa6270 */
[----:B------:R-:W-:Y:S01]  /*8d990*/  ISETP.GE.AND P6, PT, R0, UR5, PT ;  /* 0x0000000500007c0c */ /* 0x000fe2000bfc6270 */
[----:B------:R-:W2:Y:S04]  /*8d9a0*/  LDL.LU R244, [R1+0x12f4] ;  /* 0x0012f40001f47983 */ /* 0x000ea80000300800 */
[----:B------:R-:W3:Y:S04]  /*8d9b0*/  LDL.LU R151, [R1+0xf04] ;  /* 0x000f040001977983 */ /* 0x000ee80000300800 */
[----:B------:R-:W4:Y:S04]  /*8d9c0*/  LDL.LU R143, [R1+0xb04] ;  /* 0x000b0400018f7983 */ /* 0x000f280000300800 */
[----:B------:R-:W4:Y:S04]  /*8d9d0*/  LDL.LU R149, [R1+0x704] ;  /* 0x0007040001957983 */ /* 0x000f280000300800 */
[----:B------:R-:W3:Y:S04]  /*8d9e0*/  LDL.LU R145, [R1+0x267c] ;  /* 0x00267c0001917983 */ /* 0x000ee80000300800 */
[----:B------:R-:W4:Y:S04]  /*8d9f0*/  LDL.LU R144, [R1+0x304] ;  /* 0x0003040001907983 */ /* 0x000f280000300800 */
[----:B------:R-:W4:Y:S04]  /*8da00*/  LDL.LU R146, [R1+0x1fe8] ;  /* 0x001fe80001927983 */ /* 0x000f280000300800 */
[----:B------:R-:W4:Y:S04]  /*8da10*/  LDL.LU R150, [R1+0x1af8] ;  /* 0x001af80001967983 */ /* 0x000f280000300800 */
[----:B------:R-:W4:Y:S01]  /*8da20*/  LDL.LU R142, [R1+0x2680] ;  /* 0x00268000018e7983 */ /* 0x000f220000300800 */
[----:B------:R-:W-:Y:S01]  /*8da30*/  LOP3.LUT R154, R154, 0xffdfffff, RZ, 0xc0, !PT ;  /* 0xffdfffff9a9a7812 */ /* 0x000fe200078ec0ff */
[----:B------:R-:W-:-:S02]  /*8da40*/  IMAD.WIDE R16, R147, 0x4, R8 ;  /* 0x0000000493107825 */ /* 0x000fc400078e0208 */
[----:B------:R-:W4:Y:S01]  /*8da50*/  LDL.LU R148, [R1+0x16f8] ;  /* 0x0016f80001947983 */ /* 0x000f220000300800 */
[----:B------:R-:W-:Y:S02]  /*8da60*/  @P3 LOP3.LUT R154, R154, 0x200000, RZ, 0xfc, !PT ;  /* 0x002000009a9a3812 */ /* 0x000fe400078efcff */
[C---:B------:R-:W-:Y:S01]  /*8da70*/  LOP3.LUT P3, RZ, R153.reuse, 0x4, RZ, 0xc0, !PT ;  /* 0x0000000499ff7812 */ /* 0x040fe2000786c0ff */
[----:B------:R-:W4:Y:S01]  /*8da80*/  LDL.LU R147, [R1+0x2684] ;  /* 0x0026840001937983 */ /* 0x000f220000300800 */
[----:B------:R-:W-:Y:S02]  /*8da90*/  LOP3.LUT R154, R154, 0xffefffff, RZ, 0xc0, !PT ;  /* 0xffefffff9a9a7812 */ /* 0x000fe400078ec0ff */
[----:B------:R-:W-:Y:S02]  /*8daa0*/  ISETP.LT.AND P3, PT, R14, UR4, !P3 ;  /* 0x000000040e007c0c */ /* 0x000fe4000df61270 */
[----:B------:R-:W-:Y:S02]  /*8dab0*/  @P4 LOP3.LUT R154, R154, 0x100000, RZ, 0xfc, !PT ;  /* 0x001000009a9a4812 */ /* 0x000fe400078efcff */
[----:B------:R-:W-:-:S02]  /*8dac0*/  LOP3.LUT P4, RZ, R153, 0x1, RZ, 0xc0, !PT ;  /* 0x0000000199ff7812 */ /* 0x000fc4000788c0ff */
[----:B------:R-:W-:-:S04]  /*8dad0*/  LOP3.LUT R154, R154, 0xfff7ffff, RZ, 0xc0, !PT ;  /* 0xfff7ffff9a9a7812 */ /* 0x000fc800078ec0ff */
[----:B------:R-:W-:Y:S02]  /*8dae0*/  @P5 LOP3.LUT R154, R154, 0x80000, RZ, 0xfc, !PT ;  /* 0x000800009a9a5812 */ /* 0x000fe400078efcff */
[----:B------:R-:W-:Y:S02]  /*8daf0*/  LOP3.LUT P5, RZ, R153, 0x2, RZ, 0xc0, !PT ;  /* 0x0000000299ff7812 */ /* 0x000fe400078ac0ff */
[----:B------:R-:W-:-:S04]  /*8db00*/  LOP3.LUT R154, R154, 0xfffbffff, RZ, 0xc0, !PT ;  /* 0xfffbffff9a9a7812 */ /* 0x000fc800078ec0ff */
[----:B------:R-:W-:Y:S01]  /*8db10*/  @P6 LOP3.LUT R154, R154, 0x40000, RZ, 0xfc, !PT ;  /* 0x000400009a9a6812 */ /* 0x000fe200078efcff */
[----:B--2---:R1:W-:Y:S01]  /*8db20*/  @P3 STG.E desc[UR6][R16.64], R244 ;  /* 0x000000f410003986 */ /* 0x0043e2000c101906 */
[----:B------:R-:W-:-:S03]  /*8db30*/  ISETP.LT.AND P3, PT, R11, UR4, !P5 ;  /* 0x000000040b007c0c */ /* 0x000fc6000ef61270 */
[----:B-1----:R-:W2:Y:S01]  /*8db40*/  LDL.LU R244, [R1+0x12f8] ;  /* 0x0012f80001f47983 */ /* 0x002ea20000300800 */
[----:B---3--:R-:W-:-:S09]  /*8db50*/  IMAD.WIDE R16, R145, 0x4, R2 ;  /* 0x0000000491107825 */ /* 0x008fd200078e0202 */
[----:B------:R1:W-:Y:S01]  /*8db60*/  @P3 STG.E desc[UR6][R16.64], R151 ;  /* 0x0000009710003986 */ /* 0x0003e2000c101906 */
[----:B------:R-:W-:Y:S01]  /*8db70*/  ISETP.LT.AND P3, PT, R12, UR4, !P5 ;  /* 0x000000040c007c0c */ /* 0x000fe2000ef61270 */
[----:B-1----:R-:W-:-:S12]  /*8db80*/  IMAD.WIDE R16, R145, 0x4, R4 ;  /* 0x0000000491107825 */ /* 0x002fd800078e0204 */
[----:B----4-:R1:W-:Y:S04]  /*8db90*/  @P3 STG.E desc[UR6][R16.64], R143 ;  /* 0x0000008f10003986 */ /* 0x0103e8000c101906 */
[----:B-1----:R-:W3:Y:S01]  /*8dba0*/  LDL.LU R143, [R1+0xf08] ;  /* 0x000f0800018f7983 */ /* 0x002ee20000300800 */
[----:B------:R-:W-:-:S03]  /*8dbb0*/  ISETP.LT.AND P3, PT, R13, UR4, !P5 ;  /* 0x000000040d007c0c */ /* 0x000fc6000ef61270 */
[----:B------:R-:W4:Y:S01]  /*8dbc0*/  LDL.LU R151, [R1+0xb08] ;  /* 0x000b080001977983 */ /* 0x000f220000300800 */
[----:B------:R-:W-:Y:S01]  /*8dbd0*/  IMAD.WIDE R16, R145, 0x4, R6 ;  /* 0x0000000491107825 */ /* 0x000fe200078e0206 */
[----:B------:R-:W-:-:S08]  /*8dbe0*/  ISETP.LT.AND P5, PT, R14, UR4, !P5 ;  /* 0x000000040e007c0c */ /* 0x000fd0000efa1270 */
[----:B------:R1:W-:Y:S04]  /*8dbf0*/  @P3 STG.E desc[UR6][R16.64], R149 ;  /* 0x0000009510003986 */ /* 0x0003e8000c101906 */
[----:B-1----:R-:W4:Y:S01]  /*8dc00*/  LDL.LU R149, [R1+0x708] ;  /* 0x0007080001957983 */ /* 0x002f220000300800 */
[----:B------:R-:W-:-:S03]  /*8dc10*/  IMAD.WIDE R16, R145, 0x4, R8 ;  /* 0x0000000491107825 */ /* 0x000fc600078e0208 */
[----:B------:R-:W4:Y:S04]  /*8dc20*/  LDL.LU R145, [R1+0x2688] ;  /* 0x0026880001917983 */ /* 0x000f280000300800 */
[----:B------:R1:W-:Y:S01]  /*8dc30*/  @P5 STG.E desc[UR6][R16.64], R144 ;  /* 0x0000009010005986 */ /* 0x0003e2000c101906 */
[----:B------:R-:W-:-:S03]  /*8dc40*/  ISETP.LT.AND P5, PT, R11, UR4, !P4 ;  /* 0x000000040b007c0c */ /* 0x000fc6000e7a1270 */
[----:B-1----:R-:W4:Y:S01]  /*8dc50*/  LDL.LU R144, [R1+0x308] ;  /* 0x0003080001907983 */ /* 0x002f220000300800 */
[----:B------:R-:W-:-:S09]  /*8dc60*/  IMAD.WIDE R16, R142, 0x4, R2 ;  /* 0x000000048e107825 */ /* 0x000fd200078e0202 */
[----:B------:R1:W-:Y:S01]  /*8dc70*/  @P5 STG.E desc[UR6][R16.64], R146 ;  /* 0x0000009210005986 */ /* 0x0003e2000c101906 */
[----:B------:R-:W-:Y:S01]  /*8dc80*/  ISETP.LT.AND P5, PT, R12, UR4, !P4 ;  /* 0x000000040c007c0c */ /* 0x000fe2000e7a1270 */
[C---:B-1----:R-:W-:Y:S02]  /*8dc90*/  IMAD.WIDE R16, R142.reuse, 0x4, R4 ;  /* 0x000000048e107825 */ /* 0x042fe400078e0204 */
[----:B------:R-:W4:Y:S10]  /*8dca0*/  LDL.LU R146, [R1+0x1fec] ;  /* 0x001fec0001927983 */ /* 0x000f340000300800 */
[----:B------:R1:W-:Y:S01]  /*8dcb0*/  @P5 STG.E desc[UR6][R16.64], R150 ;  /* 0x0000009610005986 */ /* 0x0003e2000c101906 */
[----:B------:R-:W-:Y:S01]  /*8dcc0*/  ISETP.LT.AND P5, PT, R13, UR4, !P4 ;  /* 0x000000040d007c0c */ /* 0x000fe2000e7a1270 */
[----:B-1----:R-:W-:-:S12]  /*8dcd0*/  IMAD.WIDE R16, R142, 0x4, R6 ;  /* 0x000000048e107825 */ /* 0x002fd800078e0206 */
[----:B------:R1:W-:Y:S04]  /*8dce0*/  @P5 STG.E desc[UR6][R16.64], R148 ;  /* 0x0000009410005986 */ /* 0x0003e8000c101906 */
[----:B-1----:R-:W4:Y:S01]  /*8dcf0*/  LDL.LU R148, [R1+0x1afc] ;  /* 0x001afc0001947983 */ /* 0x002f220000300800 */
[----:B------:R-:W-:-:S03]  /*8dd00*/  IMAD.WIDE R16, R142, 0x4, R8 ;  /* 0x000000048e107825 */ /* 0x000fc600078e0208 */
[----:B------:R-:W4:Y:S01]  /*8dd10*/  LDL.LU R142, [R1+0x16fc] ;  /* 0x0016fc00018e7983 */ /* 0x000f220000300800 */
[----:B------:R-:W-:-:S03]  /*8dd20*/  ISETP.LT.AND P4, PT, R14, UR4, !P4 ;  /* 0x000000040e007c0c */ /* 0x000fc6000e781270 */
[----:B------:R-:W4:Y:S01]  /*8dd30*/  LDL.LU R150, [R1+0x268c] ;  /* 0x00268c0001967983 */ /* 0x000f220000300800 */
[----:B------:R-:W-:-:S09]  /*8dd40*/  LOP3.LUT P3, RZ, R153, 0x8, RZ, 0xc0, !PT ;  /* 0x0000000899ff7812 */ /* 0x000fd2000786c0ff */
[----:B--2---:R1:W-:Y:S01]  /*8dd50*/  @P4 STG.E desc[UR6][R16.64], R244 ;  /* 0x000000f410004986 */ /* 0x0043e2000c101906 */
[----:B------:R-:W-:Y:S01]  /*8dd60*/  ISETP.LT.AND P4, PT, R11, UR4, !P0 ;  /* 0x000000040b007c0c */ /* 0x000fe2000c781270 */
[----:B-1----:R-:W-:-:S12]  /*8dd70*/  IMAD.WIDE R16, R147, 0x4, R2 ;  /* 0x0000000493107825 */ /* 0x002fd800078e0202 */
[----:B---3--:R1:W-:Y:S01]  /*8dd80*/  @P4 STG.E desc[UR6][R16.64], R143 ;  /* 0x0000008f10004986 */ /* 0x0083e2000c101906 */
[----:B------:R-:W-:-:S03]  /*8dd90*/  ISETP.LT.AND P4, PT, R12, UR4, !P0 ;  /* 0x000000040c007c0c */ /* 0x000fc6000c781270 */
[----:B-1----:R-:W2:Y:S01]  /*8dda0*/  LDL.LU R143, [R1+0x12fc] ;  /* 0x0012fc00018f7983 */ /* 0x002ea20000300800 */
[----:B------:R-:W-:-:S09]  /*8ddb0*/  IMAD.WIDE R16, R147, 0x4, R4 ;  /* 0x0000000493107825 */ /* 0x000fd200078e0204 */
[----:B----4-:R1:W-:Y:S01]  /*8ddc0*/  @P4 STG.E desc[UR6][R16.64], R151 ;  /* 0x0000009710004986 */ /* 0x0103e2000c101906 */
[----:B------:R-:W-:-:S03]  /*8ddd0*/  ISETP.LT.AND P4, PT, R13, UR4, !P0 ;  /* 0x000000040d007c0c */ /* 0x000fc6000c781270 */
[----:B-1----:R-:W3:Y:S01]  /*8dde0*/  LDL.LU R151, [R1+0xf0c] ;  /* 0x000f0c0001977983 */ /* 0x002ee20000300800 */
[----:B------:R-:W-:Y:S01]  /*8ddf0*/  IMAD.WIDE R16, R147, 0x4, R6 ;  /* 0x0000000493107825 */ /* 0x000fe200078e0206 */
[----:B------:R-:W-:-:S08]  /*8de00*/  ISETP.LT.AND P0, PT, R14, UR4, !P0 ;  /* 0x000000040e007c0c */ /* 0x000fd0000c701270 */
[----:B------:R1:W-:Y:S04]  /*8de10*/  @P4 STG.E desc[UR6][R16.64], R149 ;  /* 0x0000009510004986 */ /* 0x0003e8000c101906 */
[----:B-1----:R-:W4:Y:S01]  /*8de20*/  LDL.LU R149, [R1+0xb0c] ;  /* 0x000b0c0001957983 */ /* 0x002f220000300800 */
[----:B------:R-:W-:-:S05]  /*8de30*/  IMAD.WIDE R16, R147, 0x4, R8 ;  /* 0x0000000493107825 */ /* 0x000fca00078e0208 */
[----:B------:R1:W-:Y:S04]  /*8de40*/  @P0 STG.E desc[UR6][R16.64], R144 ;  /* 0x0000009010000986 */ /* 0x0003e8000c101906 */
[----:B-1----:R-:W4:Y:S01]  /*8de50*/  LDL.LU R144, [R1+0x70c] ;  /* 0x00070c0001907983 */ /* 0x002f220000300800 */
[----:B------:R-:W-:Y:S01]  /*8de60*/  ISETP.LT.AND P0, PT, R11, UR4, !P3 ;  /* 0x000000040b007c0c */ /* 0x000fe2000df01270 */
[----:B------:R-:W-:-:S12]  /*8de70*/  IMAD.WIDE R16, R145, 0x4, R2 ;  /* 0x0000000491107825 */ /* 0x000fd800078e0202 */
[----:B------:R1:W-:Y:S01]  /*8de80*/  @P0 STG.E desc[UR6][R16.64], R146 ;  /* 0x0000009210000986 */ /* 0x0003e2000c101906 */
[----:B------:R-:W-:-:S03]  /*8de90*/  ISETP.LT.AND P0, PT, R12, UR4, !P3 ;  /* 0x000000040c007c0c */ /* 0x000fc6000df01270 */
[----:B-1----:R-:W4:Y:S01]  /*8dea0*/  LDL.LU R146, [R1+0x30c] ;  /* 0x00030c0001927983 */ /* 0x002f220000300800 */
[----:B------:R-:W-:-:S03]  /*8deb0*/  IMAD.WIDE R16, R145, 0x4, R4 ;  /* 0x0000000491107825 */ /* 0x000fc600078e0204 */
[----:B------:R-:W4:Y:S06]  /*8dec0*/  LDL.LU R147, [R1+0x2690] ;  /* 0x0026900001937983 */ /* 0x000f2c0000300800 */
[----:B------:R1:W-:Y:S01]  /*8ded0*/  @P0 STG.E desc[UR6][R16.64], R148 ;  /* 0x0000009410000986 */ /* 0x0003e2000c101906 */
[----:B------:R-:W-:-:S03]  /*8dee0*/  ISETP.LT.AND P0, PT, R13, UR4, !P3 ;  /* 0x000000040d007c0c */ /* 0x000fc6000df01270 */
[----:B-1----:R-:W4:Y:S01]  /*8def0*/  LDL.LU R148, [R1+0x1ff0] ;  /* 0x001ff00001947983 */ /* 0x002f220000300800 */
[----:B------:R-:W-:-:S09]  /*8df00*/  IMAD.WIDE R16, R145, 0x4, R6 ;  /* 0x0000000491107825 */ /* 0x000fd200078e0206 */
[----:B------:R1:W-:Y:S04]  /*8df10*/  @P0 STG.E desc[UR6][R16.64], R142 ;  /* 0x0000008e10000986 */ /* 0x0003e8000c101906 */
[----:B-1----:R-:W4:Y:S01]  /*8df20*/  LDL.LU R142, [R1+0x1b00] ;  /* 0x001b0000018e7983 */ /* 0x002f220000300800 */
[----:B------:R-:W-:-:S03]  /*8df30*/  IMAD.WIDE R16, R145, 0x4, R8 ;  /* 0x0000000491107825 */ /* 0x000fc600078e0208 */
[----:B------:R-:W4:Y:S01]  /*8df40*/  LDL.LU R145, [R1+0x1700] ;  /* 0x0017000001917983 */ /* 0x000f220000300800 */
[----:B------:R-:W-:Y:S02]  /*8df50*/  ISETP.LT.AND P0, PT, R14, UR4, !P3 ;  /* 0x000000040e007c0c */ /* 0x000fe4000df01270 */
[C---:B------:R-:W-:Y:S02]  /*8df60*/  LOP3.LUT P5, RZ, R153.reuse, 0x10, RZ, 0xc0, !PT ;  /* 0x0000001099ff7812 */ /* 0x040fe400078ac0ff */
[----:B------:R-:W-:-:S09]  /*8df70*/  LOP3.LUT P4, RZ, R153, 0x20, RZ, 0xc0, !PT ;  /* 0x0000002099ff7812 */ /* 0x000fd2000788c0ff */
[----:B--2---:R1:W-:Y:S01]  /*8df80*/  @P0 STG.E desc[UR6][R16.64], R143 ;  /* 0x0000008f10000986 */ /* 0x0043e2000c101906 */
[----:B------:R-:W-:Y:S01]  /*8df90*/  ISETP.LT.AND P0, PT, R11, UR4, !P5 ;  /* 0x000000040b007c0c */ /* 0x000fe2000ef01270 */
[----:B-1----:R-:W-:Y:S02]  /*8dfa0*/  IMAD.WIDE R16, R150, 0x4, R2 ;  /* 0x0000000496107825 */ /* 0x002fe400078e0202 */
[----:B------:R-:W2:Y:S04]  /*8dfb0*/  LDL.LU R143, [R1+0x2694] ;  /* 0x00269400018f7983 */ /* 0x000ea80000300800 */
[----:B------:R-:W2:Y:S06]  /*8dfc0*/  LDL.LU R244, [R1+0x1300] ;  /* 0x0013000001f47983 */ /* 0x000eac0000300800 */
[----:B---3--:R1:W-:Y:S01]  /*8dfd0*/  @P0 STG.E desc[UR6][R16.64], R151 ;  /* 0x0000009710000986 */ /* 0x0083e2000c101906 */
[----:B------:R-:W-:Y:S01]  /*8dfe0*/  ISETP.LT.AND P0, PT, R12, UR4, !P5 ;  /* 0x000000040c007c0c */ /* 0x000fe2000ef01270 */
[----:B-1----:R-:W-:-:S12]  /*8dff0*/  IMAD.WIDE R16, R150, 0x4, R4 ;  /* 0x0000000496107825 */ /* 0x002fd800078e0204 */
[----:B----4-:R1:W-:Y:S01]  /*8e000*/  @P0 STG.E desc[UR6][R16.64], R149 ;  /* 0x0000009510000986 */ /* 0x0103e2000c101906 */
[----:B------:R-:W-:-:S03]  /*8e010*/  ISETP.LT.AND P0, PT, R13, UR4, !P5 ;  /* 0x000000040d007c0c */ /* 0x000fc6000ef01270 */
[----:B-1----:R-:W3:Y:S01]  /*8e020*/  LDL.LU R149, [R1+0xf10] ;  /* 0x000f100001957983 */ /* 0x002ee20000300800 */
[----:B------:R-:W-:-:S09]  /*8e030*/  IMAD.WIDE R16, R150, 0x4, R6 ;  /* 0x0000000496107825 */ /* 0x000fd200078e0206 */
[----:B------:R1:W-:Y:S04]  /*8e040*/  @P0 STG.E desc[UR6][R16.64], R144 ;  /* 0x0000009010000986 */ /* 0x0003e8000c101906 */
[----:B-1----:R-:W4:Y:S01]  /*8e050*/  LDL.LU R144, [R1+0xb10] ;  /* 0x000b100001907983 */ /* 0x002f220000300800 */
[----:B------:R-:W-:Y:S01]  /*8e060*/  ISETP.LT.AND P0, PT, R14, UR4, !P5 ;  /* 0x000000040e007c0c */ /* 0x000fe2000ef01270 */
[----:B------:R-:W-:Y:S02]  /*8e070*/  IMAD.WIDE R16, R150, 0x4, R8 ;  /* 0x0000000496107825 */ /* 0x000fe400078e0208 */
[----:B------:R-:W4:Y:S10]  /*8e080*/  LDL.LU R150, [R1+0x710] ;  /* 0x0007100001967983 */ /* 0x000f340000300800 */
[----:B------:R1:W-:Y:S01]  /*8e090*/  @P0 STG.E desc[UR6][R16.64], R146 ;  /* 0x0000009210000986 */ /* 0x0003e2000c101906 */
[----:B------:R-:W-:-:S03]  /*8e0a0*/  ISETP.LT.AND P0, PT, R11, UR4, !P4 ;  /* 0x000000040b007c0c */ /* 0x000fc6000e701270 */
[----:B-1----:R-:W4:Y:S04]  /*8e0b0*/  LDL.LU R146, [R1+0x2698] ;  /* 0x0026980001927983 */ /* 0x002f280000300800 */
[----:B------:R-:W4:Y:S01]  /*8e0c0*/  LDL.LU R151, [R1+0x310] ;  /* 0x0003100001977983 */ /* 0x000f220000300800 */
[----:B------:R-:W-:-:S05]  /*8e0d0*/  IMAD.WIDE R16, R147, 0x4, R2 ;  /* 0x0000000493107825 */ /* 0x000fca00078e0202 */
[----:B------:R1:W-:Y:S01]  /*8e0e0*/  @P0 STG.E desc[UR6][R16.64], R148 ;  /* 0x0000009410000986 */ /* 0x0003e2000c101906 */
[----:B------:R-:W-:-:S03]  /*8e0f0*/  ISETP.LT.AND P0, PT, R12, UR4, !P4 ;  /* 0x000000040c007c0c */ /* 0x000fc6000e701270 */
[----:B-1----:R-:W4:Y:S01]  /*8e100*/  LDL.LU R148, [R1+0x1ff4] ;  /* 0x001ff40001947983 */ /* 0x002f220000300800 */
[----:B------:R-:W-:-:S09]  /*8e110*/  IMAD.WIDE R16, R147, 0x4, R4 ;  /* 0x0000000493107825 */ /* 0x000fd200078e0204 */
[----:B------:R1:W-:Y:S04]  /*8e120*/  @P0 STG.E desc[UR6][R16.64], R142 ;  /* 0x0000008e10000986 */ /* 0x0003e8000c101906 */
[----:B-1----:R-:W4:Y:S01]  /*8e130*/  LDL.LU R142, [R1+0x1b04] ;  /* 0x001b0400018e7983 */ /* 0x002f220000300800 */
[----:B------:R-:W-:Y:S01]  /*8e140*/  ISETP.LT.AND P0, PT, R13, UR4, !P4 ;  /* 0x000000040d007c0c */ /* 0x000fe2000e701270 */
[----:B------:R-:W-:-:S12]  /*8e150*/  IMAD.WIDE R16, R147, 0x4, R6 ;  /* 0x0000000493107825 */ /* 0x000fd800078e0206 */
[----:B------:R1:W-:Y:S04]  /*8e160*/  @P0 STG.E desc[UR6][R16.64], R145 ;  /* 0x0000009110000986 */ /* 0x0003e8000c101906 */
[----:B-1----:R-:W4:Y:S01]  /*8e170*/  LDL.LU R145, [R1+0x1704] ;  /* 0x0017040001917983 */ /* 0x002f220000300800 */
[----:B------:R-:W-:Y:S01]  /*8e180*/  ISETP.LT.AND P0, PT, R14, UR4, !P4 ;  /* 0x000000040e007c0c */ /* 0x000fe2000e701270 */
[----:B------:R-:W-:Y:S01]  /*8e190*/  IMAD.WIDE R16, R147, 0x4, R8 ;  /* 0x0000000493107825 */ /* 0x000fe200078e0208 */
[C---:B------:R-:W-:Y:S01]  /*8e1a0*/  LOP3.LUT P6, RZ, R153.reuse, 0x40, RZ, 0xc0, !PT ;  /* 0x0000004099ff7812 */ /* 0x040fe200078cc0ff */
[----:B------:R-:W4:Y:S01]  /*8e1b0*/  LDL.LU R147, [R1+0x269c] ;  /* 0x00269c0001937983 */ /* 0x000f220000300800 */
[----:B------:R-:W-:-:S09]  /*8e1c0*/  LOP3.LUT P3, RZ, R153, 0x80, RZ, 0xc0, !PT ;  /* 0x0000008099ff7812 */ /* 0x000fd2000786c0ff */
[----:B--2---:R1:W-:Y:S01]  /*8e1d0*/  @P0 STG.E desc[UR6][R16.64], R244 ;  /* 0x000000f410000986 */ /* 0x0043e2000c101906 */
[----:B------:R-:W-:-:S03]  /*8e1e0*/  ISETP.LT.AND P0, PT, R11, UR4, !P6 ;  /* 0x000000040b007c0c */ /* 0x000fc6000f701270 */
[----:B-1----:R-:W2:Y:S01]  /*8e1f0*/  LDL.LU R244, [R1+0x1304] ;  /* 0x0013040001f47983 */ /* 0x002ea20000300800 */
[----:B------:R-:W-:-:S09]  /*8e200*/  IMAD.WIDE R16, R143, 0x4, R2 ;  /* 0x000000048f107825 */ /* 0x000fd200078e0202 */
[----:B---3--:R1:W-:Y:S01]  /*8e210*/  @P0 STG.E desc[UR6][R16.64], R149 ;  /* 0x0000009510000986 */ /* 0x0083e2000c101906 */
[----:B------:R-:W-:-:S03]  /*8e220*/  ISETP.LT.AND P0, PT, R12, UR4, !P6 ;  /* 0x000000040c007c0c */ /* 0x000fc6000f701270 */
[----:B-1----:R-:W3:Y:S01]  /*8e230*/  LDL.LU R149, [R1+0xf14] ;  /* 0x000f140001957983 */ /* 0x002ee20000300800 */
[----:B------:R-:W-:-:S09]  /*8e240*/  IMAD.WIDE R16, R143, 0x4, R4 ;  /* 0x000000048f107825 */ /* 0x000fd200078e0204 */
[----:B----4-:R1:W-:Y:S01]  /*8e250*/  @P0 STG.E desc[UR6][R16.64], R144 ;  /* 0x0000009010000986 */ /* 0x0103e2000c101906 */
[----:B------:R-:W-:-:S03]  /*8e260*/  ISETP.LT.AND P0, PT, R13, UR4, !P6 ;  /* 0x000000040d007c0c */ /* 0x000fc6000f701270 */
[----:B-1----:R-:W4:Y:S01]  /*8e270*/  LDL.LU R144, [R1+0xb14] ;  /* 0x000b140001907983 */ /* 0x002f220000300800 */
[----:B------:R-:W-:-:S09]  /*8e280*/  IMAD.WIDE R16, R143, 0x4, R6 ;  /* 0x000000048f107825 */ /* 0x000fd200078e0206 */
[----:B------:R1:W-:Y:S01]  /*8e290*/  @P0 STG.E desc[UR6][R16.64], R150 ;  /* 0x0000009610000986 */ /* 0x0003e2000c101906 */
[----:B------:R-:W-:-:S03]  /*8e2a0*/  ISETP.LT.AND P0, PT, R14, UR4, !P6 ;  /* 0x000000040e007c0c */ /* 0x000fc6000f701270 */
[----:B-1----:R-:W4:Y:S01]  /*8e2b0*/  LDL.LU R150, [R1+0x714] ;  /* 0x0007140001967983 */ /* 0x002f220000300800 */
[----:B------:R-:W-:-:S03]  /*8e2c0*/  IMAD.WIDE R16, R143, 0x4, R8 ;  /* 0x000000048f107825 */ /* 0x000fc600078e0208 */
[----:B------:R-:W4:Y:S06]  /*8e2d0*/  LDL.LU R143, [R1+0x26a0] ;  /* 0x0026a000018f7983 */ /* 0x000f2c0000300800 */
[----:B------:R1:W-:Y:S01]  /*8e2e0*/  @P0 STG.E desc[UR6][R16.64], R151 ;  /* 0x0000009710000986 */ /* 0x0003e2000c101906 */
[----:B------:R-:W-:Y:S01]  /*8e2f0*/  ISETP.LT.AND P0, PT, R11, UR4, !P3 ;  /* 0x000000040b007c0c */ /* 0x000fe2000df01270 */
[----:B-1----:R-:W-:Y:S02]  /*8e300*/  IMAD.WIDE R16, R146, 0x4, R2 ;  /* 0x0000000492107825 */ /* 0x002fe400078e0202 */
[----:B------:R-:W4:Y:S10]  /*8e310*/  LDL.LU R151, [R1+0x314] ;  /* 0x0003140001977983 */ /* 0x000f340000300800 */
[----:B------:R1:W-:Y:S01]  /*8e320*/  @P0 STG.E desc[UR6][R16.64], R148 ;  /* 0x0000009410000986 */ /* 0x0003e2000c101906 */
[----:B------:R-:W-:Y:S01]  /*8e330*/  ISETP.LT.AND P0, PT, R12, UR4, !P3 ;  /* 0x000000040c007c0c */ /* 0x000fe2000df01270 */
[----:B-1----:R-:W-:-:S12]  /*8e340*/  IMAD.WIDE R16, R146, 0x4, R4 ;  /* 0x0000000492107825 */ /* 0x002fd800078e0204 */
[----:B------:R1:W-:Y:S04]  /*8e350*/  @P0 STG.E desc[UR6][R16.64], R142 ;  /* 0x0000008e10000986 */ /* 0x0003e8000c101906 */
[----:B-1----:R-:W4:Y:S01]  /*8e360*/  LDL.LU R142, [R1+0x1ff8] ;  /* 0x001ff800018e7983 */ /* 0x002f220000300800 */
[----:B------:R-:W-:-:S03]  /*8e370*/  ISETP.LT.AND P0, PT, R13, UR4, !P3 ;  /* 0x000000040d007c0c */ /* 0x000fc6000df01270 */
[----:B------:R-:W4:Y:S01]  /*8e380*/  LDL.LU R148, [R1+0x1b08] ;  /* 0x001b080001947983 */ /* 0x000f220000300800 */
[----:B------:R-:W-:-:S09]  /*8e390*/  IMAD.WIDE R16, R146, 0x4, R6 ;  /* 0x0000000492107825 */ /* 0x000fd200078e0206 */
        /* <DEDUP_REMOVED lines=8> */
[----:B------:R-:W-:Y:S01]  /*8e420*/  ISETP.LT.AND P0, PT, R11, UR4, !P5 ;  /* 0x000000040b007c0c */ /* 0x000fe2000ef01270 */
[C---:B-1----:R-:W-:Y:S02]  /*8e430*/  IMAD.WIDE R16, R147.reuse, 0x4, R2 ;  /* 0x0000000493107825 */ /* 0x042fe400078e0202 */
[----:B------:R-:W2:Y:S10]  /*8e440*/  LDL.LU R244, [R1+0x1308] ;  /* 0x0013080001f47983 */ /* 0x000eb40000300800 */
        /* <DEDUP_REMOVED lines=9> */
[----:B------:R-:W-:Y:S01]  /*8e4e0*/  IMAD.WIDE R16, R147, 0x4, R8 ;  /* 0x0000000493107825 */ /* 0x000fe200078e0208 */
[----:B------:R-:W-:Y:S02]  /*8e4f0*/  ISETP.LT.AND P0, PT, R14, UR4, !P5 ;  /* 0x000000040e007c0c */ /* 0x000fe4000ef01270 */
[----:B------:R-:W4:Y:S04]  /*8e500*/  LDL.LU R147, [R1+0x718] ;  /* 0x0007180001937983 */ /* 0x000f280000300800 */
[----:B------:R-:W4:Y:S07]  /*8e510*/  LDL.LU R149, [R1+0x26a8] ;  /* 0x0026a80001957983 */ /* 0x000f2e0000300800 */
        /* <DEDUP_REMOVED lines=8> */
[----:B------:R1:W-:Y:S01]  /*8e5a0*/  @P0 STG.E desc[UR6][R16.64], R148 ;  /* 0x0000009410000986 */ /* 0x0003e2000c101906 */
[----:B------:R-:W-:-:S03]  /*8e5b0*/  ISETP.LT.AND P0, PT, R13, UR4, !P4 ;  /* 0x000000040d007c0c */ /* 0x000fc6000e701270 */
[----:B-1----:R-:W4:Y:S01]  /*8e5c0*/  LDL.LU R148, [R1+0x1b0c] ;  /* 0x001b0c0001947983 */ /* 0x002f220000300800 */
[----:B------:R-:W-:-:S09]  /*8e5d0*/  IMAD.WIDE R16, R143, 0x4, R6 ;  /* 0x000000048f107825 */ /* 0x000fd200078e0206 */
[----:B------:R1:W-:Y:S02]  /*8e5e0*/  @P0 STG.E desc[UR6][R16.64], R145 ;  /* 0x0000009110000986 */ /* 0x0003e4000c101906 */
[----:B-1----:R-:W-:Y:S02]  /*8e5f0*/  IMAD.WIDE R16, R143, 0x4, R8 ;  /* 0x000000048f107825 */ /* 0x002fe400078e0208 */
[----:B------:R-:W4:Y:S01]  /*8e600*/  LDL.LU R143, [R1+0x170c] ;  /* 0x00170c00018f7983 */ /* 0x000f220000300800 */
[----:B------:R-:W-:Y:S02]  /*8e610*/  ISETP.LT.AND P0, PT, R14, UR4, !P4 ;  /* 0x000000040e007c0c */ /* 0x000fe4000e701270 */
[C---:B------:R-:W-:Y:S01]  /*8e620*/  LOP3.LUT P3, RZ, R153.reuse, 0x400, RZ, 0xc0, !PT ;  /* 0x0000040099ff7812 */ /* 0x040fe2000786c0ff */
        /* <DEDUP_REMOVED lines=12> */
[----:B------:R-:W-:-:S09]  /*8e6f0*/  IMAD.WIDE R16, R146, 0x4, R6 ;  /* 0x0000000492107825 */ /* 0x000fd200078e0206 */
[----:B------:R1:W-:Y:S04]  /*8e700*/  @P0 STG.E desc[UR6][R16.64], R147 ;  /* 0x0000009310000986 */ /* 0x0003e8000c101906 */
[----:B-1----:R-:W4:Y:S01]  /*8e710*/  LDL.LU R147, [R1+0xb1c] ;  /* 0x000b1c0001937983 */ /* 0x002f220000300800 */
[----:B------:R-:W-:-:S03]  /*8e720*/  ISETP.LT.AND P0, PT, R14, UR4, !P3 ;  /* 0x000000040e007c0c */ /* 0x000fc6000df01270 */
[----:B------:R-:W4:Y:S01]  /*8e730*/  LDL.LU R244, [R1+0x71c] ;  /* 0x00071c0001f47983 */ /* 0x000f220000300800 */
[----:B------:R-:W-:-:S03]  /*8e740*/  IMAD.WIDE R16, R146, 0x4, R8 ;  /* 0x0000000492107825 */ /* 0x000fc600078e0208 */
[----:B------:R-:W4:Y:S06]  /*8e750*/  LDL.LU R146, [R1+0x26b0] ;  /* 0x0026b00001927983 */ /* 0x000f2c0000300800 */
[----:B------:R1:W-:Y:S01]  /*8e760*/  @P0 STG.E desc[UR6][R16.64], R142 ;  /* 0x0000008e10000986 */ /* 0x0003e2000c101906 */
[----:B------:R-:W-:-:S03]  /*8e770*/  ISETP.LT.AND P0, PT, R11, UR4, !P5 ;  /* 0x000000040b007c0c */ /* 0x000fc6000ef01270 */
[----:B-1----:R-:W4:Y:S01]  /*8e780*/  LDL.LU R142, [R1+0x31c] ;  /* 0x00031c00018e7983 */ /* 0x002f220000300800 */
[----:B------:R-:W-:-:S09]  /*8e790*/  IMAD.WIDE R16, R149, 0x4, R2 ;  /* 0x0000000495107825 */ /* 0x000fd200078e0202 */
        /* <DEDUP_REMOVED lines=8> */
[----:B------:R1:W-:Y:S04]  /*8e820*/  @P0 STG.E desc[UR6][R16.64], R143 ;  /* 0x0000008f10000986 */ /* 0x0003e8000c101906 */
[----:B-1----:R-:W4:Y:S01]  /*8e830*/  LDL.LU R143, [R1+0x1b10] ;  /* 0x001b1000018f7983 */ /* 0x002f220000300800 */
[----:B------:R-:W-:Y:S01]  /*8e840*/  ISETP.LT.AND P0, PT, R14, UR4, !P5 ;  /* 0x000000040e007c0c */ /* 0x000fe2000ef01270 */
[----:B------:R-:W-:Y:S01]  /*8e850*/  IMAD.WIDE R16, R149, 0x4, R8 ;  /* 0x0000000495107825 */ /* 0x000fe200078e0208 */
[C---:B------:R-:W-:Y:S02]  /*8e860*/  LOP3.LUT P6, RZ, R153.reuse, 0x1000, RZ, 0xc0, !PT ;  /* 0x0000100099ff7812 */ /* 0x040fe400078cc0ff */
[----:B------:R-:W-:-:S09]  /*8e870*/  LOP3.LUT P4, RZ, R153, 0x2000, RZ, 0xc0, !PT ;  /* 0x0000200099ff7812 */ /* 0x000fd2000788c0ff */
[----:B--2---:R1:W-:Y:S01]  /*8e880*/  @P0 STG.E desc[UR6][R16.64], R144 ;  /* 0x0000009010000986 */ /* 0x0043e2000c101906 */
[----:B------:R-:W-:Y:S01]  /*8e890*/  ISETP.LT.AND P0, PT, R11, UR4, !P6 ;  /* 0x000000040b007c0c */ /* 0x000fe2000f701270 */
[C---:B-1----:R-:W-:Y:S02]  /*8e8a0*/  IMAD.WIDE R16, R145.reuse, 0x4, R2 ;  /* 0x0000000491107825 */ /* 0x042fe400078e0202 */
[----:B------:R-:W2:Y:S04]  /*8e8b0*/  LDL.LU R144, [R1+0x26b4] ;  /* 0x0026b40001907983 */ /* 0x000ea80000300800 */
[----:B------:R-:W2:Y:S06]  /*8e8c0*/  LDL.LU R149, [R1+0x1710] ;  /* 0x0017100001957983 */ /* 0x000eac0000300800 */
[----:B---3--:R1:W-:Y:S01]  /*8e8d0*/  @P0 STG.E desc[UR6][R16.64], R150 ;  /* 0x0000009610000986 */ /* 0x0083e2000c101906 */
[----:B------:R-:W-:Y:S01]  /*8e8e0*/  ISETP.LT.AND P0, PT, R12, UR4, !P6 ;  /* 0x000000040c007c0c */ /* 0x000fe2000f701270 */
[----:B-1----:R-:W-:-:S02]  /*8e8f0*/  IMAD.WIDE R16, R145, 0x4, R4 ;  /* 0x0000000491107825 */ /* 0x002fc400078e0204 */
[----:B------:R-:W3:Y:S10]  /*8e900*/  LDL.LU R150, [R1+0x1310] ;  /* 0x0013100001967983 */ /* 0x000ef40000300800 */
[----:B----4-:R1:W-:Y:S01]  /*8e910*/  @P0 STG.E desc[UR6][R16.64], R147 ;  /* 0x0000009310000986 */ /* 0x0103e2000c101906 */
[----:B------:R-:W-:Y:S01]  /*8e920*/  ISETP.LT.AND P0, PT, R13, UR4, !P6 ;  /* 0x000000040d007c0c */ /* 0x000fe2000f701270 */
[----:B-1----:R-:W-:-:S02]  /*8e930*/  IMAD.WIDE R16, R145, 0x4, R6 ;  /* 0x0000000491107825 */ /* 0x002fc400078e0206 */
[----:B------:R-:W4:Y:S10]  /*8e940*/  LDL.LU R147, [R1+0xf20] ;  /* 0x000f200001937983 */ /* 0x000f340000300800 */
[----:B------:R1:W-:Y:S01]  /*8e950*/  @P0 STG.E desc[UR6][R16.64], R244 ;  /* 0x000000f410000986 */ /* 0x0003e2000c101906 */
        /* <DEDUP_REMOVED lines=8> */
[----:B------:R-:W-:-:S03]  /*8e9e0*/  ISETP.LT.AND P0, PT, R12, UR4, !P4 ;  /* 0x000000040c007c0c */ /* 0x000fc6000e701270 */
[----:B------:R-:W4:Y:S01]  /*8e9f0*/  LDL.LU R244, [R1+0x720] ;  /* 0x0007200001f47983 */ /* 0x000f220000300800 */
[----:B-1----:R-:W-:-:S03]  /*8ea00*/  IMAD.WIDE R16, R146, 0x4, R4 ;  /* 0x0000000492107825 */ /* 0x002fc600078e0204 */
[----:B------:R-:W4:Y:S06]  /*8ea10*/  LDL.LU R151, [R1+0x2014] ;  /* 0x0020140001977983 */ /* 0x000f2c0000300800 */
[----:B------:R1:W-:Y:S01]  /*8ea20*/  @P0 STG.E desc[UR6][R16.64], R148 ;  /* 0x0000009410000986 */ /* 0x0003e2000c101906 */
[----:B------:R-:W-:Y:S01]  /*8ea30*/  ISETP.LT.AND P0, PT, R13, UR4, !P4 ;  /* 0x000000040d007c0c */ /* 0x000fe2000e701270 */
[----:B-1----:R-:W-:-:S12]  /*8ea40*/  IMAD.WIDE R16, R146, 0x4, R6 ;  /* 0x0000000492107825 */ /* 0x002fd800078e0206 */
[----:B------:R1:W-:Y:S04]  /*8ea50*/  @P0 STG.E desc[UR6][R16.64], R143 ;  /* 0x0000008f10000986 */ /* 0x0003e8000c101906 */
[----:B-1----:R-:W4:Y:S04]  /*8ea60*/  LDL.LU R143, [R1+0x2004] ;  /* 0x00200400018f7983 */ /* 0x002f280000300800 */
[----:B------:R-:W4:Y:S01]  /*8ea70*/  LDL.LU R148, [R1+0x1b14] ;  /* 0x001b140001947983 */ /* 0x000f220000300800 */
[----:B------:R-:W-:Y:S01]  /*8ea80*/  ISETP.LT.AND P0, PT, R14, UR4, !P4 ;  /* 0x000000040e007c0c */ /* 0x000fe2000e701270 */
[----:B------:R-:W-:Y:S01]  /*8ea90*/  IMAD.WIDE R16, R146, 0x4, R8 ;  /* 0x0000000492107825 */ /* 0x000fe200078e0208 */
[C---:B------:R-:W-:Y:S01]  /*8eaa0*/  LOP3.LUT P3, RZ, R153.reuse, 0x4000, RZ, 0xc0, !PT ;  /* 0x0000400099ff7812 */ /* 0x040fe2000786c0ff */
[----:B------:R-:W4:Y:S01]  /*8eab0*/  LDL.LU R146, [R1+0x26bc] ;  /* 0x0026bc0001927983 */ /* 0x000f220000300800 */
[----:B------:R-:W-:-:S09]  /*8eac0*/  LOP3.LUT P5, RZ, R153, 0x8000, RZ, 0xc0, !PT ;  /* 0x0000800099ff7812 */ /* 0x000fd200078ac0ff */
[----:B--2---:R1:W-:Y:S01]  /*8ead0*/  @P0 STG.E desc[UR6][R16.64], R149 ;  /* 0x0000009510000986 */ /* 0x0043e2000c101906 */
[----:B------:R-:W-:Y:S01]  /*8eae0*/  ISETP.LT.AND P0, PT, R11, UR4, !P3 ;  /* 0x000000040b007c0c */ /* 0x000fe2000df01270 */
[----:B-1----:R-:W-:Y:S02]  /*8eaf0*/  IMAD.WIDE R16, R144, 0x4, R2 ;  /* 0x0000000490107825 */ /* 0x002fe400078e0202 */
[----:B------:R-:W2:Y:S10]  /*8eb00*/  LDL.LU R149, [R1+0x1714] ;  /* 0x0017140001957983 */ /* 0x000eb40000300800 */
[----:B---3--:R1:W-:Y:S01]  /*8eb10*/  @P0 STG.E desc[UR6][R16.64], R150 ;  /* 0x0000009610000986 */ /* 0x0083e2000c101906 */
[----:B------:R-:W-:Y:S01]  /*8eb20*/  ISETP.LT.AND P0, PT, R12, UR4, !P3 ;  /* 0x000000040c007c0c */ /* 0x000fe2000df01270 */
[----:B-1----:R-:W-:-:S02]  /*8eb30*/  IMAD.WIDE R16, R144, 0x4, R4 ;  /* 0x0000000490107825 */ /* 0x002fc400078e0204 */
[----:B------:R-:W3:Y:S10]  /*8eb40*/  LDL.LU R150, [R1+0x1314] ;  /* 0x0013140001967983 */ /* 0x000ef40000300800 */
[----:B----4-:R1:W-:Y:S01]  /*8eb50*/  @P0 STG.E desc[UR6][R16.64], R147 ;  /* 0x0000009310000986 */ /* 0x0103e2000c101906 */
[----:B------:R-:W-:Y:S01]  /*8eb60*/  ISETP.LT.AND P0, PT, R13, UR4, !P3 ;  /* 0x000000040d007c0c */ /* 0x000fe2000df01270 */
[----:B-1----:R-:W-:-:S12]  /*8eb70*/  IMAD.WIDE R16, R144, 0x4, R6 ;  /* 0x0000000490107825 */ /* 0x002fd800078e0206 */
[----:B------:R1:W-:Y:S01]  /*8eb80*/  @P0 STG.E desc[UR6][R16.64], R145 ;  /* 0x0000009110000986 */ /* 0x0003e2000c101906 */
[----:B------:R-:W-:-:S03]  /*8eb90*/  ISETP.LT.AND P0, PT, R14, UR4, !P3 ;  /* 0x000000040e007c0c */ /* 0x000fc6000df01270 */
[----:B-1----:R-:W4:Y:S01]  /*8eba0*/  LDL.LU R145, [R1+0xf24] ;  /* 0x000f240001917983 */ /* 0x002f220000300800 */
[----:B------:R-:W-:-:S03]  /*8ebb0*/  IMAD.WIDE R16, R144, 0x4, R8 ;  /* 0x0000000490107825 */ /* 0x000fc600078e0208 */
[----:B------:R-:W4:Y:S04]  /*8ebc0*/  LDL.LU R147, [R1+0xb24] ;  /* 0x000b240001937983 */ /* 0x000f280000300800 */
[----:B------:R-:W4:Y:S04]  /*8ebd0*/  LDL.LU R144, [R1+0x26c0] ;  /* 0x0026c00001907983 */ /* 0x000f280000300800 */
[----:B------:R1:W-:Y:S01]  /*8ebe0*/  @P0 STG.E desc[UR6][R16.64], R244 ;  /* 0x000000f410000986 */ /* 0x0003e2000c101906 */
[----:B------:R-:W-:Y:S01]  /*8ebf0*/  ISETP.LT.AND P0, PT, R11, UR4, !P5 ;  /* 0x000000040b007c0c */ /* 0x000fe2000ef01270 */
[----:B-1----:R-:W-:-:S02]  /*8ec00*/  IMAD.WIDE R16, R142, 0x4, R2 ;  /* 0x000000048e107825 */ /* 0x002fc400078e0202 */
        /* <DEDUP_REMOVED lines=22> */
[----:B-1----:R-:W-:-:S12]  /*8ed70*/  IMAD.WIDE R16, R146, 0x4, R4 ;  /* 0x0000000492107825 */ /* 0x002fd800078e0204 */
[----:B----4-:R1:W-:Y:S01]  /*8ed80*/  @P0 STG.E desc[UR6][R16.64], R145 ;  /* 0x0000009110000986 */ /* 0x0103e2000c101906 */
[----:B------:R-:W-:-:S03]  /*8ed90*/  ISETP.LT.AND P0, PT, R13, UR4, !P4 ;  /* 0x000000040d007c0c */ /* 0x000fc6000e701270 */
[----:B-1----:R-:W3:Y:S01]  /*8eda0*/  LDL.LU R145, [R1+0x1318] ;  /* 0x0013180001917983 */ /* 0x002ee20000300800 */
[----:B------:R-:W-:-:S03]  /*8edb0*/  IMAD.WIDE R16, R146, 0x4, R6 ;  /* 0x0000000492107825 */ /* 0x000fc600078e0206 */
[----:B------:R-:W4:Y:S06]  /*8edc0*/  LDL.LU R150, [R1+0xf28] ;  /* 0x000f280001967983 */ /* 0x000f2c0000300800 */
[----:B------:R1:W-:Y:S01]  /*8edd0*/  @P0 STG.E desc[UR6][R16.64], R147 ;  /* 0x0000009310000986 */ /* 0x0003e2000c101906 */
[----:B------:R-:W-:Y:S01]  /*8ede0*/  ISETP.LT.AND P0, PT, R14, UR4, !P4 ;  /* 0x000000040e007c0c */ /* 0x000fe2000e701270 */
[----:B-1----:R-:W-:Y:S02]  /*8edf0*/  IMAD.WIDE R16, R146, 0x4, R8 ;  /* 0x0000000492107825 */ /* 0x002fe400078e0208 */
[----:B------:R-:W4:Y:S10]  /*8ee00*/  LDL.LU R146, [R1+0xb28] ;  /* 0x000b280001927983 */ /* 0x000f340000300800 */
[----:B------:R1:W-:Y:S01]  /*8ee10*/  @P0 STG.E desc[UR6][R16.64], R244 ;  /* 0x000000f410000986 */ /* 0x0003e2000c101906 */
[----:B------:R-:W-:-:S03]  /*8ee20*/  ISETP.LT.AND P0, PT, R11, UR4, !P3 ;  /* 0x000000040b007c0c */ /* 0x000fc6000df01270 */
[----:B------:R-:W4:Y:S01]  /*8ee30*/  LDL.LU R147, [R1+0x26c8] ;  /* 0x0026c80001937983 */ /* 0x000f220000300800 */
[----:B-1----:R-:W-:-:S09]  /*8ee40*/  IMAD.WIDE R16, R144, 0x4, R2 ;  /* 0x0000000490107825 */ /* 0x002fd200078e0202 */
        /* <DEDUP_REMOVED lines=31> */
[----:B------:R-:W4:Y:S04]  /*8f040*/  LDL.LU R146, [R1+0xb2c] ;  /* 0x000b2c0001927983 */ /* 0x000f280000300800 */
[----:B------:R-:W4:Y:S06]  /*8f050*/  LDL.LU R142, [R1+0x26d8] ;  /* 0x0026d800018e7983 */ /* 0x000f2c0000300800 */
[----:B------:R1:W-:Y:S01]  /*8f060*/  @P0 STG.E desc[UR6][R16.64], R143 ;  /* 0x0000008f10000986 */ /* 0x0003e2000c101906 */
[----:B------:R-:W-:Y:S01]  /*8f070*/  ISETP.LT.AND P0, PT, R11, UR4, !P5 ;  /* 0x000000040b007c0c */ /* 0x000fe2000ef01270 */
[----:B-1----:R-:W-:-:S02]  /*8f080*/  IMAD.WIDE R16, R147, 0x4, R2 ;  /* 0x0000000493107825 */ /* 0x002fc400078e0202 */
[----:B------:R-:W4:Y:S10]  /*8f090*/  LDL.LU R143, [R1+0x72c] ;  /* 0x00072c00018f7983 */ /* 0x000f340000300800 */
[----:B------:R1:W-:Y:S01]  /*8f0a0*/  @P0 STG.E desc[UR6][R16.64], R244 ;  /* 0x000000f410000986 */ /* 0x0003e2000c101906 */
[----:B------:R-:W-:Y:S01]  /*8f0b0*/  ISETP.LT.AND P0, PT, R12, UR4, !P5 ;  /* 0x000000040c007c0c */ /* 0x000fe2000ef01270 */
[----:B-1----:R-:W-:-:S12]  /*8f0c0*/  IMAD.WIDE R16, R147, 0x4, R4 ;  /* 0x0000000493107825 */ /* 0x002fd800078e0204 */
        /* <DEDUP_REMOVED lines=44> */
[----:B------:R-:W-:Y:S02]  /*8f390*/  ISETP.LT.AND P0, PT, R14, UR4, !P3 ;  /* 0x000000040e007c0c */ /* 0x000fe4000df01270 */
[C---:B------:R-:W-:Y:S01]  /*8f3a0*/  LOP3.LUT P5, RZ, R153.reuse, 0x400000, RZ, 0xc0, !PT ;  /* 0x0040000099ff7812 */ /* 0x040fe200078ac0ff */
[----:B------:R-:W4:Y:S01]  /*8f3b0*/  LDL.LU R148, [R1+0x26e4] ;  /* 0x0026e40001947983 */ /* 0x000f220000300800 */
[----:B------:R-:W-:-:S09]  /*8f3c0*/  LOP3.LUT P6, RZ, R153, 0x800000, RZ, 0xc0, !PT ;  /* 0x0080000099ff7812 */ /* 0x000fd200078cc0ff */
[----:B--2---:R1:W-:Y:S01]  /*8f3d0*/  @P0 STG.E desc[UR6][R16.64], R149 ;  /* 0x0000009510000986 */ /* 0x0043e2000c101906 */
[----:B------:R-:W-:-:S03]  /*8f3e0*/  ISETP.LT.AND P0, PT, R11, UR4, !P5 ;  /* 0x000000040b007c0c */ /* 0x000fc6000ef01270 */
[----:B-1----:R-:W2:Y:S01]  /*8f3f0*/  LDL.LU R149, [R1+0x1324] ;  /* 0x0013240001957983 */ /* 0x002ea20000300800 */
[----:B---3--:R-:W-:-:S09]  /*8f400*/  IMAD.WIDE R16, R145, 0x4, R2 ;  /* 0x0000000491107825 */ /* 0x008fd200078e0202 */
[----:B----4-:R1:W-:Y:S01]  /*8f410*/  @P0 STG.E desc[UR6][R16.64], R150 ;  /* 0x0000009610000986 */ /* 0x0103e2000c101906 */
[----:B------:R-:W-:Y:S01]  /*8f420*/  ISETP.LT.AND P0, PT, R12, UR4, !P5 ;  /* 0x000000040c007c0c */ /* 0x000fe2000ef01270 */
[----:B-1----:R-:W-:-:S12]  /*8f430*/  IMAD.WIDE R16, R145, 0x4, R4 ;  /* 0x0000000491107825 */ /* 0x002fd800078e0204 */
[----:B------:R1:W-:Y:S01]  /*8f440*/  @P0 STG.E desc[UR6][R16.64], R146 ;  /* 0x0000009210000986 */ /* 0x0003e2000c101906 */
[----:B------:R-:W-:-:S03]  /*8f450*/  ISETP.LT.AND P0, PT, R13, UR4, !P5 ;  /* 0x000000040d007c0c */ /* 0x000fc6000ef01270 */
[----:B-1----:R-:W3:Y:S01]  /*8f460*/  LDL.LU R146, [R1+0xf34] ;  /* 0x000f340001927983 */ /* 0x002ee20000300800 */
[----:B------:R-:W-:-:S09]  /*8f470*/  IMAD.WIDE R16, R145, 0x4, R6 ;  /* 0x0000000491107825 */ /* 0x000fd200078e0206 */
[----:B------:R1:W-:Y:S01]  /*8f480*/  @P0 STG.E desc[UR6][R16.64], R143 ;  /* 0x0000008f10000986 */ /* 0x0003e2000c101906 */
[----:B------:R-:W-:-:S03]  /*8f490*/  ISETP.LT.AND P0, PT, R14, UR4, !P5 ;  /* 0x000000040e007c0c */ /* 0x000fc6000ef01270 */
[----:B-1----:R-:W4:Y:S01]  /*8f4a0*/  LDL.LU R143, [R1+0x734] ;  /* 0x00073400018f7983 */ /* 0x002f220000300800 */
[----:B------:R-:W-:-:S03]  /*8f4b0*/  IMAD.WIDE R16, R145, 0x4, R8 ;  /* 0x0000000491107825 */ /* 0x000fc600078e0208 */
[----:B------:R-:W4:Y:S06]  /*8f4c0*/  LDL.LU R150, [R1+0x334] ;  /* 0x0003340001967983 */ /* 0x000f2c0000300800 */
[----:B------:R1:W-:Y:S01]  /*8f4d0*/  @P0 STG.E desc[UR6][R16.64], R244 ;  /* 0x000000f410000986 */ /* 0x0003e2000c101906 */
[----:B------:R-:W-:-:S03]  /*8f4e0*/  ISETP.LT.AND P0, PT, R11, UR4, !P6 ;  /* 0x000000040b007c0c */ /* 0x000fc6000f701270 */
[----:B------:R-:W4:Y:S01]  /*8f4f0*/  LDL.LU R145, [R1+0x26e8] ;  /* 0x0026e80001917983 */ /* 0x000f220000300800 */
[----:B-1----:R-:W-:-:S03]  /*8f500*/  IMAD.WIDE R16, R144, 0x4, R2 ;  /* 0x0000000490107825 */ /* 0x002fc600078e0202 */
[----:B------:R-:W4:Y:S06]  /*8f510*/  LDL.LU R244, [R1+0x324] ;  /* 0x0003240001f47983 */ /* 0x000f2c0000300800 */
        /* <DEDUP_REMOVED lines=48> */
[----:B------:R-:W4:Y:S04]  /*8f820*/  LDL.LU R151, [R1+0x172c] ;  /* 0x00172c0001977983 */ /* 0x000f280000300800 */
[----:B------:R-:W4:Y:S01]  /*8f830*/  LDL.LU R145, [R1+0x26f4] ;  /* 0x0026f40001917983 */ /* 0x000f220000300800 */
[----:B------:R-:W-:-:S05]  /*8f840*/  LOP3.LUT P6, RZ, R153, 0x8000000, RZ, 0xc0, !PT ;  /* 0x0800000099ff7812 */ /* 0x000fca00078cc0ff */
[----:B--2---:R1:W-:Y:S01]  /*8f850*/  @P0 STG.E desc[UR6][R16.64], R146 ;  /* 0x0000009210000986 */ /* 0x0043e2000c101906 */
[----:B------:R-:W-:Y:S01]  /*8f860*/  ISETP.LT.AND P0, PT, R11, UR4, !P5 ;  /* 0x000000040b007c0c */ /* 0x000fe2000ef01270 */
[C---:B-1----:R-:W-:Y:S02]  /*8f870*/  IMAD.WIDE R16, R147.reuse, 0x4, R2 ;  /* 0x0000000493107825 */ /* 0x042fe400078e0202 */
        /* <DEDUP_REMOVED lines=9> */
[----:B------:R-:W-:Y:S01]  /*8f910*/  ISETP.LT.AND P0, PT, R14, UR4, !P5 ;  /* 0x000000040e007c0c */ /* 0x000fe2000ef01270 */
[----:B-1----:R-:W-:Y:S02]  /*8f920*/  IMAD.WIDE R16, R147, 0x4, R8 ;  /* 0x0000000493107825 */ /* 0x002fe400078e0208 */
[----:B------:R-:W4:Y:S10]  /*8f930*/  LDL.LU R148, [R1+0x73c] ;  /* 0x00073c0001947983 */ /* 0x000f340000300800 */
[----:B------:R1:W-:Y:S01]  /*8f940*/  @P0 STG.E desc[UR6][R16.64], R244 ;  /* 0x000000f410000986 */ /* 0x0003e2000c101906 */
[----:B------:R-:W-:-:S03]  /*8f950*/  ISETP.LT.AND P0, PT, R11, UR4, !P6 ;  /* 0x000000040b007c0c */ /* 0x000fc6000f701270 */
[----:B------:R-:W4:Y:S04]  /*8f960*/  LDL.LU R147, [R1+0x33c] ;  /* 0x00033c0001937983 */ /* 0x000f280000300800 */
[----:B------:R-:W4:Y:S01]  /*8f970*/  LDL.LU R150, [R1+0x26f8] ;  /* 0x0026f80001967983 */ /* 0x000f220000300800 */
[----:B-1----:R-:W-:-:S05]  /*8f980*/  IMAD.WIDE R16, R149, 0x4, R2 ;  /* 0x0000000495107825 */ /* 0x002fca00078e0202 */
[----:B------:R1:W-:Y:S01]  /*8f990*/  @P0 STG.E desc[UR6][R16.64], R142 ;  /* 0x0000008e10000986 */ /* 0x0003e2000c101906 */
[----:B------:R-:W-:Y:S01]  /*8f9a0*/  ISETP.LT.AND P0, PT, R12, UR4, !P6 ;  /* 0x000000040c007c0c */ /* 0x000fe2000f701270 */
[----:B-1----:R-:W-:Y:S02]  /*8f9b0*/  IMAD.WIDE R16, R149, 0x4, R4 ;  /* 0x0000000495107825 */ /* 0x002fe400078e0204 */
[----:B------:R-:W4:Y:S10]  /*8f9c0*/  LDL.LU R142, [R1+0x32c] ;  /* 0x00032c00018e7983 */ /* 0x000f340000300800 */
[----:B------:R1:W-:Y:S04]  /*8f9d0*/  @P0 STG.E desc[UR6][R16.64], R144 ;  /* 0x0000009010000986 */ /* 0x0003e8000c101906 */
[----:B-1----:R-:W4:Y:S01]  /*8f9e0*/  LDL.LU R144, [R1+0x1730] ;  /* 0x0017300001907983 */ /* 0x002f220000300800 */
[----:B------:R-:W-:Y:S01]  /*8f9f0*/  ISETP.LT.AND P0, PT, R13, UR4, !P6 ;  /* 0x000000040d007c0c */ /* 0x000fe2000f701270 */
[----:B------:R-:W-:-:S02]  /*8fa00*/  IMAD.WIDE R16, R149, 0x4, R6 ;  /* 0x0000000495107825 */ /* 0x000fc400078e0206 */
[----:B------:R-:W4:Y:S10]  /*8fa10*/  LDL.LU R244, [R1+0x2030] ;  /* 0x0020300001f47983 */ /* 0x000f340000300800 */
[----:B------:R1:W-:Y:S01]  /*8fa20*/  @P0 STG.E desc[UR6][R16.64], R151 ;  /* 0x0000009710000986 */ /* 0x0003e2000c101906 */
[----:B------:R-:W-:Y:S01]  /*8fa30*/  ISETP.LT.AND P0, PT, R14, UR4, !P6 ;  /* 0x000000040e007c0c */ /* 0x000fe2000f701270 */
[----:B-1----:R-:W-:-:S02]  /*8fa40*/  IMAD.WIDE R16, R149, 0x4, R8 ;  /* 0x0000000495107825 */ /* 0x002fc400078e0208 */
[----:B------:R-:W4:Y:S10]  /*8fa50*/  LDL.LU R151, [R1+0x1b30] ;  /* 0x001b300001977983 */ /* 0x000f340000300800 */
[----:B--2---:R1:W-:Y:S01]  /*8fa60*/  @P0 STG.E desc[UR6][R16.64], R146 ;  /* 0x0000009210000986 */ /* 0x0043e2000c101906 */
[----:B------:R-:W-:Y:S01]  /*8fa70*/  ISETP.LT.AND P0, PT, R11, UR4, !P1 ;  /* 0x000000040b007c0c */ /* 0x000fe2000cf01270 */
[----:B-1----:R-:W-:-:S02]  /*8fa80*/  IMAD.WIDE R16, R145, 0x4, R2 ;  /* 0x0000000491107825 */ /* 0x002fc400078e0202 */
[----:B------:R-:W2:Y:S10]  /*8fa90*/  LDL.LU R146, [R1+0x1330] ;  /* 0x0013300001927983 */ /* 0x000eb40000300800 */
[----:B---3--:R1:W-:Y:S01]  /*8faa0*/  @P0 STG.E desc[UR6][R16.64], R143 ;  /* 0x0000008f10000986 */ /* 0x0083e2000c101906 */
[----:B------:R-:W-:Y:S01]  /*8fab0*/  ISETP.LT.AND P0, PT, R12, UR4, !P1 ;  /* 0x000000040c007c0c */ /* 0x000fe2000cf01270 */
[----:B-1----:R-:W-:-:S02]  /*8fac0*/  IMAD.WIDE R16, R145, 0x4, R4 ;  /* 0x0000000491107825 */ /* 0x002fc400078e0204 */
[----:B------:R-:W3:Y:S04]  /*8fad0*/  LDL.LU R143, [R1+0x26fc] ;  /* 0x0026fc00018f7983 */ /* 0x000ee80000300800 */
[----:B------:R-:W3:Y:S06]  /*8fae0*/  LDL.LU R149, [R1+0xf40] ;  /* 0x000f400001957983 */ /* 0x000eec0000300800 */
[----:B----4-:R1:W-:Y:S01]  /*8faf0*/  @P0 STG.E desc[UR6][R16.64], R148 ;  /* 0x0000009410000986 */ /* 0x0103e2000c101906 */
[----:B------:R-:W-:-:S02]  /*8fb00*/  ISETP.LT.AND P0, PT, R13, UR4, !P1 ;  /* 0x000000040d007c0c */ /* 0x000fc4000cf01270 */
[----:B------:R-:W-:Y:S01]  /*8fb10*/  ISETP.LT.AND P1, PT, R14, UR4, !P1 ;  /* 0x000000040e007c0c */ /* 0x000fe2000cf21270 */
[----:B-1----:R-:W-:Y:S01]  /*8fb20*/  IMAD.WIDE R16, R145, 0x4, R6 ;  /* 0x0000000491107825 */ /* 0x002fe200078e0206 */
[----:B------:R-:W4:Y:S09]  /*8fb30*/  LDL.LU R148, [R1+0xb30] ;  /* 0x000b300001947983 */ /* 0x000f320000300800 */
[----:B------:R1:W-:Y:S01]  /*8fb40*/  @P0 STG.E desc[UR6][R16.64], R147 ;  /* 0x0000009310000986 */ /* 0x0003e2000c101906 */
[----:B------:R-:W-:Y:S01]  /*8fb50*/  ISETP.LT.AND P0, PT, R11, UR4, !P2 ;  /* 0x000000040b007c0c */ /* 0x000fe2000d701270 */
[----:B------:R-:W-:-:S04]  /*8fb60*/  IMAD.WIDE R18, R150, 0x4, R2 ;  /* 0x0000000496127825 */ /* 0x000fc800078e0202 */
[----:B-1----:R-:W-:Y:S01]  /*8fb70*/  IMAD.WIDE R16, R145, 0x4, R8 ;  /* 0x0000000491107825 */ /* 0x002fe200078e0208 */
[----:B------:R-:W4:Y:S04]  /*8fb80*/  LDL.LU R147, [R1+0x340] ;  /* 0x0003400001937983 */ /* 0x000f280000300800 */
[----:B------:R1:W-:Y:S04]  /*8fb90*/  @P1 STG.E desc[UR6][R16.64], R142 ;  /* 0x0000008e10001986 */ /* 0x0003e8000c101906 */
[----:B-1----:R-:W4:Y:S04]  /*8fba0*/  LDL.LU R142, [R1+0x2700] ;  /* 0x00270000018e7983 */ /* 0x002f280000300800 */
[----:B------:R-:W4:Y:S04]  /*8fbb0*/  LDL.LU R145, [R1+0x740] ;  /* 0x0007400001917983 */ /* 0x000f280000300800 */
[----:B------:R1:W-:Y:S04]  /*8fbc0*/  @P0 STG.E desc[UR6][R18.64], R144 ;  /* 0x0000009012000986 */ /* 0x0003e8000c101906 */
[----:B-1----:R-:W4:Y:S01]  /*8fbd0*/  LDL.LU R144, [R1+0x1734] ;  /* 0x0017340001907983 */ /* 0x002f220000300800 */
[----:B------:R-:W-:Y:S01]  /*8fbe0*/  ISETP.LT.AND P1, PT, R12, UR4, !P2 ;  /* 0x000000040c007c0c */ /* 0x000fe2000d721270 */
[----:B------:R-:W-:Y:S01]  /*8fbf0*/  IMAD.WIDE R16, R150, 0x4, R4 ;  /* 0x0000000496107825 */ /* 0x000fe200078e0204 */
[----:B------:R-:W-:-:S02]  /*8fc00*/  ISETP.LT.AND P0, PT, R13, UR4, !P2 ;  /* 0x000000040d007c0c */ /* 0x000fc4000d701270 */
[----:B------:R-:W-:Y:S02]  /*8fc10*/  LOP3.LUT P3, RZ, R154, 0x200000, RZ, 0xc0, !PT ;  /* 0x002000009aff7812 */ /* 0x000fe4000786c0ff */
[----:B------:R-:W-:Y:S01]  /*8fc20*/  ISETP.LT.AND P2, PT, R14, UR4, !P2 ;  /* 0x000000040e007c0c */ /* 0x000fe2000d741270 */
[----:B------:R-:W-:-:S06]  /*8fc30*/  IMAD.WIDE R18, R150, 0x4, R6 ;  /* 0x0000000496127825 */ /* 0x000fcc00078e0206 */
[----:B------:R1:W-:Y:S01]  /*8fc40*/  @P1 STG.E desc[UR6][R16.64], R244 ;  /* 0x000000f410001986 */ /* 0x0003e2000c101906 */
[----:B------:R-:W-:Y:S01]  /*8fc50*/  ISETP.LT.AND P1, PT, R11, UR4, !P3 ;  /* 0x000000040b007c0c */ /* 0x000fe2000df21270 */
[----:B------:R-:W-:Y:S02]  /*8fc60*/  IMAD.WIDE R20, R150, 0x4, R8 ;  /* 0x0000000496147825 */ /* 0x000fe400078e0208 */
[----:B------:R-:W4:Y:S04]  /*8fc70*/  LDL.LU R150, [R1+0x2704] ;  /* 0x0027040001967983 */ /* 0x000f280000300800 */
[----:B------:R-:W4:Y:S01]  /*8fc80*/  LDL.LU R240, [R1+0x2034] ;  /* 0x0020340001f07983 */ /* 0x000f220000300800 */
[----:B------:R-:W-:-:S03]  /*8fc90*/  LOP3.LUT P4, RZ, R154, 0x100000, RZ, 0xc0, !PT ;  /* 0x001000009aff7812 */ /* 0x000fc6000788c0ff */
[----:B------:R-:W-:Y:S01]  /*8fca0*/  @P0 STG.E desc[UR6][R18.64], R151 ;  /* 0x0000009712000986 */ /* 0x000fe2000c101906 */
[----:B------:R-:W-:-:S03]  /*8fcb0*/  ISETP.LT.AND P0, PT, R12, UR4, !P3 ;  /* 0x000000040c007c0c */ /* 0x000fc6000df01270 */
[----:B-1----:R-:W4:Y:S04]  /*8fcc0*/  LDL.LU R244, [R1+0x1b34] ;  /* 0x001b340001f47983 */ /* 0x002f280000300800 */
[----:B--2---:R1:W-:Y:S01]  /*8fcd0*/  @P2 STG.E desc[UR6][R20.64], R146 ;  /* 0x0000009214002986 */ /* 0x0043e2000c101906 */
[----:B------:R-:W-:Y:S02]  /*8fce0*/  ISETP.LT.AND P2, PT, R13, UR4, !P3 ;  /* 0x000000040d007c0c */ /* 0x000fe4000df41270 */
[----:B------:R-:W-:Y:S01]  /*8fcf0*/  ISETP.LT.AND P3, PT, R14, UR4, !P3 ;  /* 0x000000040e007c0c */ /* 0x000fe2000df61270 */
[----:B-1----:R-:W2:Y:S04]  /*8fd00*/  LDL.LU R146, [R1+0x1334] ;  /* 0x0013340001927983 */ /* 0x002ea80000300800 */
[----:B------:R-:W2:Y:S01]  /*8fd10*/  LDL.LU R151, [R1+0xf44] ;  /* 0x000f440001977983 */ /* 0x000ea20000300800 */
[----:B---3--:R-:W-:-:S05]  /*8fd20*/  IMAD.WIDE R16, R143, 0x4, R2 ;  /* 0x000000048f107825 */ /* 0x008fca00078e0202 */
[----:B------:R1:W-:Y:S01]  /*8fd30*/  @P1 STG.E desc[UR6][R16.64], R149 ;  /* 0x0000009510001986 */ /* 0x0003e2000c101906 */
[----:B------:R-:W-:Y:S01]  /*8fd40*/  ISETP.LT.AND P1, PT, R11, UR4, !P4 ;  /* 0x000000040b007c0c */ /* 0x000fe2000e721270 */
[----:B------:R-:W-:-:S04]  /*8fd50*/  IMAD.WIDE R18, R143, 0x4, R4 ;  /* 0x000000048f127825 */ /* 0x000fc800078e0204 */
[C---:B------:R-:W-:Y:S01]  /*8fd60*/  IMAD.WIDE R20, R143.reuse, 0x4, R6 ;  /* 0x000000048f147825 */ /* 0x040fe200078e0206 */
[----:B-1----:R-:W3:Y:S03]  /*8fd70*/  LDL.LU R149, [R1+0xb34] ;  /* 0x000b340001957983 */ /* 0x002ee60000300800 */
[----:B------:R-:W-:Y:S02]  /*8fd80*/  IMAD.WIDE R16, R143, 0x4, R8 ;  /* 0x000000048f107825 */ /* 0x000fe400078e0208 */
[----:B------:R-:W3:Y:S04]  /*8fd90*/  LDL.LU R143, [R1+0x2708] ;  /* 0x00270800018f7983 */ /* 0x000ee80000300800 */
[----:B----4-:R1:W-:Y:S04]  /*8fda0*/  @P0 STG.E desc[UR6][R18.64], R148 ;  /* 0x0000009412000986 */ /* 0x0103e8000c101906 */
[----:B-1----:R-:W4:Y:S04]  /*8fdb0*/  LDL.LU R148, [R1+0x344] ;  /* 0x0003440001947983 */ /* 0x002f280000300800 */
[----:B------:R1:W-:Y:S04]  /*8fdc0*/  @P2 STG.E desc[UR6][R20.64], R147 ;  /* 0x0000009314002986 */ /* 0x0003e8000c101906 */
[----:B-1----:R-:W4:Y:S01]  /*8fdd0*/  LDL.LU R147, [R1+0x744] ;  /* 0x0007440001937983 */ /* 0x002f220000300800 */
[----:B------:R-:W-:-:S03]  /*8fde0*/  IMAD.WIDE R18, R142, 0x4, R2 ;  /* 0x000000048e127825 */ /* 0x000fc600078e0202 */
[----:B------:R1:W-:Y:S04]  /*8fdf0*/  @P3 STG.E desc[UR6][R16.64], R145 ;  /* 0x0000009110003986 */ /* 0x0003e8000c101906 */
[----:B-1----:R-:W4:Y:S04]  /*8fe00*/  LDL.LU R145, [R1+0x1738] ;  /* 0x0017380001917983 */ /* 0x002f280000300800 */
[----:B------:R1:W-:Y:S04]  /*8fe10*/  @P1 STG.E desc[UR6][R18.64], R144 ;  /* 0x0000009012001986 */ /* 0x0003e8000c101906 */
[----:B-1----:R-:W4:Y:S01]  /*8fe20*/  LDL.LU R144, [R1+0x2038] ;  /* 0x0020380001907983 */ /* 0x002f220000300800 */
[----:B------:R-:W-:-:S02]  /*8fe30*/  ISETP.LT.AND P2, PT, R12, UR4, !P4 ;  /* 0x000000040c007c0c */ /* 0x000fc4000e741270 */
[----:B------:R-:W-:Y:S01]  /*8fe40*/  ISETP.LT.AND P0, PT, R13, UR4, !P4 ;  /* 0x000000040d007c0c */ /* 0x000fe2000e701270 */
[----:B------:R-:W-:Y:S01]  /*8fe50*/  IMAD.WIDE R16, R142, 0x4, R4 ;  /* 0x000000048e107825 */ /* 0x000fe200078e0204 */
[----:B------:R-:W-:Y:S02]  /*8fe60*/  ISETP.LT.AND P4, PT, R14, UR4, !P4 ;  /* 0x000000040e007c0c */ /* 0x000fe4000e781270 */
[----:B------:R-:W-:Y:S01]  /*8fe70*/  LOP3.LUT P5, RZ, R154, 0x80000, RZ, 0xc0, !PT ;  /* 0x000800009aff7812 */ /* 0x000fe200078ac0ff */
[----:B------:R-:W-:-:S03]  /*8fe80*/  IMAD.WIDE R18, R142, 0x4, R6 ;  /* 0x000000048e127825 */ /* 0x000fc600078e0206 */
[----:B------:R-:W-:Y:S01]  /*8fe90*/  ISETP.LT.AND P1, PT, R11, UR4, !P5 ;  /* 0x000000040b007c0c */ /* 0x000fe2000ef21270 */
[----:B------:R-:W-:Y:S02]  /*8fea0*/  IMAD.WIDE R20, R142, 0x4, R8 ;  /* 0x000000048e147825 */ /* 0x000fe400078e0208 */
[----:B------:R1:W-:Y:S01]  /*8feb0*/  @P2 STG.E desc[UR6][R16.64], R240 ;  /* 0x000000f010002986 */ /* 0x0003e2000c101906 */
[----:B------:R-:W-:Y:S02]  /*8fec0*/  ISETP.LT.AND P2, PT, R12, UR4, !P5 ;  /* 0x000000040c007c0c */ /* 0x000fe4000ef41270 */
[----:B------:R-:W-:Y:S01]  /*8fed0*/  LOP3.LUT P6, RZ, R154, 0x40000, RZ, 0xc0, !PT ;  /* 0x000400009aff7812 */ /* 0x000fe200078cc0ff */
[----:B------:R1:W-:Y:S01]  /*8fee0*/  @P0 STG.E desc[UR6][R18.64], R244 ;  /* 0x000000f412000986 */ /* 0x0003e2000c101906 */
[----:B------:R-:W-:Y:S02]  /*8fef0*/  ISETP.LT.AND P0, PT, R13, UR4, !P5 ;  /* 0x000000040d007c0c */ /* 0x000fe4000ef01270 */
[----:B------:R-:W-:Y:S01]  /*8ff00*/  ISETP.LT.AND P5, PT, R14, UR4, !P5 ;  /* 0x000000040e007c0c */ /* 0x000fe2000efa1270 */
[----:B------:R-:W4:Y:S01]  /*8ff10*/  LDL.LU R142, [R1+0x270c] ;  /* 0x00270c00018e7983 */ /* 0x000f220000300800 */
[----:B------:R-:W-:Y:S01]  /*8ff20*/  ISETP.LT.AND P3, PT, R12, UR4, !P6 ;  /* 0x000000040c007c0c */ /* 0x000fe2000f761270 */
[----:B-1----:R-:W-:-:S02]  /*8ff30*/  IMAD.WIDE R16, R150, 0x4, R2 ;  /* 0x0000000496107825 */ /* 0x002fc400078e0202 */
[----:B------:R-:W1:Y:S02]  /*8ff40*/  LDS.128 R152, [R152] ;  /* 0x0000000098987984 */ /* 0x000e640000000c00 */
[----:B------:R-:W-:Y:S02]  /*8ff50*/  IMAD.WIDE R18, R150, 0x4, R4 ;  /* 0x0000000496127825 */ /* 0x000fe400078e0204 */
[----:B--2---:R2:W-:Y:S01]  /*8ff60*/  @P4 STG.E desc[UR6][R20.64], R146 ;  /* 0x0000009214004986 */ /* 0x0045e2000c101906 */
[----:B------:R-:W-:-:S03]  /*8ff70*/  ISETP.LT.AND P4, PT, R11, UR4, !P6 ;  /* 0x000000040b007c0c */ /* 0x000fc6000f781270 */
[----:B------:R1:W-:Y:S04]  /*8ff80*/  @P1 STG.E desc[UR6][R16.64], R151 ;  /* 0x0000009710001986 */ /* 0x0003e8000c101906 */
[----:B--2---:R-:W2:Y:S01]  /*8ff90*/  LDL.LU R146, [R1+0x1b38] ;  /* 0x001b380001927983 */ /* 0x004ea20000300800 */
[----:B-1----:R-:W-:-:S03]  /*8ffa0*/  IMAD.WIDE R16, R150, 0x4, R6 ;  /* 0x0000000496107825 */ /* 0x002fc600078e0206 */
[----:B------:R-:W2:Y:S04]  /*8ffb0*/  LDL.LU R245, [R1+0x1338] ;  /* 0x0013380001f57983 */ /* 0x000ea80000300800 */
[----:B------:R-:W2:Y:S04]  /*8ffc0*/  LDL.LU R240, [R1+0xf48] ;  /* 0x000f480001f07983 */ /* 0x000ea80000300800 */
[----:B------:R-:W2:Y:S04]  /*8ffd0*/  LDL.LU R244, [R1+0xb38] ;  /* 0x000b380001f47983 */ /* 0x000ea80000300800 */
[----:B---3--:R1:W-:Y:S01]  /*8ffe0*/  @P2 STG.E desc[UR6][R18.64], R149 ;  /* 0x0000009512002986 */ /* 0x0083e2000c101906 */
[----:B------:R-:W-:-:S04]  /*8fff0*/  IMAD.WIDE R20, R143, 0x4, R2 ;  /* 0x000000048f147825 */ /* 0x000fc800078e0202 */
[----:B------:R-:W-:-:S04]  /*90000*/  IMAD.WIDE R22, R143, 0x4, R4 ;  /* 0x000000048f167825 */ /* 0x000fc800078e0204 */
[----:B-1----:R-:W-:Y:S01]  /*90010*/  IMAD.WIDE R18, R150, 0x4, R8 ;  /* 0x0000000496127825 */ /* 0x002fe200078e0208 */
[----:B------:R-:W3:Y:S04]  /*90020*/  LDL.LU R149, [R1+0x348] ;  /* 0x0003480001957983 */ /* 0x000ee80000300800 */
[----:B------:R-:W3:Y:S04]  /*90030*/  LDL.LU R151, [R1+0x2714] ;  /* 0x0027140001977983 */ /* 0x000ee80000300800 */
[----:B------:R-:W3:Y:S04]  /*90040*/  LDL.LU R150, [R1+0x748] ;  /* 0x0007480001967983 */ /* 0x000ee80000300800 */
[----:B----4-:R-:W-:Y:S04]  /*90050*/  @P0 STG.E desc[UR6][R16.64], R148 ;  /* 0x0000009410000986 */ /* 0x010fe8000c101906 */
[----:B------:R-:W-:Y:S04]  /*90060*/  @P5 STG.E desc[UR6][R18.64], R147 ;  /* 0x0000009312005986 */ /* 0x000fe8000c101906 */
[----:B------:R-:W-:Y:S04]  /*90070*/  @P4 STG.E desc[UR6][R20.64], R145 ;  /* 0x0000009114004986 */ /* 0x000fe8000c101906 */
[----:B------:R1:W-:Y:S04]  /*90080*/  @P3 STG.E desc[UR6][R22.64], R144 ;  /* 0x0000009016003986 */ /* 0x0003e8000c101906 */
[----:B-1----:R-:W4:Y:S04]  /*90090*/  LDL.LU R144, [R1+0x173c] ;  /* 0x00173c0001907983 */ /* 0x002f280000300800 */
[----:B------:R-:W4:Y:S01]  /*900a0*/  LDL.LU R148, [R1+0x2710] ;  /* 0x0027100001947983 */ /* 0x000f220000300800 */
[----:B------:R-:W-:Y:S01]  /*900b0*/  VIADD R0, R10, 0x1a5 ;  /* 0x000001a50a007836 */ /* 0x000fe20000000000 */
[----:B------:R-:W-:Y:S01]  /*900c0*/  ISETP.LT.AND P2, PT, R13, UR4, !P6 ;  /* 0x000000040d007c0c */ /* 0x000fe2000f741270 */
[----:B------:R-:W-:Y:S01]  /*900d0*/  IMAD.WIDE R16, R143, 0x4, R6 ;  /* 0x000000048f107825 */ /* 0x000fe200078e0206 */
[----:B------:R-:W4:Y:S02]  /*900e0*/  LDL.LU R147, [R1+0x203c] ;  /* 0x00203c0001937983 */ /* 0x000f240000300800 */
[----:B------:R-:W-:-:S02]  /*900f0*/  ISETP.GE.AND P1, PT, R0, UR5, PT ;  /* 0x0000000500007c0c */ /* 0x000fc4000bf26270 */
[----:B------:R-:W-:Y:S01]  /*90100*/  ISETP.LT.AND P6, PT, R14, UR4, !P6 ;  /* 0x000000040e007c0c */ /* 0x000fe2000f7c1270 */
[----:B------:R-:W4:Y:S01]  /*90110*/  LDL.LU R145, [R1+0x1b3c] ;  /* 0x001b3c0001917983 */ /* 0x000f220000300800 */
[----:B------:R-:W-:Y:S01]  /*90120*/  ISETP.LT.AND P5, PT, R11, UR4, !P1 ;  /* 0x000000040b007c0c */ /* 0x000fe2000cfa1270 */
[----:B------:R-:W-:Y:S01]  /*90130*/  VIADD R0, R10, 0x1a6 ;  /* 0x000001a60a007836 */ /* 0x000fe20000000000 */
[----:B------:R-:W-:Y:S01]  /*90140*/  ISETP.LT.AND P3, PT, R12, UR4, !P1 ;  /* 0x000000040c007c0c */ /* 0x000fe2000cf61270 */
[----:B------:R-:W-:Y:S01]  /*90150*/  IMAD.WIDE R18, R142, 0x4, R2 ;  /* 0x000000048e127825 */ /* 0x000fe200078e0202 */
[----:B------:R-:W-:Y:S02]  /*90160*/  ISETP.LT.AND P4, PT, R13, UR4, !P1 ;  /* 0x000000040d007c0c */ /* 0x000fe4000cf81270 */
[----:B------:R-:W-:Y:S02]  /*90170*/  ISETP.GE.AND P0, PT, R0, UR5, PT ;  /* 0x0000000500007c0c */ /* 0x000fe4000bf06270 */
[----:B------:R-:W-:Y:S01]  /*90180*/  ISETP.LT.AND P1, PT, R14, UR4, !P1 ;  /* 0x000000040e007c0c */ /* 0x000fe2000cf21270 */
[----:B------:R-:W-:-:S04]  /*90190*/  IMAD.WIDE R20, R142, 0x4, R4 ;  /* 0x000000048e147825 */ /* 0x000fc800078e0204 */
[----:B------:R-:W-:Y:S01]  /*901a0*/  IMAD.WIDE R22, R142, 0x4, R6 ;  /* 0x000000048e167825 */ /* 0x000fe200078e0206 */
[----:B--2---:R1:W-:Y:S03]  /*901b0*/  @P2 STG.E desc[UR6][R16.64], R146 ;  /* 0x0000009210002986 */ /* 0x0043e6000c101906 */
[----:B-1----:R-:W-:Y:S01]  /*901c0*/  IMAD.WIDE R16, R143, 0x4, R8 ;  /* 0x000000048f107825 */ /* 0x002fe200078e0208 */
[----:B------:R-:W2:Y:S04]  /*901d0*/  LDL.LU R146, [R1+0x133c] ;  /* 0x00133c0001927983 */ /* 0x000ea80000300800 */
[----:B------:R-:W2:Y:S04]  /*901e0*/  LDL.LU R143, [R1+0xf4c] ;  /* 0x000f4c00018f7983 */ /* 0x000ea80000300800 */
[----:B------:R-:W-:Y:S04]  /*901f0*/  @P6 STG.E desc[UR6][R16.64], R245 ;  /* 0x000000f510006986 */ /* 0x000fe8000c101906 */
[----:B------:R1:W-:Y:S01]  /*90200*/  @P5 STG.E desc[UR6][R18.64], R240 ;  /* 0x000000f012005986 */ /* 0x0003e2000c101906 */
[----:B------:R-:W-:-:S03]  /*90210*/  ISETP.LT.AND P5, PT, R11, UR4, !P0 ;  /* 0x000000040b007c0c */ /* 0x000fc6000c7a1270 */
[----:B------:R1:W-:Y:S02]  /*90220*/  @P3 STG.E desc[UR6][R20.64], R244 ;  /* 0x000000f414003986 */ /* 0x0003e4000c101906 */
[----:B-1----:R-:W-:Y:S02]  /*90230*/  IMAD.WIDE R18, R142, 0x4, R8 ;  /* 0x000000048e127825 */ /* 0x002fe400078e0208 */
[----:B------:R-:W2:Y:S04]  /*90240*/  LDL.LU R244, [R1+0xb3c] ;  /* 0x000b3c0001f47983 */ /* 0x000ea80000300800 */
[----:B---3--:R-:W-:Y:S04]  /*90250*/  @P4 STG.E desc[UR6][R22.64], R149 ;  /* 0x0000009516004986 */ /* 0x008fe8000c101906 */
[----:B------:R-:W3:Y:S04]  /*90260*/  LDL.LU R142, [R1+0x2718] ;  /* 0x00271800018e7983 */ /* 0x000ee80000300800 */
[----:B------:R1:W-:Y:S04]  /*90270*/  @P1 STG.E desc[UR6][R18.64], R150 ;  /* 0x0000009612001986 */ /* 0x0003e8000c101906 */
[----:B-1----:R-:W3:Y:S01]  /*90280*/  LDL.LU R150, [R1+0x34c] ;  /* 0x00034c0001967983 */ /* 0x002ee20000300800 */
[----:B----4-:R-:W-:-:S05]  /*90290*/  IMAD.WIDE R16, R148, 0x4, R2 ;  /* 0x0000000494107825 */ /* 0x010fca00078e0202 */
[----:B------:R1:W-:Y:S04]  /*902a0*/  @P5 STG.E desc[UR6][R16.64], R144 ;  /* 0x0000009010005986 */ /* 0x0003e8000c101906 */
[----:B-1----:R-:W4:Y:S01]  /*902b0*/  LDL.LU R144, [R1+0x74c] ;  /* 0x00074c0001907983 */ /* 0x002f220000300800 */
[----:B------:R-:W-:Y:S01]  /*902c0*/  VIADD R15, R10, 0x1a7 ;  /* 0x000001a70a0f7836 */ /* 0x000fe20000000000 */
[----:B------:R-:W-:Y:S02]  /*902d0*/  ISETP.LT.AND P4, PT, R12, UR4, !P0 ;  /* 0x000000040c007c0c */ /* 0x000fe4000c781270 */
[----:B------:R-:W-:Y:S01]  /*902e0*/  ISETP.LT.AND P3, PT, R13, UR4, !P0 ;  /* 0x000000040d007c0c */ /* 0x000fe2000c761270 */
[----:B------:R-:W-:Y:S01]  /*902f0*/  IMAD.WIDE R20, R148, 0x4, R4 ;  /* 0x0000000494147825 */ /* 0x000fe200078e0204 */
[----:B------:R-:W-:Y:S01]  /*90300*/  ISETP.GE.AND P2, PT, R15, UR5, PT ;  /* 0x000000050f007c0c */ /* 0x000fe2000bf46270 */
[----:B------:R-:W4:Y:S01]  /*90310*/  LDL.LU R149, [R1+0x1740] ;  /* 0x0017400001957983 */ /* 0x000f220000300800 */
[----:B------:R-:W-:-:S02]  /*90320*/  ISETP.LT.AND P0, PT, R14, UR4, !P0 ;  /* 0x000000040e007c0c */ /* 0x000fc4000c701270 */
[----:B------:R-:W-:Y:S01]  /*90330*/  ISETP.LT.AND P6, PT, R11, UR4, !P2 ;  /* 0x000000040b007c0c */ /* 0x000fe2000d7c1270 */
[----:B------:R-:W-:-:S04]  /*90340*/  IMAD.WIDE R18, R148, 0x4, R6 ;  /* 0x0000000494127825 */ /* 0x000fc800078e0206 */
[----:B------:R-:W-:Y:S01]  /*90350*/  IMAD.WIDE R16, R148, 0x4, R8 ;  /* 0x0000000494107825 */ /* 0x000fe200078e0208 */
[----:B------:R1:W-:Y:S04]  /*90360*/  @P4 STG.E desc[UR6][R20.64], R147 ;  /* 0x0000009314004986 */ /* 0x0003e8000c101906 */
[----:B------:R-:W4:Y:S01]  /*90370*/  LDL.LU R148, [R1+0x2040] ;  /* 0x0020400001947983 */ /* 0x000f220000300800 */
[----:B------:R-:W-:-:S03]  /*90380*/  ISETP.LT.AND P4, PT, R12, UR4, !P2 ;  /* 0x000000040c007c0c */ /* 0x000fc6000d781270 */
[----:B------:R1:W-:Y:S02]  /*90390*/  @P3 STG.E desc[UR6][R18.64], R145 ;  /* 0x0000009112003986 */ /* 0x0003e4000c101906 */
[----:B-1----:R-:W-:Y:S02]  /*903a0*/  IMAD.WIDE R20, R151, 0x4, R2 ;  /* 0x0000000497147825 */ /* 0x002fe400078e0202 */
[----:B------:R-:W4:Y:S04]  /*903b0*/  LDL.LU R147, [R1+0x1b40] ;  /* 0x001b400001937983 */ /* 0x000f280000300800 */
[----:B------:R-:W4:Y:S01]  /*903c0*/  LDL.LU R145, [R1+0x1340] ;  /* 0x0013400001917983 */ /* 0x000f220000300800 */
[----:B------:R-:W-:Y:S02]  /*903d0*/  ISETP.LT.AND P3, PT, R13, UR4, !P2 ;  /* 0x000000040d007c0c */ /* 0x000fe4000d761270 */
[----:B------:R-:W-:Y:S01]  /*903e0*/  ISETP.LT.AND P2, PT, R14, UR4, !P2 ;  /* 0x000000040e007c0c */ /* 0x000fe2000d741270 */
[C---:B------:R-:W-:Y:S01]  /*903f0*/  IMAD.WIDE R18, R151.reuse, 0x4, R4 ;  /* 0x0000000497127825 */ /* 0x040fe200078e0204 */
[----:B--2---:R1:W-:Y:S04]  /*90400*/  @P0 STG.E desc[UR6][R16.64], R146 ;  /* 0x0000009210000986 */ /* 0x0043e8000c101906 */
[----:B------:R2:W-:Y:S04]  /*90410*/  @P6 STG.E desc[UR6][R20.64], R143 ;  /* 0x0000008f14006986 */ /* 0x0005e8000c101906 */
[----:B-1----:R-:W4:Y:S04]  /*90420*/  LDL.LU R146, [R1+0xf50] ;  /* 0x000f500001927983 */ /* 0x002f280000300800 */
[----:B--2---:R-:W2:Y:S01]  /*90430*/  LDL.LU R143, [R1+0x271c] ;  /* 0x00271c00018f7983 */ /* 0x004ea20000300800 */
[----:B------:R-:W-:-:S03]  /*90440*/  IMAD.WIDE R16, R151, 0x4, R6 ;  /* 0x0000000497107825 */ /* 0x000fc600078e0206 */
[----:B------:R-:W2:Y:S04]  /*90450*/  LDL.LU R240, [R1+0xb40] ;  /* 0x000b400001f07983 */ /* 0x000ea80000300800 */
[----:B------:R1:W-:Y:S02]  /*90460*/  @P4 STG.E desc[UR6][R18.64], R244 ;  /* 0x000000f412004986 */ /* 0x0003e4000c101906 */
[----:B-1----:R-:W-:Y:S02]  /*90470*/  IMAD.WIDE R18, R151, 0x4, R8 ;  /* 0x0000000497127825 */ /* 0x002fe400078e0208 */
[----:B------:R-:W2:Y:S04]  /*90480*/  LDL.LU R244, [R1+0x750] ;  /* 0x0007500001f47983 */ /* 0x000ea80000300800 */
[----:B---3--:R-:W-:Y:S04]  /*90490*/  @P3 STG.E desc[UR6][R16.64], R150 ;  /* 0x0000009610003986 */ /* 0x008fe8000c101906 */
[----:B----4-:R1:W-:Y:S04]  /*904a0*/  @P2 STG.E desc[UR6][R18.64], R144 ;  /* 0x0000009012002986 */ /* 0x0103e8000c101906 */
[----:B-1----:R-:W3:Y:S01]  /*904b0*/  LDL.LU R144, [R1+0x350] ;  /* 0x0003500001907983 */ /* 0x002ee20000300800 */
[----:B------:R-:W-:-:S02]  /*904c0*/  VIADD R0, R10, 0x1a8 ;  /* 0x000001a80a007836 */ /* 0x000fc40000000000 */
[----:B------:R-:W-:Y:S01]  /*904d0*/  VIADD R15, R10, 0x1a9 ;  /* 0x000001a90a0f7836 */ /* 0x000fe20000000000 */
[----:B------:R-:W4:Y:S02]  /*904e0*/  LDL.LU R150, [R1+0x2720] ;  /* 0x0027200001967983 */ /* 0x000f240000300800 */
[----:B------:R-:W-:Y:S02]  /*904f0*/  ISETP.GE.AND P1, PT, R0, UR5, PT ;  /* 0x0000000500007c0c */ /* 0x000fe4000bf26270 */
[----:B------:R-:W-:Y:S01]  /*90500*/  ISETP.GE.AND P0, PT, R15, UR5, PT ;  /* 0x000000050f007c0c */ /* 0x000fe2000bf06270 */
[----:B------:R-:W-:Y:S01]  /*90510*/  IMAD.WIDE R16, R142, 0x4, R2 ;  /* 0x000000048e107825 */ /* 0x000fe200078e0202 */
[----:B------:R-:W-:Y:S01]  /*90520*/  ISETP.LT.AND P5, PT, R11, UR4, !P1 ;  /* 0x000000040b007c0c */ /* 0x000fe2000cfa1270 */
[----:B------:R-:W4:Y:S01]  /*90530*/  LDL.LU R151, [R1+0x1744] ;  /* 0x0017440001977983 */ /* 0x000f220000300800 */
[----:B------:R-:W-:Y:S02]  /*90540*/  ISETP.LT.AND P6, PT, R12, UR4, !P1 ;  /* 0x000000040c007c0c */ /* 0x000fe4000cfc1270 */
[----:B------:R-:W-:-:S02]  /*90550*/  ISETP.LT.AND P3, PT, R13, UR4, !P1 ;  /* 0x000000040d007c0c */ /* 0x000fc4000cf61270 */
[----:B------:R-:W-:Y:S01]  /*90560*/  ISETP.LT.AND P1, PT, R14, UR4, !P1 ;  /* 0x000000040e007c0c */ /* 0x000fe2000cf21270 */
[----:B------:R-:W-:Y:S01]  /*90570*/  IMAD.WIDE R20, R142, 0x4, R4 ;  /* 0x000000048e147825 */ /* 0x000fe200078e0204 */
[----:B------:R-:W-:-:S03]  /*90580*/  ISETP.LT.AND P2, PT, R11, UR4, !P0 ;  /* 0x000000040b007c0c */ /* 0x000fc6000c741270 */
[----:B------:R-:W-:Y:S02]  /*90590*/  IMAD.WIDE R18, R142, 0x4, R6 ;  /* 0x000000048e127825 */ /* 0x000fe400078e0206 */
[----:B------:R1:W-:Y:S04]  /*905a0*/  @P5 STG.E desc[UR6][R16.64], R149 ;  /* 0x0000009510005986 */ /* 0x0003e8000c101906 */
[----:B------:R1:W-:Y:S01]  /*905b0*/  @P6 STG.E desc[UR6][R20.64], R148 ;  /* 0x0000009414006986 */ /* 0x0003e2000c101906 */
[----:B------:R-:W-:-:S03]  /*905c0*/  ISETP.LT.AND P6, PT, R12, UR4, !P0 ;  /* 0x000000040c007c0c */ /* 0x000fc6000c7c1270 */
[----:B------:R1:W-:Y:S04]  /*905d0*/  @P3 STG.E desc[UR6][R18.64], R147 ;  /* 0x0000009312003986 */ /* 0x0003e8000c101906 */
[----:B-1----:R-:W4:Y:S01]  /*905e0*/  LDL.LU R149, [R1+0x2044] ;  /* 0x0020440001957983 */ /* 0x002f220000300800 */
[----:B------:R-:W-:-:S03]  /*905f0*/  IMAD.WIDE R20, R142, 0x4, R8 ;  /* 0x000000048e147825 */ /* 0x000fc600078e0208 */
[----:B------:R-:W4:Y:S01]  /*90600*/  LDL.LU R142, [R1+0x2724] ;  /* 0x00272400018e7983 */ /* 0x000f220000300800 */
[----:B------:R-:W-:-:S03]  /*90610*/  ISETP.LT.AND P5, PT, R13, UR4, !P0 ;  /* 0x000000040d007c0c */ /* 0x000fc6000c7a1270 */
[----:B------:R1:W-:Y:S01]  /*90620*/  @P1 STG.E desc[UR6][R20.64], R145 ;  /* 0x0000009114001986 */ /* 0x0003e2000c101906 */
[----:B------:R-:W-:-:S03]  /*90630*/  ISETP.LT.AND P0, PT, R14, UR4, !P0 ;  /* 0x000000040e007c0c */ /* 0x000fc6000c701270 */
[----:B------:R-:W4:Y:S04]  /*90640*/  LDL.LU R148, [R1+0x1b44] ;  /* 0x001b440001947983 */ /* 0x000f280000300800 */
[----:B------:R-:W4:Y:S01]  /*90650*/  LDL.LU R147, [R1+0x1344] ;  /* 0x0013440001937983 */ /* 0x000f220000300800 */
[----:B--2---:R-:W-:-:S04]  /*90660*/  IMAD.WIDE R16, R143, 0x4, R2 ;  /* 0x000000048f107825 */ /* 0x004fc800078e0202 */
[C---:B------:R-:W-:Y:S01]  /*90670*/  IMAD.WIDE R18, R143.reuse, 0x4, R4 ;  /* 0x000000048f127825 */ /* 0x040fe200078e0204 */
[----:B------:R2:W-:Y:S03]  /*90680*/  @P2 STG.E desc[UR6][R16.64], R146 ;  /* 0x0000009210002986 */ /* 0x0005e6000c101906 */
[----:B-1----:R-:W-:-:S04]  /*90690*/  IMAD.WIDE R20, R143, 0x4, R8 ;  /* 0x000000048f147825 */ /* 0x002fc800078e0208 */
[----:B--2---:R-:W-:Y:S01]  /*906a0*/  IMAD.WIDE R16, R143, 0x4, R6 ;  /* 0x000000048f107825 */ /* 0x004fe200078e0206 */
[----:B------:R-:W2:Y:S04]  /*906b0*/  LDL.LU R146, [R1+0xf54] ;  /* 0x000f540001927983 */ /* 0x000ea80000300800 */
[----:B------:R-:W2:Y:S04]  /*906c0*/  LDL.LU R143, [R1+0xb44] ;  /* 0x000b4400018f7983 */ /* 0x000ea80000300800 */
[----:B------:R-:W-:Y:S04]  /*906d0*/  @P6 STG.E desc[UR6][R18.64], R240 ;  /* 0x000000f012006986 */ /* 0x000fe8000c101906 */
[----:B------:R-:W-:Y:S04]  /*906e0*/  @P5 STG.E desc[UR6][R16.64], R244 ;  /* 0x000000f410005986 */ /* 0x000fe8000c101906 */
[----:B------:R-:W2:Y:S04]  /*906f0*/  LDL.LU R145, [R1+0x2728] ;  /* 0x0027280001917983 */ /* 0x000ea80000300800 */
[----:B---3--:R1:W-:Y:S04]  /*90700*/  @P0 STG.E desc[UR6][R20.64], R144 ;  /* 0x0000009014000986 */ /* 0x0083e8000c101906 */
[----:B-1----:R-:W3:Y:S01]  /*90710*/  LDL.LU R144, [R1+0x754] ;  /* 0x0007540001907983 */ /* 0x002ee20000300800 */
[----:B------:R-:W-:-:S02]  /*90720*/  VIADD R0, R10, 0x1aa ;  /* 0x000001aa0a007836 */ /* 0x000fc40000000000 */
[----:B----4-:R-:W-:Y:S01]  /*90730*/  IMAD.WIDE R16, R150, 0x4, R2 ;  /* 0x0000000496107825 */ /* 0x010fe200078e0202 */
[----:B------:R-:W4:Y:S02]  /*90740*/  LDL.LU R245, [R1+0x354] ;  /* 0x0003540001f57983 */ /* 0x000f240000300800 */
[----:B------:R-:W-:Y:S01]  /*90750*/  ISETP.GE.AND P4, PT, R0, UR5, PT ;  /* 0x0000000500007c0c */ /* 0x000fe2000bf86270 */
[----:B------:R-:W-:Y:S01]  /*90760*/  VIADD R0, R10, 0x1ab ;  /* 0x000001ab0a007836 */ /* 0x000fe20000000000 */
[----:B------:R-:W4:Y:S02]  /*90770*/  LDL.LU R240, [R1+0x1748] ;  /* 0x0017480001f07983 */ /* 0x000f240000300800 */
[----:B------:R-:W-:Y:S02]  /*90780*/  ISETP.LT.AND P1, PT, R11, UR4, !P4 ;  /* 0x000000040b007c0c */ /* 0x000fe4000e721270 */
[----:B------:R-:W-:Y:S01]  /*90790*/  ISETP.LT.AND P2, PT, R12, UR4, !P4 ;  /* 0x000000040c007c0c */ /* 0x000fe2000e741270 */
[----:B------:R-:W-:Y:S01]  /*907a0*/  IMAD.WIDE R18, R150, 0x4, R4 ;  /* 0x0000000496127825 */ /* 0x000fe200078e0204 */
[----:B------:R-:W-:Y:S01]  /*907b0*/  ISETP.GE.AND P3, PT, R0, UR5, PT ;  /* 0x0000000500007c0c */ /* 0x000fe2000bf66270 */
[----:B------:R-:W4:Y:S01]  /*907c0*/  LDL.LU R244, [R1+0x2048] ;  /* 0x0020480001f47983 */ /* 0x000f220000300800 */
[----:B------:R-:W-:-:S02]  /*907d0*/  ISETP.LT.AND P0, PT, R13, UR4, !P4 ;  /* 0x000000040d007c0c */ /* 0x000fc4000e701270 */
[----:B------:R-:W-:Y:S02]  /*907e0*/  ISETP.LT.AND P4, PT, R14, UR4, !P4 ;  /* 0x000000040e007c0c */ /* 0x000fe4000e781270 */
[----:B------:R-:W-:Y:S02]  /*907f0*/  ISETP.LT.AND P6, PT, R11, UR4, !P3 ;  /* 0x000000040b007c0c */ /* 0x000fe4000dfc1270 */
[----:B------:R-:W-:Y:S01]  /*90800*/  ISETP.LT.AND P5, PT, R12, UR4, !P3 ;  /* 0x000000040c007c0c */ /* 0x000fe2000dfa1270 */
[----:B------:R1:W-:Y:S04]  /*90810*/  @P1 STG.E desc[UR6][R16.64], R151 ;  /* 0x0000009710001986 */ /* 0x0003e8000c101906 */
[----:B------:R1:W-:Y:S01]  /*90820*/  @P2 STG.E desc[UR6][R18.64], R149 ;  /* 0x0000009512002986 */ /* 0x0003e2000c101906 */
[----:B------:R-:W-:-:S04]  /*90830*/  IMAD.WIDE R20, R142, 0x4, R2 ;  /* 0x000000048e147825 */ /* 0x000fc800078e0202 */
[----:B-1----:R-:W-:-:S04]  /*90840*/  IMAD.WIDE R16, R150, 0x4, R6 ;  /* 0x0000000496107825 */ /* 0x002fc800078e0206 */
[----:B------:R-:W-:Y:S01]  /*90850*/  IMAD.WIDE R18, R150, 0x4, R8 ;  /* 0x0000000496127825 */ /* 0x000fe200078e0208 */
[----:B------:R-:W4:Y:S03]  /*90860*/  LDL.LU R149, [R1+0x1b48] ;  /* 0x001b480001957983 */ /* 0x000f260000300800 */
[----:B------:R-:W-:Y:S01]  /*90870*/  IMAD.WIDE R22, R142, 0x4, R4 ;  /* 0x000000048e167825 */ /* 0x000fe200078e0204 */
[----:B------:R-:W-:Y:S01]  /*90880*/  @P0 STG.E desc[UR6][R16.64], R148 ;  /* 0x0000009410000986 */ /* 0x000fe2000c101906 */
[----:B------:R-:W-:-:S03]  /*90890*/  ISETP.LT.AND P2, PT, R13, UR4, !P3 ;  /* 0x000000040d007c0c */ /* 0x000fc6000df41270 */
[----:B------:R1:W-:Y:S04]  /*908a0*/  @P4 STG.E desc[UR6][R18.64], R147 ;  /* 0x0000009312004986 */ /* 0x0003e8000c101906 */
[----:B------:R-:W4:Y:S04]  /*908b0*/  LDL.LU R151, [R1+0x2730] ;  /* 0x0027300001977983 */ /* 0x000f280000300800 */
[----:B-1----:R-:W4:Y:S01]  /*908c0*/  LDL.LU R147, [R1+0x1348] ;  /* 0x0013480001937983 */ /* 0x002f220000300800 */
[----:B------:R-:W-:-:S03]  /*908d0*/  IMAD.WIDE R16, R142, 0x4, R6 ;  /* 0x000000048e107825 */ /* 0x000fc600078e0206 */
[----:B--2---:R-:W-:Y:S04]  /*908e0*/  @P6 STG.E desc[UR6][R20.64], R146 ;  /* 0x0000009214006986 */ /* 0x004fe8000c101906 */
[----:B------:R1:W-:Y:S04]  /*908f0*/  @P5 STG.E desc[UR6][R22.64], R143 ;  /* 0x0000008f16005986 */ /* 0x0003e8000c101906 */
[----:B-1----:R-:W2:Y:S04]  /*90900*/  LDL.LU R143, [R1+0xf58] ;  /* 0x000f5800018f7983 */ /* 0x002ea80000300800 */
[----:B------:R-:W2:Y:S04]  /*90910*/  LDL.LU R150, [R1+0x272c] ;  /* 0x00272c0001967983 */ /* 0x000ea80000300800 */
[----:B------:R-:W2:Y:S04]  /*90920*/  LDL.LU R148, [R1+0xb48] ;  /* 0x000b480001947983 */ /* 0x000ea80000300800 */
[----:B------:R-:W2:Y:S04]  /*90930*/  LDL.LU R146, [R1+0x758] ;  /* 0x0007580001927983 */ /* 0x000ea80000300800 */
[----:B---3--:R1:W-:Y:S02]  /*90940*/  @P2 STG.E desc[UR6][R16.64], R144 ;  /* 0x0000009010002986 */ /* 0x0083e4000c101906 */
[----:B-1----:R-:W-:-:S02]  /*90950*/  IMAD.WIDE R16, R142, 0x4, R8 ;  /* 0x000000048e107825 */ /* 0x002fc400078e0208 */
[----:B------:R-:W3:Y:S04]  /*90960*/  LDL.LU R144, [R1+0x358] ;  /* 0x0003580001907983 */ /* 0x000ee80000300800 */
[----:B------:R-:W3:Y:S01]  /*90970*/  LDL.LU R142, [R1+0x174c] ;  /* 0x00174c00018e7983 */ /* 0x000ee20000300800 */
[----:B------:R-:W-:Y:S01]  /*90980*/  VIADD R0, R10, 0x1ac ;  /* 0x000001ac0a007836 */ /* 0x000fe20000000000 */
[----:B------:R-:W-:-:S04]  /*90990*/  ISETP.LT.AND P3, PT, R14, UR4, !P3 ;  /* 0x000000040e007c0c */ /* 0x000fc8000df61270 */
[----:B------:R-:W-:-:S04]  /*909a0*/  ISETP.GE.AND P1, PT, R0, UR5, PT ;  /* 0x0000000500007c0c */ /* 0x000fc8000bf26270 */
[----:B------:R-:W-:Y:S02]  /*909b0*/  ISETP.LT.AND P6, PT, R11, UR4, !P1 ;  /* 0x000000040b007c0c */ /* 0x000fe4000cfc1270 */
[----:B------:R-:W-:Y:S02]  /*909c0*/  ISETP.LT.AND P4, PT, R12, UR4, !P1 ;  /* 0x000000040c007c0c */ /* 0x000fe4000cf81270 */
[----:B------:R-:W-:Y:S01]  /*909d0*/  ISETP.LT.AND P5, PT, R13, UR4, !P1 ;  /* 0x000000040d007c0c */ /* 0x000fe2000cfa1270 */
[----:B------:R-:W-:Y:S01]  /*909e0*/  VIADD R0, R10, 0x1ad ;  /* 0x000001ad0a007836 */ /* 0x000fe20000000000 */
[----:B------:R-:W-:Y:S01]  /*909f0*/  ISETP.LT.AND P1, PT, R14, UR4, !P1 ;  /* 0x000000040e007c0c */ /* 0x000fe2000cf21270 */
[----:B------:R-:W-:-:S03]  /*90a00*/  IMAD.WIDE R18, R145, 0x4, R2 ;  /* 0x0000000491127825 */ /* 0x000fc600078e0202 */
[----:B------:R-:W-:Y:S01]  /*90a10*/  ISETP.GE.AND P0, PT, R0, UR5, PT ;  /* 0x0000000500007c0c */ /* 0x000fe2000bf06270 */
[C---:B------:R-:W-:Y:S01]  /*90a20*/  IMAD.WIDE R20, R145.reuse, 0x4, R4 ;  /* 0x0000000491147825 */ /* 0x040fe200078e0204 */
[----:B----4-:R-:W-:Y:S03]  /*90a30*/  @P3 STG.E desc[UR6][R16.64], R245 ;  /* 0x000000f510003986 */ /* 0x010fe6000c101906 */
[----:B------:R-:W-:Y:S01]  /*90a40*/  IMAD.WIDE R22, R145, 0x4, R6 ;  /* 0x0000000491167825 */ /* 0x000fe200078e0206 */
[----:B------:R1:W-:Y:S01]  /*90a50*/  @P6 STG.E desc[UR6][R18.64], R240 ;  /* 0x000000f012006986 */ /* 0x0003e2000c101906 */
[----:B------:R-:W-:Y:S02]  /*90a60*/  ISETP.LT.AND P3, PT, R11, UR4, !P0 ;  /* 0x000000040b007c0c */ /* 0x000fe4000c761270 */
[----:B------:R-:W-:Y:S01]  /*90a70*/  VIADD R15, R10, 0x1ae ;  /* 0x000001ae0a0f7836 */ /* 0x000fe20000000000 */
[----:B------:R4:W-:Y:S04]  /*90a80*/  @P4 STG.E desc[UR6][R20.64], R244 ;  /* 0x000000f414004986 */ /* 0x0009e8000c101906 */
[----:B------:R-:W-:Y:S01]  /*90a90*/  @P5 STG.E desc[UR6][R22.64], R149 ;  /* 0x0000009516005986 */ /* 0x000fe2000c101906 */
[----:B------:R-:W-:Y:S01]  /*90aa0*/  ISETP.LT.AND P5, PT, R12, UR4, !P0 ;  /* 0x000000040c007c0c */ /* 0x000fe2000c7a1270 */
[----:B-1----:R-:W-:Y:S01]  /*90ab0*/  IMAD.WIDE R18, R145, 0x4, R8 ;  /* 0x0000000491127825 */ /* 0x002fe200078e0208 */
[----:B------:R-:W-:-:S02]  /*90ac0*/  ISETP.GE.AND P2, PT, R15, UR5, PT ;  /* 0x000000050f007c0c */ /* 0x000fc4000bf46270 */
[----:B------:R-:W-:Y:S01]  /*90ad0*/  ISETP.LT.AND P4, PT, R13, UR4, !P0 ;  /* 0x000000040d007c0c */ /* 0x000fe2000c781270 */
[----:B----4-:R-:W4:Y:S01]  /*90ae0*/  LDL.LU R244, [R1+0x204c] ;  /* 0x00204c0001f47983 */ /* 0x010f220000300800 */
[----:B------:R-:W-:Y:S02]  /*90af0*/  ISETP.LT.AND P0, PT, R14, UR4, !P0 ;  /* 0x000000040e007c0c */ /* 0x000fe4000c701270 */
[----:B------:R-:W-:Y:S01]  /*90b00*/  ISETP.LT.AND P6, PT, R11, UR4, !P2 ;  /* 0x000000040b007c0c */ /* 0x000fe2000d7c1270 */
[----:B------:R-:W4:Y:S04]  /*90b10*/  LDL.LU R145, [R1+0x2734] ;  /* 0x0027340001917983 */ /* 0x000f280000300800 */
[----:B------:R1:W-:Y:S04]  /*90b20*/  @P1 STG.E desc[UR6][R18.64], R147 ;  /* 0x0000009312001986 */ /* 0x0003e8000c101906 */
[----:B-1----:R-:W4:Y:S01]  /*90b30*/  LDL.LU R147, [R1+0x1b4c] ;  /* 0x001b4c0001937983 */ /* 0x002f220000300800 */
[----:B--2---:R-:W-:-:S04]  /*90b40*/  IMAD.WIDE R16, R150, 0x4, R2 ;  /* 0x0000000496107825 */ /* 0x004fc800078e0202 */
[C---:B------:R-:W-:Y:S01]  /*90b50*/  IMAD.WIDE R20, R150.reuse, 0x4, R4 ;  /* 0x0000000496147825 */ /* 0x040fe200078e0204 */
[----:B------:R1:W-:Y:S03]  /*90b60*/  @P3 STG.E desc[UR6][R16.64], R143 ;  /* 0x0000008f10003986 */ /* 0x0003e6000c101906 */
[C---:B------:R-:W-:Y:S01]  /*90b70*/  IMAD.WIDE R18, R150.reuse, 0x4, R6 ;  /* 0x0000000496127825 */ /* 0x040fe200078e0206 */
[----:B------:R2:W-:Y:S04]  /*90b80*/  @P5 STG.E desc[UR6][R20.64], R148 ;  /* 0x0000009414005986 */ /* 0x0005e8000c101906 */
[----:B-1----:R-:W4:Y:S01]  /*90b90*/  LDL.LU R143, [R1+0x134c] ;  /* 0x00134c00018f7983 */ /* 0x002f220000300800 */
[----:B------:R-:W-:-:S03]  /*90ba0*/  IMAD.WIDE R16, R150, 0x4, R8 ;  /* 0x0000000496107825 */ /* 0x000fc600078e0208 */
[----:B------:R-:W4:Y:S01]  /*90bb0*/  LDL.LU R149, [R1+0xf5c] ;  /* 0x000f5c0001957983 */ /* 0x000f220000300800 */
[----:B--2---:R-:W-:-:S03]  /*90bc0*/  IMAD.WIDE R20, R151, 0x4, R2 ;  /* 0x0000000497147825 */ /* 0x004fc600078e0202 */
[----:B------:R-:W2:Y:S04]  /*90bd0*/  LDL.LU R148, [R1+0xb4c] ;  /* 0x000b4c0001947983 */ /* 0x000ea80000300800 */
[----:B------:R1:W-:Y:S04]  /*90be0*/  @P4 STG.E desc[UR6][R18.64], R146 ;  /* 0x0000009212004986 */ /* 0x0003e8000c101906 */
[----:B------:R-:W2:Y:S04]  /*90bf0*/  LDL.LU R150, [R1+0x75c] ;  /* 0x00075c0001967983 */ /* 0x000ea80000300800 */
[----:B-1----:R-:W2:Y:S04]  /*90c00*/  LDL.LU R146, [R1+0x35c] ;  /* 0x00035c0001927983 */ /* 0x002ea80000300800 */
[----:B---3--:R1:W-:Y:S04]  /*90c10*/  @P0 STG.E desc[UR6][R16.64], R144 ;  /* 0x0000009010000986 */ /* 0x0083e8000c101906 */
[----:B------:R3:W-:Y:S04]  /*90c20*/  @P6 STG.E desc[UR6][R20.64], R142 ;  /* 0x0000008e14006986 */ /* 0x0007e8000c101906 */
[----:B-1----:R-:W2:Y:S04]  /*90c30*/  LDL.LU R144, [R1+0x1b50] ;  /* 0x001b500001907983 */ /* 0x002ea80000300800 */
[----:B---3--:R-:W3:Y:S01]  /*90c40*/  LDL.LU R142, [R1+0x2738] ;  /* 0x00273800018e7983 */ /* 0x008ee20000300800 */
[----:B------:R-:W-:-:S02]  /*90c50*/  ISETP.LT.AND P3, PT, R12, UR4, !P2 ;  /* 0x000000040c007c0c */ /* 0x000fc4000d761270 */
[----:B------:R-:W-:Y:S01]  /*90c60*/  ISETP.LT.AND P4, PT, R13, UR4, !P2 ;  /* 0x000000040d007c0c */ /* 0x000fe2000d781270 */
[----:B------:R-:W-:Y:S01]  /*90c70*/  VIADD R0, R10, 0x1af ;  /* 0x000001af0a007836 */ /* 0x000fe20000000000 */
[----:B------:R-:W-:Y:S01]  /*90c80*/  ISETP.LT.AND P2, PT, R14, UR4, !P2 ;  /* 0x000000040e007c0c */ /* 0x000fe2000d741270 */
[C---:B------:R-:W-:Y:S01]  /*90c90*/  IMAD.WIDE R16, R151.reuse, 0x4, R4 ;  /* 0x0000000497107825 */ /* 0x040fe200078e0204 */
[----:B------:R-:W3:Y:S02]  /*90ca0*/  LDL.LU R240, [R1+0x1750] ;  /* 0x0017500001f07983 */ /* 0x000ee40000300800 */
[----:B------:R-:W-:Y:S01]  /*90cb0*/  ISETP.GE.AND P1, PT, R0, UR5, PT ;  /* 0x0000000500007c0c */ /* 0x000fe2000bf26270 */
[----:B------:R-:W-:-:S03]  /*90cc0*/  IMAD.WIDE R18, R151, 0x4, R6 ;  /* 0x0000000497127825 */ /* 0x000fc600078e0206 */
[----:B------:R-:W-:Y:S01]  /*90cd0*/  ISETP.LT.AND P5, PT, R11, UR4, !P1 ;  /* 0x000000040b007c0c */ /* 0x000fe2000cfa1270 */
[----:B------:R-:W-:Y:S01]  /*90ce0*/  VIADD R15, R10, 0x1b0 ;  /* 0x000001b00a0f7836 */ /* 0x000fe20000000000 */
[----:B------:R-:W-:-:S04]  /*90cf0*/  ISETP.LT.AND P6, PT, R12, UR4, !P1 ;  /* 0x000000040c007c0c */ /* 0x000fc8000cfc1270 */
[----:B------:R-:W-:Y:S01]  /*90d00*/  ISETP.GE.AND P0, PT, R15, UR5, PT ;  /* 0x000000050f007c0c */ /* 0x000fe2000bf06270 */
[----:B----4-:R1:W-:Y:S01]  /*90d10*/  @P3 STG.E desc[UR6][R16.64], R244 ;  /* 0x000000f410003986 */ /* 0x0103e2000c101906 */
[----:B------:R-:W-:-:S04]  /*90d20*/  IMAD.WIDE R20, R145, 0x4, R4 ;  /* 0x0000000491147825 */ /* 0x000fc800078e0204 */
[----:B-1----:R-:W-:Y:S01]  /*90d30*/  IMAD.WIDE R16, R151, 0x4, R8 ;  /* 0x0000000497107825 */ /* 0x002fe200078e0208 */
[----:B------:R-:W4:Y:S04]  /*90d40*/  LDL.LU R244, [R1+0x2050] ;  /* 0x0020500001f47983 */ /* 0x000f280000300800 */
[----:B------:R1:W-:Y:S01]  /*90d50*/  @P4 STG.E desc[UR6][R18.64], R147 ;  /* 0x0000009312004986 */ /* 0x0003e2000c101906 */
[----:B------:R-:W-:Y:S02]  /*90d60*/  ISETP.LT.AND P4, PT, R13, UR4, !P1 ;  /* 0x000000040d007c0c */ /* 0x000fe4000cf81270 */
[----:B------:R-:W-:Y:S01]  /*90d70*/  ISETP.LT.AND P1, PT, R14, UR4, !P1 ;  /* 0x000000040e007c0c */ /* 0x000fe2000cf21270 */
[----:B-1----:R-:W4:Y:S01]  /*90d80*/  LDL.LU R147, [R1+0x1350] ;  /* 0x0013500001937983 */ /* 0x002f220000300800 */
[----:B------:R-:W-:-:S03]  /*90d90*/  IMAD.WIDE R18, R145, 0x4, R2 ;  /* 0x0000000491127825 */ /* 0x000fc600078e0202 */
[----:B------:R1:W-:Y:S01]  /*90da0*/  @P2 STG.E desc[UR6][R16.64], R143 ;  /* 0x0000008f10002986 */ /* 0x0003e2000c101906 */
[----:B------:R-:W-:-:S03]  /*90db0*/  ISETP.LT.AND P2, PT, R11, UR4, !P0 ;  /* 0x000000040b007c0c */ /* 0x000fc6000c741270 */
[----:B------:R2:W-:Y:S04]  /*90dc0*/  @P5 STG.E desc[UR6][R18.64], R149 ;  /* 0x0000009512005986 */ /* 0x0005e8000c101906 */
[----:B-1----:R-:W4:Y:S01]  /*90dd0*/  LDL.LU R143, [R1+0x273c] ;  /* 0x00273c00018f7983 */ /* 0x002f220000300800 */
[----:B------:R-:W-:-:S03]  /*90de0*/  IMAD.WIDE R16, R145, 0x4, R6 ;  /* 0x0000000491107825 */ /* 0x000fc600078e0206 */
[----:B------:R-:W4:Y:S01]  /*90df0*/  LDL.LU R151, [R1+0xf60] ;  /* 0x000f600001977983 */ /* 0x000f220000300800 */
[----:B--2---:R-:W-:-:S03]  /*90e00*/  IMAD.WIDE R18, R145, 0x4, R8 ;  /* 0x0000000491127825 */ /* 0x004fc600078e0208 */
[----:B------:R1:W-:Y:S04]  /*90e10*/  @P6 STG.E desc[UR6][R20.64], R148 ;  /* 0x0000009414006986 */ /* 0x0003e8000c101906 */
[----:B------:R-:W2:Y:S04]  /*90e20*/  LDL.LU R145, [R1+0xb50] ;  /* 0x000b500001917983 */ /* 0x000ea80000300800 */
[----:B------:R1:W-:Y:S04]  /*90e30*/  @P4 STG.E desc[UR6][R16.64], R150 ;  /* 0x0000009610004986 */ /* 0x0003e8000c101906 */
[----:B-1----:R-:W2:Y:S04]  /*90e40*/  LDL.LU R148, [R1+0x2740] ;  /* 0x0027400001947983 */ /* 0x002ea80000300800 */
[----:B------:R-:W-:Y:S04]  /*90e50*/  @P1 STG.E desc[UR6][R18.64], R146 ;  /* 0x0000009212001986 */ /* 0x000fe8000c101906 */
[----:B------:R-:W2:Y:S04]  /*90e60*/  LDL.LU R149, [R1+0x760] ;  /* 0x0007600001957983 */ /* 0x000ea80000300800 */
[----:B------:R-:W2:Y:S01]  /*90e70*/  LDL.LU R150, [R1+0x360] ;  /* 0x0003600001967983 */ /* 0x000ea20000300800 */
[----:B---3--:R-:W-:-:S05]  /*90e80*/  IMAD.WIDE R20, R142, 0x4, R2 ;  /* 0x000000048e147825 */ /* 0x008fca00078e0202 */
[----:B------:R1:W-:Y:S04]  /*90e90*/  @P2 STG.E desc[UR6][R20.64], R144 ;  /* 0x0000009014002986 */ /* 0x0003e8000c101906 */
[----:B-1----:R-:W3:Y:S01]  /*90ea0*/  LDL.LU R144, [R1+0x1b54] ;  /* 0x001b540001907983 */ /* 0x002ee20000300800 */
[----:B------:R-:W-:Y:S02]  /*90eb0*/  ISETP.LT.AND P6, PT, R12, UR4, !P0 ;  /* 0x000000040c007c0c */ /* 0x000fe4000c7c1270 */
[----:B------:R-:W-:Y:S02]  /*90ec0*/  ISETP.LT.AND P5, PT, R13, UR4, !P0 ;  /* 0x000000040d007c0c */ /* 0x000fe4000c7a1270 */
[----:B------:R-:W-:Y:S01]  /*90ed0*/  ISETP.LT.AND P0, PT, R14, UR4, !P0 ;  /* 0x000000040e007c0c */ /* 0x000fe2000c701270 */
[----:B------:R-:W-:-:S02]  /*90ee0*/  VIADD R0, R10, 0x1b1 ;  /* 0x000001b10a007836 */ /* 0x000fc40000000000 */
[----:B------:R-:W-:-:S04]  /*90ef0*/  IMAD.WIDE R16, R142, 0x4, R4 ;  /* 0x000000048e107825 */ /* 0x000fc800078e0204 */
[----:B------:R-:W-:-:S04]  /*90f00*/  IMAD.WIDE R18, R142, 0x4, R6 ;  /* 0x000000048e127825 */ /* 0x000fc800078e0206 */
[----:B------:R-:W-:Y:S02]  /*90f10*/  IMAD.WIDE R20, R142, 0x4, R8 ;  /* 0x000000048e147825 */ /* 0x000fe400078e0208 */
[----:B------:R-:W3:Y:S01]  /*90f20*/  LDL.LU R142, [R1+0x1754] ;  /* 0x00175400018e7983 */ /* 0x000ee20000300800 */
[----:B------:R-:W-:Y:S01]  /*90f30*/  ISETP.GE.AND P3, PT, R0, UR5, PT ;  /* 0x0000000500007c0c */ /* 0x000fe2000bf66270 */
[----:B------:R-:W-:Y:S02]  /*90f40*/  VIADD R0, R10, 0x1b2 ;  /* 0x000001b20a007836 */ /* 0x000fe40000000000 */
[----:B------:R-:W-:Y:S01]  /*90f50*/  @P6 STG.E desc[UR6][R16.64], R240 ;  /* 0x000000f010006986 */ /* 0x000fe2000c101906 */
[----:B------:R-:W-:Y:S02]  /*90f60*/  ISETP.LT.AND P1, PT, R11, UR4, !P3 ;  /* 0x000000040b007c0c */ /* 0x000fe4000df21270 */
[----:B------:R-:W-:Y:S01]  /*90f70*/  ISETP.LT.AND P2, PT, R12, UR4, !P3 ;  /* 0x000000040c007c0c */ /* 0x000fe2000df41270 */
[----:B----4-:R-:W-:Y:S01]  /*90f80*/  @P5 STG.E desc[UR6][R18.64], R244 ;  /* 0x000000f412005986 */ /* 0x010fe2000c101906 */
[----:B------:R-:W-:-:S03]  /*90f90*/  ISETP.GE.AND P4, PT, R0, UR5, PT ;  /* 0x0000000500007c0c */ /* 0x000fc6000bf86270 */
[----:B------:R-:W4:Y:S01]  /*90fa0*/  LDL.LU R146, [R1+0x2744] ;  /* 0x0027440001927983 */ /* 0x000f220000300800 */
[----:B------:R-:W-:-:S03]  /*90fb0*/  ISETP.LT.AND P6, PT, R11, UR4, !P4 ;  /* 0x000000040b007c0c */ /* 0x000fc6000e7c1270 */
[----:B------:R1:W-:Y:S01]  /*90fc0*/  @P0 STG.E desc[UR6][R20.64], R147 ;  /* 0x0000009314000986 */ /* 0x0003e2000c101906 */
[----:B------:R-:W-:Y:S02]  /*90fd0*/  ISETP.LT.AND P0, PT, R13, UR4, !P3 ;  /* 0x000000040d007c0c */ /* 0x000fe4000df01270 */
[----:B------:R-:W-:Y:S01]  /*90fe0*/  ISETP.LT.AND P3, PT, R14, UR4, !P3 ;  /* 0x000000040e007c0c */ /* 0x000fe2000df61270 */
[----:B-1----:R-:W4:Y:S04]  /*90ff0*/  LDL.LU R147, [R1+0x2054] ;  /* 0x0020540001937983 */ /* 0x002f280000300800 */
[----:B------:R-:W4:Y:S04]  /*91000*/  LDL.LU R245, [R1+0x1354] ;  /* 0x0013540001f57983 */ /* 0x000f280000300800 */
[----:B------:R-:W4:Y:S04]  /*91010*/  LDL.LU R240, [R1+0xf64] ;  /* 0x000f640001f07983 */ /* 0x000f280000300800 */
[----:B------:R-:W4:Y:S01]  /*91020*/  LDL.LU R244, [R1+0xb54] ;  /* 0x000b540001f47983 */ /* 0x000f220000300800 */
[----:B------:R-:W-:-:S04]  /*91030*/  IMAD.WIDE R16, R143, 0x4, R2 ;  /* 0x000000048f107825 */ /* 0x000fc800078e0202 */
[C---:B------:R-:W-:Y:S01]  /*91040*/  IMAD.WIDE R18, R143.reuse, 0x4, R4 ;  /* 0x000000048f127825 */ /* 0x040fe200078e0204 */
[----:B------:R1:W-:Y:S04]  /*91050*/  @P1 STG.E desc[UR6][R16.64], R151 ;  /* 0x0000009710001986 */ /* 0x0003e8000c101906 */
[----:B--2---:R2:W-:Y:S01]  /*91060*/  @P2 STG.E desc[UR6][R18.64], R145 ;  /* 0x0000009112002986 */ /* 0x0045e2000c101906 */
[----:B-1----:R-:W-:-:S04]  /*91070*/  IMAD.WIDE R16, R143, 0x4, R6 ;  /* 0x000000048f107825 */ /* 0x002fc800078e0206 */
[----:B------:R-:W-:Y:S01]  /*91080*/  IMAD.WIDE R20, R148, 0x4, R2 ;  /* 0x0000000494147825 */ /* 0x000fe200078e0202 */
[----:B--2---:R-:W2:Y:S03]  /*91090*/  LDL.LU R145, [R1+0x764] ;  /* 0x0007640001917983 */ /* 0x004ea60000300800 */
[----:B------:R-:W-:Y:S01]  /*910a0*/  IMAD.WIDE R18, R143, 0x4, R8 ;  /* 0x000000048f127825 */ /* 0x000fe200078e0208 */
[----:B------:R-:W-:Y:S04]  /*910b0*/  @P0 STG.E desc[UR6][R16.64], R149 ;  /* 0x0000009510000986 */ /* 0x000fe8000c101906 */
[----:B------:R-:W-:Y:S04]  /*910c0*/  @P3 STG.E desc[UR6][R18.64], R150 ;  /* 0x0000009612003986 */ /* 0x000fe8000c101906 */
[----:B------:R-:W2:Y:S04]  /*910d0*/  LDL.LU R143, [R1+0x274c] ;  /* 0x00274c00018f7983 */ /* 0x000ea80000300800 */
[----:B---3--:R1:W-:Y:S04]  /*910e0*/  @P6 STG.E desc[UR6][R20.64], R144 ;  /* 0x0000009014006986 */ /* 0x0083e8000c101906 */
[----:B-1----:R-:W3:Y:S01]  /*910f0*/  LDL.LU R144, [R1+0x364] ;  /* 0x0003640001907983 */ /* 0x002ee20000300800 */
[----:B------:R-:W-:Y:S01]  /*91100*/  ISETP.LT.AND P5, PT, R12, UR4, !P4 ;  /* 0x000000040c007c0c */ /* 0x000fe2000e7a1270 */
[----:B------:R-:W-:Y:S01]  /*91110*/  IMAD.WIDE R22, R148, 0x4, R4 ;  /* 0x0000000494167825 */ /* 0x000fe200078e0204 */
[----:B------:R-:W-:Y:S01]  /*91120*/  ISETP.LT.AND P2, PT, R13, UR4, !P4 ;  /* 0x000000040d007c0c */ /* 0x000fe2000e741270 */
[----:B------:R-:W3:Y:S02]  /*91130*/  LDL.LU R151, [R1+0x1b58] ;  /* 0x001b580001977983 */ /* 0x000ee40000300800 */
[----:B------:R-:W-:-:S02]  /*91140*/  VIADD R0, R10, 0x1b3 ;  /* 0x000001b30a007836 */ /* 0x000fc40000000000 */
[----:B------:R-:W-:-:S06]  /*91150*/  IMAD.WIDE R16, R148, 0x4, R6 ;  /* 0x0000000494107825 */ /* 0x000fcc00078e0206 */
[----:B------:R1:W-:Y:S01]  /*91160*/  @P5 STG.E desc[UR6][R22.64], R142 ;  /* 0x0000008e16005986 */ /* 0x0003e2000c101906 */
[----:B------:R-:W-:Y:S02]  /*91170*/  ISETP.GE.AND P1, PT, R0, UR5, PT ;  /* 0x0000000500007c0c */ /* 0x000fe4000bf26270 */
[----:B------:R-:W-:Y:S01]  /*91180*/  ISETP.LT.AND P4, PT, R14, UR4, !P4 ;  /* 0x000000040e007c0c */ /* 0x000fe2000e781270 */
[----:B-1----:R-:W3:Y:S01]  /*91190*/  LDL.LU R142, [R1+0x2748] ;  /* 0x00274800018e7983 */ /* 0x002ee20000300800 */
[----:B------:R-:W-:Y:S02]  /*911a0*/  ISETP.LT.AND P6, PT, R11, UR4, !P1 ;  /* 0x000000040b007c0c */ /* 0x000fe4000cfc1270 */
[----:B------:R-:W-:Y:S02]  /*911b0*/  ISETP.LT.AND P3, PT, R12, UR4, !P1 ;  /* 0x000000040c007c0c */ /* 0x000fe4000cf61270 */
[----:B------:R-:W-:Y:S02]  /*911c0*/  ISETP.LT.AND P5, PT, R13, UR4, !P1 ;  /* 0x000000040d007c0c */ /* 0x000fe4000cfa1270 */
[----:B------:R-:W-:Y:S01]  /*911d0*/  ISETP.LT.AND P1, PT, R14, UR4, !P1 ;  /* 0x000000040e007c0c */ /* 0x000fe2000cf21270 */
[C---:B----4-:R-:W-:Y:S01]  /*911e0*/  IMAD.WIDE R18, R146.reuse, 0x4, R2 ;  /* 0x0000000492127825 */ /* 0x050fe200078e0202 */
[----:B------:R1:W-:Y:S03]  /*911f0*/  @P2 STG.E desc[UR6][R16.64], R147 ;  /* 0x0000009310002986 */ /* 0x0003e6000c101906 */
[----:B------:R-:W-:Y:S01]  /*91200*/  IMAD.WIDE R20, R146, 0x4, R4 ;  /* 0x0000000492147825 */ /* 0x000fe200078e0204 */
[----:B-1----:R-:W4:Y:S03]  /*91210*/  LDL.LU R147, [R1+0x1758] ;  /* 0x0017580001937983 */ /* 0x002f260000300800 */
[----:B------:R-:W-:Y:S01]  /*91220*/  IMAD.WIDE R16, R148, 0x4, R8 ;  /* 0x0000000494107825 */ /* 0x000fe200078e0208 */
[----:B------:R-:W4:Y:S03]  /*91230*/  LDL.LU R149, [R1+0x2058] ;  /* 0x0020580001957983 */ /* 0x000f260000300800 */
[C---:B------:R-:W-:Y:S01]  /*91240*/  IMAD.WIDE R22, R146.reuse, 0x4, R6 ;  /* 0x0000000492167825 */ /* 0x040fe200078e0206 */
[----:B------:R-:W4:Y:S04]  /*91250*/  LDL.LU R150, [R1+0x1358] ;  /* 0x0013580001967983 */ /* 0x000f280000300800 */
[----:B------:R-:W4:Y:S04]  /*91260*/  LDL.LU R148, [R1+0xf68] ;  /* 0x000f680001947983 */ /* 0x000f280000300800 */
[----:B------:R-:W-:Y:S04]  /*91270*/  @P4 STG.E desc[UR6][R16.64], R245 ;  /* 0x000000f510004986 */ /* 0x000fe8000c101906 */
[----:B------:R1:W-:Y:S04]  /*91280*/  @P6 STG.E desc[UR6][R18.64], R240 ;  /* 0x000000f012006986 */ /* 0x0003e8000c101906 */
[----:B------:R-:W-:Y:S01]  /*91290*/  @P3 STG.E desc[UR6][R20.64], R244 ;  /* 0x000000f414003986 */ /* 0x000fe2000c101906 */
[----:B-1----:R-:W-:-:S03]  /*912a0*/  IMAD.WIDE R18, R146, 0x4, R8 ;  /* 0x0000000492127825 */ /* 0x002fc600078e0208 */
[----:B------:R-:W4:Y:S04]  /*912b0*/  LDL.LU R146, [R1+0xb58] ;  /* 0x000b580001927983 */ /* 0x000f280000300800 */
[----:B--2---:R1:W-:Y:S04]  /*912c0*/  @P5 STG.E desc[UR6][R22.64], R145 ;  /* 0x0000009116005986 */ /* 0x0043e8000c101906 */
[----:B-1----:R-:W2:Y:S04]  /*912d0*/  LDL.LU R145, [R1+0x2750] ;  /* 0x0027500001917983 */ /* 0x002ea80000300800 */
[----:B---3--:R1:W-:Y:S04]  /*912e0*/  @P1 STG.E desc[UR6][R18.64], R144 ;  /* 0x0000009012001986 */ /* 0x0083e8000c101906 */
[----:B-1----:R-:W3:Y:S01]  /*912f0*/  LDL.LU R144, [R1+0x768] ;  /* 0x0007680001907983 */ /* 0x002ee20000300800 */
[----:B------:R-:W-:-:S05]  /*91300*/  VIADD R0, R10, 0x1b4 ;  /* 0x000001b40a007836 */ /* 0x000fca0000000000 */
[----:B------:R-:W-:-:S04]  /*91310*/  ISETP.GE.AND P0, PT, R0, UR5, PT ;  /* 0x0000000500007c0c */ /* 0x000fc8000bf06270 */
[----:B------:R-:W-:Y:S01]  /*91320*/  ISETP.LT.AND P4, PT, R11, UR4, !P0 ;  /* 0x000000040b007c0c */ /* 0x000fe2000c781270 */
[----:B------:R-:W-:Y:S01]  /*91330*/  VIADD R15, R10, 0x1b5 ;  /* 0x000001b50a0f7836 */ /* 0x000fe20000000000 */
[----:B------:R-:W-:Y:S01]  /*91340*/  ISETP.LT.AND P5, PT, R12, UR4, !P0 ;  /* 0x000000040c007c0c */ /* 0x000fe2000c7a1270 */
[C---:B------:R-:W-:Y:S01]  /*91350*/  IMAD.WIDE R16, R142.reuse, 0x4, R2 ;  /* 0x000000048e107825 */ /* 0x040fe200078e0202 */
[----:B------:R-:W-:Y:S02]  /*91360*/  ISETP.LT.AND P3, PT, R13, UR4, !P0 ;  /* 0x000000040d007c0c */ /* 0x000fe4000c761270 */
[----:B------:R-:W-:Y:S01]  /*91370*/  ISETP.GE.AND P2, PT, R15, UR5, PT ;  /* 0x000000050f007c0c */ /* 0x000fe2000bf46270 */
[----:B------:R-:W-:Y:S01]  /*91380*/  IMAD.WIDE R20, R142, 0x4, R4 ;  /* 0x000000048e147825 */ /* 0x000fe200078e0204 */
[----:B------:R-:W-:-:S03]  /*91390*/  ISETP.LT.AND P0, PT, R14, UR4, !P0 ;  /* 0x000000040e007c0c */ /* 0x000fc6000c701270 */
[----:B------:R-:W-:Y:S02]  /*913a0*/  IMAD.WIDE R18, R142, 0x4, R6 ;  /* 0x000000048e127825 */ /* 0x000fe400078e0206 */
[----:B------:R1:W-:Y:S01]  /*913b0*/  @P4 STG.E desc[UR6][R16.64], R151 ;  /* 0x0000009710004986 */ /* 0x0003e2000c101906 */
[----:B------:R-:W-:Y:S02]  /*913c0*/  ISETP.LT.AND P6, PT, R11, UR4, !P2 ;  /* 0x000000040b007c0c */ /* 0x000fe4000d7c1270 */
[----:B------:R-:W-:Y:S01]  /*913d0*/  ISETP.LT.AND P4, PT, R12, UR4, !P2 ;  /* 0x000000040c007c0c */ /* 0x000fe2000d781270 */
[----:B-1----:R-:W-:Y:S02]  /*913e0*/  IMAD.WIDE R16, R142, 0x4, R8 ;  /* 0x000000048e107825 */ /* 0x002fe400078e0208 */
[----:B------:R-:W2:Y:S04]  /*913f0*/  LDL.LU R142, [R1+0x2754] ;  /* 0x00275400018e7983 */ /* 0x000ea80000300800 */
[----:B------:R-:W2:Y:S04]  /*91400*/  LDL.LU R240, [R1+0x368] ;  /* 0x0003680001f07983 */ /* 0x000ea80000300800 */
[----:B----4-:R1:W-:Y:S04]  /*91410*/  @P5 STG.E desc[UR6][R20.64], R147 ;  /* 0x0000009314005986 */ /* 0x0103e8000c101906 */
[----:B------:R-:W4:Y:S04]  /*91420*/  LDL.LU R151, [R1+0x1b5c] ;  /* 0x001b5c0001977983 */ /* 0x000f280000300800 */
[----:B------:R1:W-:Y:S04]  /*91430*/  @P3 STG.E desc[UR6][R18.64], R149 ;  /* 0x0000009512003986 */ /* 0x0003e8000c101906 */
[----:B-1----:R-:W4:Y:S01]  /*91440*/  LDL.LU R147, [R1+0x175c] ;  /* 0x00175c0001937983 */ /* 0x002f220000300800 */
[----:B------:R-:W-:Y:S01]  /*91450*/  IMAD.WIDE R20, R143, 0x4, R2 ;  /* 0x000000048f147825 */ /* 0x000fe200078e0202 */
[----:B------:R-:W-:-:S02]  /*91460*/  ISETP.LT.AND P3, PT, R13, UR4, !P2 ;  /* 0x000000040d007c0c */ /* 0x000fc4000d761270 */
[----:B------:R1:W-:Y:S04]  /*91470*/  @P0 STG.E desc[UR6][R16.64], R150 ;  /* 0x0000009610000986 */ /* 0x0003e8000c101906 */
[----:B------:R-:W4:Y:S04]  /*91480*/  LDL.LU R149, [R1+0x205c] ;  /* 0x00205c0001957983 */ /* 0x000f280000300800 */
[----:B------:R1:W-:Y:S04]  /*91490*/  @P6 STG.E desc[UR6][R20.64], R148 ;  /* 0x0000009414006986 */ /* 0x0003e8000c101906 */
[----:B-1----:R-:W4:Y:S01]  /*914a0*/  LDL.LU R150, [R1+0x135c] ;  /* 0x00135c0001967983 */ /* 0x002f220000300800 */
[----:B------:R-:W-:-:S04]  /*914b0*/  IMAD.WIDE R16, R143, 0x4, R4 ;  /* 0x000000048f107825 */ /* 0x000fc800078e0204 */
[C---:B------:R-:W-:Y:S01]  /*914c0*/  IMAD.WIDE R18, R143.reuse, 0x4, R6 ;  /* 0x000000048f127825 */ /* 0x040fe200078e0206 */
[----:B------:R-:W4:Y:S04]  /*914d0*/  LDL.LU R148, [R1+0xf6c] ;  /* 0x000f6c0001947983 */ /* 0x000f280000300800 */
[----:B------:R1:W-:Y:S02]  /*914e0*/  @P4 STG.E desc[UR6][R16.64], R146 ;  /* 0x0000009210004986 */ /* 0x0003e4000c101906 */
[----:B-1----:R-:W-:Y:S02]  /*914f0*/  IMAD.WIDE R16, R143, 0x4, R8 ;  /* 0x000000048f107825 */ /* 0x002fe400078e0208 */
[----:B------:R-:W4:Y:S04]  /*91500*/  LDL.LU R143, [R1+0x36c] ;  /* 0x00036c00018f7983 */ /* 0x000f280000300800 */
[----:B------:R-:W4:Y:S04]  /*91510*/  LDL.LU R146, [R1+0x2758] ;  /* 0x0027580001927983 */ /* 0x000f280000300800 */
[----:B------:R-:W4:Y:S04]  /*91520*/  LDL.LU R244, [R1+0xb5c] ;  /* 0x000b5c0001f47983 */ /* 0x000f280000300800 */
[----:B---3--:R1:W-:Y:S04]  /*91530*/  @P3 STG.E desc[UR6][R18.64], R144 ;  /* 0x0000009012003986 */ /* 0x0083e8000c101906 */
[----:B-1----:R-:W3:Y:S01]  /*91540*/  LDL.LU R144, [R1+0x76c] ;  /* 0x00076c0001907983 */ /* 0x002ee20000300800 */
[----:B------:R-:W-:Y:S01]  /*91550*/  VIADD R0, R10, 0x1b6 ;  /* 0x000001b60a007836 */ /* 0x000fe20000000000 */
[----:B------:R-:W-:-:S04]  /*91560*/  ISETP.LT.AND P2, PT, R14, UR4, !P2 ;  /* 0x000000040e007c0c */ /* 0x000fc8000d741270 */
[----:B------:R-:W-:Y:S01]  /*91570*/  ISETP.GE.AND P1, PT, R0, UR5, PT ;  /* 0x0000000500007c0c */ /* 0x000fe2000bf26270 */
[----:B------:R-:W-:-:S03]  /*91580*/  VIADD R15, R10, 0x1b7 ;  /* 0x000001b70a0f7836 */ /* 0x000fc60000000000 */
[----:B------:R-:W-:Y:S02]  /*91590*/  ISETP.LT.AND P5, PT, R11, UR4, !P1 ;  /* 0x000000040b007c0c */ /* 0x000fe4000cfa1270 */
[----:B------:R-:W-:Y:S01]  /*915a0*/  ISETP.LT.AND P6, PT, R12, UR4, !P1 ;  /* 0x000000040c007c0c */ /* 0x000fe2000cfc1270 */
[----:B--2---:R-:W-:Y:S01]  /*915b0*/  IMAD.WIDE R18, R145, 0x4, R2 ;  /* 0x0000000491127825 */ /* 0x004fe200078e0202 */
[----:B------:R-:W-:Y:S02]  /*915c0*/  ISETP.GE.AND P0, PT, R15, UR5, PT ;  /* 0x000000050f007c0c */ /* 0x000fe4000bf06270 */
[----:B------:R-:W-:Y:S01]  /*915d0*/  ISETP.LT.AND P3, PT, R13, UR4, !P1 ;  /* 0x000000040d007c0c */ /* 0x000fe2000cf61270 */
[----:B------:R-:W-:Y:S01]  /*915e0*/  IMAD.WIDE R20, R145, 0x4, R4 ;  /* 0x0000000491147825 */ /* 0x000fe200078e0204 */
[----:B------:R-:W-:Y:S01]  /*915f0*/  ISETP.LT.AND P1, PT, R14, UR4, !P1 ;  /* 0x000000040e007c0c */ /* 0x000fe2000cf21270 */
[----:B------:R-:W-:Y:S01]  /*91600*/  @P2 STG.E desc[UR6][R16.64], R240 ;  /* 0x000000f010002986 */ /* 0x000fe2000c101906 */
[----:B------:R-:W-:-:S03]  /*91610*/  ISETP.LT.AND P2, PT, R11, UR4, !P0 ;  /* 0x000000040b007c0c */ /* 0x000fc6000c741270 */
[----:B----4-:R1:W-:Y:S01]  /*91620*/  @P5 STG.E desc[UR6][R18.64], R151 ;  /* 0x0000009712005986 */ /* 0x0103e2000c101906 */
[----:B------:R-:W-:-:S03]  /*91630*/  ISETP.LT.AND P5, PT, R13, UR4, !P0 ;  /* 0x000000040d007c0c */ /* 0x000fc6000c7a1270 */
[----:B------:R2:W-:Y:S04]  /*91640*/  @P6 STG.E desc[UR6][R20.64], R147 ;  /* 0x0000009314006986 */ /* 0x0005e8000c101906 */
[----:B-1----:R-:W4:Y:S01]  /*91650*/  LDL.LU R151, [R1+0x1b60] ;  /* 0x001b600001977983 */ /* 0x002f220000300800 */
[C---:B------:R-:W-:Y:S01]  /*91660*/  IMAD.WIDE R18, R145.reuse, 0x4, R6 ;  /* 0x0000000491127825 */ /* 0x040fe200078e0206 */
[----:B------:R-:W-:Y:S02]  /*91670*/  ISETP.LT.AND P6, PT, R12, UR4, !P0 ;  /* 0x000000040c007c0c */ /* 0x000fe4000c7c1270 */
[----:B--2---:R-:W2:Y:S01]  /*91680*/  LDL.LU R147, [R1+0x2060] ;  /* 0x0020600001937983 */ /* 0x004ea20000300800 */
[----:B------:R-:W-:Y:S01]  /*91690*/  IMAD.WIDE R20, R145, 0x4, R8 ;  /* 0x0000000491147825 */ /* 0x000fe200078e0208 */
[----:B------:R-:W-:-:S02]  /*916a0*/  ISETP.LT.AND P0, PT, R14, UR4, !P0 ;  /* 0x000000040e007c0c */ /* 0x000fc4000c701270 */
[----:B------:R-:W2:Y:S01]  /*916b0*/  LDL.LU R145, [R1+0x275c] ;  /* 0x00275c0001917983 */ /* 0x000ea20000300800 */
[----:B------:R-:W-:-:S03]  /*916c0*/  IMAD.WIDE R16, R142, 0x4, R2 ;  /* 0x000000048e107825 */ /* 0x000fc600078e0202 */
[----:B------:R1:W-:Y:S04]  /*916d0*/  @P3 STG.E desc[UR6][R18.64], R149 ;  /* 0x0000009512003986 */ /* 0x0003e8000c101906 */
[----:B------:R1:W-:Y:S04]  /*916e0*/  @P1 STG.E desc[UR6][R20.64], R150 ;  /* 0x0000009614001986 */ /* 0x0003e8000c101906 */
[----:B------:R1:W-:Y:S04]  /*916f0*/  @P2 STG.E desc[UR6][R16.64], R148 ;  /* 0x0000009410002986 */ /* 0x0003e8000c101906 */
[----:B-1----:R-:W2:Y:S01]  /*91700*/  LDL.LU R149, [R1+0x1760] ;  /* 0x0017600001957983 */ /* 0x002ea20000300800 */
[----:B------:R-:W-:-:S03]  /*91710*/  IMAD.WIDE R18, R142, 0x4, R4 ;  /* 0x000000048e127825 */ /* 0x000fc600078e0204 */
[----:B------:R-:W2:Y:S01]  /*91720*/  LDL.LU R150, [R1+0x1360] ;  /* 0x0013600001967983 */ /* 0x000ea20000300800 */
[----:B------:R-:W-:-:S03]  /*91730*/  IMAD.WIDE R20, R142, 0x4, R8 ;  /* 0x000000048e147825 */ /* 0x000fc600078e0208 */
[----:B------:R-:W2:Y:S01]  /*91740*/  LDL.LU R148, [R1+0xf70] ;  /* 0x000f700001947983 */ /* 0x000ea20000300800 */
[----:B------:R-:W-:-:S03]  /*91750*/  IMAD.WIDE R16, R142, 0x4, R6 ;  /* 0x000000048e107825 */ /* 0x000fc600078e0206 */
[----:B------:R-:W2:Y:S04]  /*91760*/  LDL.LU R142, [R1+0x770] ;  /* 0x00077000018e7983 */ /* 0x000ea80000300800 */
[----:B------:R-:W-:Y:S04]  /*91770*/  @P6 STG.E desc[UR6][R18.64], R244 ;  /* 0x000000f412006986 */ /* 0x000fe8000c101906 */
[----:B---3--:R-:W-:Y:S04]  /*91780*/  @P5 STG.E desc[UR6][R16.64], R144 ;  /* 0x0000009010005986 */ /* 0x008fe8000c101906 */
[----:B------:R1:W-:Y:S04]  /*91790*/  @P0 STG.E desc[UR6][R20.64], R143 ;  /* 0x0000008f14000986 */ /* 0x0003e8000c101906 */
[----:B-1----:R-:W3:Y:S01]  /*917a0*/  LDL.LU R143, [R1+0xb60] ;  /* 0x000b6000018f7983 */ /* 0x002ee20000300800 */
[----:B------:R-:W-:-:S02]  /*917b0*/  VIADD R0, R10, 0x1b8 ;  /* 0x000001b80a007836 */ /* 0x000fc40000000000 */
[----:B------:R-:W-:Y:S01]  /*917c0*/  IMAD.WIDE R16, R146, 0x4, R2 ;  /* 0x0000000492107825 */ /* 0x000fe200078e0202 */
[----:B------:R-:W3:Y:S02]  /*917d0*/  LDL.LU R144, [R1+0x2760] ;  /* 0x0027600001907983 */ /* 0x000ee40000300800 */
[----:B------:R-:W-:Y:S01]  /*917e0*/  ISETP.GE.AND P4, PT, R0, UR5, PT ;  /* 0x0000000500007c0c */ /* 0x000fe2000bf86270 */
[----:B------:R-:W-:Y:S01]  /*917f0*/  VIADD R0, R10, 0x1b9 ;  /* 0x000001b90a007836 */ /* 0x000fe20000000000 */
[----:B------:R-:W3:Y:S02]  /*91800*/  LDL.LU R245, [R1+0x370] ;  /* 0x0003700001f57983 */ /* 0x000ee40000300800 */
[----:B------:R-:W-:Y:S02]  /*91810*/  ISETP.LT.AND P1, PT, R11, UR4, !P4 ;  /* 0x000000040b007c0c */ /* 0x000fe4000e721270 */
[----:B------:R-:W-:Y:S01]  /*91820*/  ISETP.LT.AND P2, PT, R12, UR4, !P4 ;  /* 0x000000040c007c0c */ /* 0x000fe2000e741270 */
[----:B------:R-:W-:Y:S01]  /*91830*/  IMAD.WIDE R18, R146, 0x4, R4 ;  /* 0x0000000492127825 */ /* 0x000fe200078e0204 */
[----:B------:R-:W-:Y:S01]  /*91840*/  ISETP.GE.AND P3, PT, R0, UR5, PT ;  /* 0x0000000500007c0c */ /* 0x000fe2000bf66270 */
[----:B------:R-:W3:Y:S01]  /*91850*/  LDL.LU R240, [R1+0x1b64] ;  /* 0x001b640001f07983 */ /* 0x000ee20000300800 */
[----:B------:R-:W-:-:S02]  /*91860*/  ISETP.LT.AND P0, PT, R13, UR4, !P4 ;  /* 0x000000040d007c0c */ /* 0x000fc4000e701270 */
[----:B------:R-:W-:Y:S01]  /*91870*/  ISETP.LT.AND P4, PT, R14, UR4, !P4 ;  /* 0x000000040e007c0c */ /* 0x000fe2000e781270 */
[----:B------:R-:W3:Y:S01]  /*91880*/  LDL.LU R244, [R1+0x2064] ;  /* 0x0020640001f47983 */ /* 0x000ee20000300800 */
[----:B------:R-:W-:Y:S02]  /*91890*/  ISETP.LT.AND P6, PT, R11, UR4, !P3 ;  /* 0x000000040b007c0c */ /* 0x000fe4000dfc1270 */
[----:B------:R-:W-:Y:S01]  /*918a0*/  ISETP.LT.AND P5, PT, R12, UR4, !P3 ;  /* 0x000000040c007c0c */ /* 0x000fe2000dfa1270 */
[----:B----4-:R1:W-:Y:S04]  /*918b0*/  @P1 STG.E desc[UR6][R16.64], R151 ;  /* 0x0000009710001986 */ /* 0x0103e8000c101906 */
[----:B--2---:R2:W-:Y:S01]  /*918c0*/  @P2 STG.E desc[UR6][R18.64], R147 ;  /* 0x0000009312002986 */ /* 0x0045e2000c101906 */
[----:B-1----:R-:W-:Y:S01]  /*918d0*/  IMAD.WIDE R16, R146, 0x4, R6 ;  /* 0x0000000492107825 */ /* 0x002fe200078e0206 */
[----:B------:R-:W-:-:S03]  /*918e0*/  ISETP.LT.AND P2, PT, R13, UR4, !P3 ;  /* 0x000000040d007c0c */ /* 0x000fc6000df41270 */
[C---:B------:R-:W-:Y:S01]  /*918f0*/  IMAD.WIDE R20, R145.reuse, 0x4, R2 ;  /* 0x0000000491147825 */ /* 0x040fe200078e0202 */
[----:B--2---:R-:W2:Y:S03]  /*91900*/  LDL.LU R147, [R1+0x1764] ;  /* 0x0017640001937983 */ /* 0x004ea60000300800 */
[----:B------:R-:W-:Y:S02]  /*91910*/  IMAD.WIDE R18, R146, 0x4, R8 ;  /* 0x0000000492127825 */ /* 0x000fe400078e0208 */
[----:B------:R-:W4:Y:S02]  /*91920*/  LDL.LU R146, [R1+0x2768] ;  /* 0x0027680001927983 */ /* 0x000f240000300800 */
[C---:B------:R-:W-:Y:S02]  /*91930*/  IMAD.WIDE R22, R145.reuse, 0x4, R4 ;  /* 0x0000000491167825 */ /* 0x040fe400078e0204 */
[----:B------:R1:W-:Y:S04]  /*91940*/  @P0 STG.E desc[UR6][R16.64], R149 ;  /* 0x0000009510000986 */ /* 0x0003e8000c101906 */
[----:B------:R-:W-:Y:S04]  /*91950*/  @P4 STG.E desc[UR6][R18.64], R150 ;  /* 0x0000009612004986 */ /* 0x000fe8000c101906 */
[----:B------:R-:W-:Y:S04]  /*91960*/  @P6 STG.E desc[UR6][R20.64], R148 ;  /* 0x0000009414006986 */ /* 0x000fe8000c101906 */
[----:B------:R-:W4:Y:S04]  /*91970*/  LDL.LU R151, [R1+0x1364] ;  /* 0x0013640001977983 */ /* 0x000f280000300800 */
[----:B------:R1:W-:Y:S04]  /*91980*/  @P5 STG.E desc[UR6][R22.64], R142 ;  /* 0x0000008e16005986 */ /* 0x0003e8000c101906 */
[----:B-1----:R-:W4:Y:S01]  /*91990*/  LDL.LU R149, [R1+0xf74] ;  /* 0x000f740001957983 */ /* 0x002f220000300800 */
[----:B------:R-:W-:-:S03]  /*919a0*/  IMAD.WIDE R16, R145, 0x4, R6 ;  /* 0x0000000491107825 */ /* 0x000fc600078e0206 */
[----:B------:R-:W4:Y:S04]  /*919b0*/  LDL.LU R142, [R1+0x2764] ;  /* 0x00276400018e7983 */ /* 0x000f280000300800 */
[----:B---3--:R1:W-:Y:S04]  /*919c0*/  @P2 STG.E desc[UR6][R16.64], R143 ;  /* 0x0000008f10002986 */ /* 0x0083e8000c101906 */
[----:B-1----:R-:W3:Y:S01]  /*919d0*/  LDL.LU R143, [R1+0x774] ;  /* 0x00077400018f7983 */ /* 0x002ee20000300800 */
[----:B------:R-:W-:-:S03]  /*919e0*/  IMAD.WIDE R16, R145, 0x4, R8 ;  /* 0x0000000491107825 */ /* 0x000fc600078e0208 */
[----:B------:R-:W3:Y:S04]  /*919f0*/  LDL.LU R150, [R1+0xb64] ;  /* 0x000b640001967983 */ /* 0x000ee80000300800 */
        /* <DEDUP_REMOVED lines=8> */
[----:B------:R-:W-:Y:S01]  /*91a80*/  IMAD.WIDE R18, R144, 0x4, R2 ;  /* 0x0000000490127825 */ /* 0x000fe200078e0202 */
[----:B------:R-:W-:Y:S03]  /*91a90*/  @P3 STG.E desc[UR6][R16.64], R245 ;  /* 0x000000f510003986 */ /* 0x000fe6000c101906 */
[----:B------:R-:W-:Y:S02]  /*91aa0*/  VIADD R0, R10, 0x1bb ;  /* 0x000001bb0a007836 */ /* 0x000fe40000000000 */
[----:B------:R-:W-:-:S04]  /*91ab0*/  IMAD.WIDE R20, R144, 0x4, R4 ;  /* 0x0000000490147825 */ /* 0x000fc800078e0204 */
[----:B------:R-:W-:Y:S01]  /*91ac0*/  IMAD.WIDE R22, R144, 0x4, R6 ;  /* 0x0000000490167825 */ /* 0x000fe200078e0206 */
[----:B------:R1:W-:Y:S01]  /*91ad0*/  @P6 STG.E desc[UR6][R18.64], R240 ;  /* 0x000000f012006986 */ /* 0x0003e2000c101906 */
[----:B------:R-:W-:Y:S02]  /*91ae0*/  ISETP.GE.AND P0, PT, R0, UR5, PT ;  /* 0x0000000500007c0c */ /* 0x000fe4000bf06270 */
[----:B------:R-:W-:Y:S01]  /*91af0*/  ISETP.LT.AND P1, PT, R14, UR4, !P1 ;  /* 0x000000040e007c0c */ /* 0x000fe2000cf21270 */
[----:B------:R-:W-:Y:S01]  /*91b00*/  @P4 STG.E desc[UR6][R20.64], R244 ;  /* 0x000000f414004986 */ /* 0x000fe2000c101906 */
[----:B------:R-:W-:-:S03]  /*91b10*/  ISETP.LT.AND P3, PT, R11, UR4, !P0 ;  /* 0x000000040b007c0c */ /* 0x000fc6000c761270 */
[----:B--2---:R2:W-:Y:S01]  /*91b20*/  @P5 STG.E desc[UR6][R22.64], R147 ;  /* 0x0000009316005986 */ /* 0x0045e2000c101906 */
[----:B------:R-:W-:Y:S01]  /*91b30*/  VIADD R15, R10, 0x1bc ;  /* 0x000001bc0a0f7836 */ /* 0x000fe20000000000 */
[----:B------:R-:W-:Y:S01]  /*91b40*/  ISETP.LT.AND P5, PT, R12, UR4, !P0 ;  /* 0x000000040c007c0c */ /* 0x000fe2000c7a1270 */
[----:B-1----:R-:W-:Y:S01]  /*91b50*/  IMAD.WIDE R18, R144, 0x4, R8 ;  /* 0x0000000490127825 */ /* 0x002fe200078e0208 */
[----:B--2---:R-:W2:Y:S02]  /*91b60*/  LDL.LU R147, [R1+0x2068] ;  /* 0x0020680001937983 */ /* 0x004ea40000300800 */
[----:B------:R-:W-:Y:S02]  /*91b70*/  ISETP.GE.AND P2, PT, R15, UR5, PT ;  /* 0x000000050f007c0c */ /* 0x000fe4000bf46270 */
[----:B------:R-:W-:Y:S01]  /*91b80*/  ISETP.LT.AND P4, PT, R13, UR4, !P0 ;  /* 0x000000040d007c0c */ /* 0x000fe2000c781270 */
[----:B------:R-:W2:Y:S01]  /*91b90*/  LDL.LU R144, [R1+0x276c] ;  /* 0x00276c0001907983 */ /* 0x000ea20000300800 */
[----:B------:R-:W-:-:S03]  /*91ba0*/  ISETP.LT.AND P0, PT, R14, UR4, !P0 ;  /* 0x000000040e007c0c */ /* 0x000fc6000c701270 */
[----:B----4-:R1:W-:Y:S01]  /*91bb0*/  @P1 STG.E desc[UR6][R18.64], R151 ;  /* 0x0000009712001986 */ /* 0x0103e2000c101906 */
[----:B------:R-:W-:Y:S01]  /*91bc0*/  ISETP.LT.AND P6, PT, R11, UR4, !P2 ;  /* 0x000000040b007c0c */ /* 0x000fe2000d7c1270 */
[C---:B------:R-:W-:Y:S02]  /*91bd0*/  IMAD.WIDE R16, R142.reuse, 0x4, R2 ;  /* 0x000000048e107825 */ /* 0x040fe400078e0202 */
[----:B-1----:R-:W4:Y:S02]  /*91be0*/  LDL.LU R151, [R1+0x1768] ;  /* 0x0017680001977983 */ /* 0x002f240000300800 */
[C---:B------:R-:W-:Y:S02]  /*91bf0*/  IMAD.WIDE R20, R142.reuse, 0x4, R4 ;  /* 0x000000048e147825 */ /* 0x040fe400078e0204 */
[----:B------:R1:W-:Y:S02]  /*91c00*/  @P3 STG.E desc[UR6][R16.64], R149 ;  /* 0x0000009510003986 */ /* 0x0003e4000c101906 */
[----:B------:R-:W-:-:S04]  /*91c10*/  IMAD.WIDE R18, R142, 0x4, R6 ;  /* 0x000000048e127825 */ /* 0x000fc800078e0206 */
[----:B-1----:R-:W-:Y:S02]  /*91c20*/  IMAD.WIDE R16, R142, 0x4, R8 ;  /* 0x000000048e107825 */ /* 0x002fe400078e0208 */
[----:B------:R-:W4:Y:S04]  /*91c30*/  LDL.LU R142, [R1+0x2770] ;  /* 0x00277000018e7983 */ /* 0x000f280000300800 */
[----:B------:R-:W4:Y:S04]  /*91c40*/  LDL.LU R240, [R1+0x1368] ;  /* 0x0013680001f07983 */ /* 0x000f280000300800 */
[----:B------:R-:W4:Y:S04]  /*91c50*/  LDL.LU R149, [R1+0xf78] ;  /* 0x000f780001957983 */ /* 0x000f280000300800 */
[----:B---3--:R1:W-:Y:S04]  /*91c60*/  @P5 STG.E desc[UR6][R20.64], R143 ;  /* 0x0000008f14005986 */ /* 0x0083e8000c101906 */
[----:B------:R-:W-:Y:S04]  /*91c70*/  @P4 STG.E desc[UR6][R18.64], R150 ;  /* 0x0000009612004986 */ /* 0x000fe8000c101906 */
[----:B-1----:R-:W3:Y:S01]  /*91c80*/  LDL.LU R143, [R1+0x778] ;  /* 0x00077800018f7983 */ /* 0x002ee20000300800 */
[----:B------:R-:W-:-:S03]  /*91c90*/  IMAD.WIDE R20, R146, 0x4, R2 ;  /* 0x0000000492147825 */ /* 0x000fc600078e0202 */
[----:B------:R1:W-:Y:S04]  /*91ca0*/  @P0 STG.E desc[UR6][R16.64], R148 ;  /* 0x0000009410000986 */ /* 0x0003e8000c101906 */
[----:B------:R1:W-:Y:S04]  /*91cb0*/  @P6 STG.E desc[UR6][R20.64], R145 ;  /* 0x0000009114006986 */ /* 0x0003e8000c101906 */
[----:B-1----:R-:W3:Y:S04]  /*91cc0*/  LDL.LU R148, [R1+0xb68] ;  /* 0x000b680001947983 */ /* 0x002ee80000300800 */
[----:B------:R-:W3:Y:S01]  /*91cd0*/  LDL.LU R145, [R1+0x378] ;  /* 0x0003780001917983 */ /* 0x000ee20000300800 */
[----:B------:R-:W-:Y:S01]  /*91ce0*/  ISETP.LT.AND P3, PT, R12, UR4, !P2 ;  /* 0x000000040c007c0c */ /* 0x000fe2000d761270 */
[----:B------:R-:W-:Y:S01]  /*91cf0*/  IMAD.WIDE R16, R146, 0x4, R4 ;  /* 0x0000000492107825 */ /* 0x000fe200078e0204 */
[----:B------:R-:W-:-:S03]  /*91d00*/  ISETP.LT.AND P4, PT, R13, UR4, !P2 ;  /* 0x000000040d007c0c */ /* 0x000fc6000d781270 */
[----:B------:R-:W-:Y:S01]  /*91d10*/  VIADD R0, R10, 0x1bd ;  /* 0x000001bd0a007836 */ /* 0x000fe20000000000 */
[----:B------:R-:W-:-:S04]  /*91d20*/  ISETP.LT.AND P2, PT, R14, UR4, !P2 ;  /* 0x000000040e007c0c */ /* 0x000fc8000d741270 */
[----:B------:R-:W-:Y:S01]  /*91d30*/  ISETP.GE.AND P1, PT, R0, UR5, PT ;  /* 0x0000000500007c0c */ /* 0x000fe2000bf26270 */
[----:B------:R-:W-:-:S03]  /*91d40*/  IMAD.WIDE R18, R146, 0x4, R6 ;  /* 0x0000000492127825 */ /* 0x000fc600078e0206 */
[----:B------:R-:W-:Y:S02]  /*91d50*/  ISETP.LT.AND P5, PT, R11, UR4, !P1 ;  /* 0x000000040b007c0c */ /* 0x000fe4000cfa1270 */
[----:B------:R-:W-:Y:S01]  /*91d60*/  ISETP.LT.AND P6, PT, R12, UR4, !P1 ;  /* 0x000000040c007c0c */ /* 0x000fe2000cfc1270 */
[----:B--2---:R1:W-:Y:S04]  /*91d70*/  @P3 STG.E desc[UR6][R16.64], R147 ;  /* 0x0000009310003986 */ /* 0x0043e8000c101906 */
[----:B-1----:R-:W2:Y:S01]  /*91d80*/  LDL.LU R147, [R1+0x1b6c] ;  /* 0x001b6c0001937983 */ /* 0x002ea20000300800 */
[----:B------:R-:W-:-:S03]  /*91d90*/  IMAD.WIDE R16, R146, 0x4, R8 ;  /* 0x0000000492107825 */ /* 0x000fc600078e0208 */
[----:B------:R-:W2:Y:S04]  /*91da0*/  LDL.LU R146, [R1+0x136c] ;  /* 0x00136c0001927983 */ /* 0x000ea80000300800 */
[----:B------:R-:W2:Y:S01]  /*91db0*/  LDL.LU R150, [R1+0x2774] ;  /* 0x0027740001967983 */ /* 0x000ea20000300800 */
[----:B------:R-:W-:-:S03]  /*91dc0*/  IMAD.WIDE R20, R144, 0x4, R4 ;  /* 0x0000000490147825 */ /* 0x000fc600078e0204 */
[----:B----4-:R1:W-:Y:S01]  /*91dd0*/  @P4 STG.E desc[UR6][R18.64], R151 ;  /* 0x0000009712004986 */ /* 0x0103e2000c101906 */
[----:B------:R-:W-:-:S03]  /*91de0*/  ISETP.LT.AND P4, PT, R13, UR4, !P1 ;  /* 0x000000040d007c0c */ /* 0x000fc6000cf81270 */
[----:B------:R-:W4:Y:S01]  /*91df0*/  LDL.LU R244, [R1+0x206c] ;  /* 0x00206c0001f47983 */ /* 0x000f220000300800 */
[----:B------:R-:W-:-:S03]  /*91e00*/  ISETP.LT.AND P1, PT, R14, UR4, !P1 ;  /* 0x000000040e007c0c */ /* 0x000fc6000cf21270 */
[----:B-1----:R-:W4:Y:S01]  /*91e10*/  LDL.LU R151, [R1+0x176c] ;  /* 0x00176c0001977983 */ /* 0x002f220000300800 */
[----:B------:R-:W-:-:S03]  /*91e20*/  IMAD.WIDE R18, R144, 0x4, R2 ;  /* 0x0000000490127825 */ /* 0x000fc600078e0202 */
[----:B------:R1:W-:Y:S04]  /*91e30*/  @P2 STG.E desc[UR6][R16.64], R240 ;  /* 0x000000f010002986 */ /* 0x0003e8000c101906 */
[----:B------:R-:W-:Y:S01]  /*91e40*/  @P5 STG.E desc[UR6][R18.64], R149 ;  /* 0x0000009512005986 */ /* 0x000fe2000c101906 */
[----:B-1----:R-:W-:-:S03]  /*91e50*/  IMAD.WIDE R16, R144, 0x4, R6 ;  /* 0x0000000490107825 */ /* 0x002fc600078e0206 */
[----:B---3--:R1:W-:Y:S04]  /*91e60*/  @P6 STG.E desc[UR6][R20.64], R143 ;  /* 0x0000008f14006986 */ /* 0x0083e8000c101906 */
[----:B-1----:R-:W3:Y:S01]  /*91e70*/  LDL.LU R143, [R1+0xf7c] ;  /* 0x000f7c00018f7983 */ /* 0x002ee20000300800 */
[----:B------:R-:W-:-:S03]  /*91e80*/  IMAD.WIDE R20, R144, 0x4, R8 ;  /* 0x0000000490147825 */ /* 0x000fc600078e0208 */
[----:B------:R-:W3:Y:S04]  /*91e90*/  LDL.LU R149, [R1+0x77c] ;  /* 0x00077c0001957983 */ /* 0x000ee80000300800 */
[----:B------:R-:W-:Y:S04]  /*91ea0*/  @P4 STG.E desc[UR6][R16.64], R148 ;  /* 0x0000009410004986 */ /* 0x000fe8000c101906 */
[----:B------:R-:W3:Y:S04]  /*91eb0*/  LDL.LU R144, [R1+0x2778] ;  /* 0x0027780001907983 */ /* 0x000ee80000300800 */
[----:B------:R1:W-:Y:S04]  /*91ec0*/  @P1 STG.E desc[UR6][R20.64], R145 ;  /* 0x0000009114001986 */ /* 0x0003e8000c101906 */
[----:B-1----:R-:W3:Y:S01]  /*91ed0*/  LDL.LU R145, [R1+0xb6c] ;  /* 0x000b6c0001917983 */ /* 0x002ee20000300800 */
[----:B------:R-:W-:-:S05]  /*91ee0*/  VIADD R15, R10, 0x1be ;  /* 0x000001be0a0f7836 */ /* 0x000fca0000000000 */
[----:B------:R-:W-:-:S04]  /*91ef0*/  ISETP.GE.AND P0, PT, R15, UR5, PT ;  /* 0x000000050f007c0c */ /* 0x000fc8000bf06270 */
[----:B------:R-:W-:Y:S01]  /*91f00*/  ISETP.LT.AND P2, PT, R11, UR4, !P0 ;  /* 0x000000040b007c0c */ /* 0x000fe2000c741270 */
[----:B------:R-:W-:Y:S01]  /*91f10*/  IMAD.WIDE R18, R142, 0x4, R2 ;  /* 0x000000048e127825 */ /* 0x000fe200078e0202 */
[----:B------:R-:W-:Y:S02]  /*91f20*/  ISETP.LT.AND P6, PT, R12, UR4, !P0 ;  /* 0x000000040c007c0c */ /* 0x000fe4000c7c1270 */
[----:B------:R-:W-:Y:S01]  /*91f30*/  ISETP.LT.AND P5, PT, R13, UR4, !P0 ;  /* 0x000000040d007c0c */ /* 0x000fe2000c7a1270 */
[----:B------:R-:W-:Y:S01]  /*91f40*/  VIADD R0, R10, 0x1bf ;  /* 0x000001bf0a007836 */ /* 0x000fe20000000000 */
[----:B------:R-:W-:Y:S01]  /*91f50*/  ISETP.LT.AND P0, PT, R14, UR4, !P0 ;  /* 0x000000040e007c0c */ /* 0x000fe2000c701270 */
[----:B------:R-:W-:-:S03]  /*91f60*/  IMAD.WIDE R16, R142, 0x4, R4 ;  /* 0x000000048e107825 */ /* 0x000fc600078e0204 */
[----:B------:R-:W-:-:S03]  /*91f70*/  ISETP.GE.AND P3, PT, R0, UR5, PT ;  /* 0x0000000500007c0c */ /* 0x000fc6000bf66270 */
[----:B--2---:R1:W-:Y:S01]  /*91f80*/  @P2 STG.E desc[UR6][R18.64], R147 ;  /* 0x0000009312002986 */ /* 0x0043e2000c101906 */
[C---:B------:R-:W-:Y:S01]  /*91f90*/  IMAD.WIDE R20, R142.reuse, 0x4, R8 ;  /* 0x000000048e147825 */ /* 0x040fe200078e0208 */
[----:B------:R-:W-:Y:S02]  /*91fa0*/  ISETP.LT.AND P1, PT, R11, UR4, !P3 ;  /* 0x000000040b007c0c */ /* 0x000fe4000df21270 */
[----:B-1----:R-:W2:Y:S01]  /*91fb0*/  LDL.LU R147, [R1+0x37c] ;  /* 0x00037c0001937983 */ /* 0x002ea20000300800 */
[----:B------:R-:W-:-:S03]  /*91fc0*/  IMAD.WIDE R18, R142, 0x4, R6 ;  /* 0x000000048e127825 */ /* 0x000fc600078e0206 */
[----:B------:R-:W2:Y:S04]  /*91fd0*/  LDL.LU R148, [R1+0x1b70] ;  /* 0x001b700001947983 */ /* 0x000ea80000300800 */
[----:B------:R-:W2:Y:S01]  /*91fe0*/  LDL.LU R142, [R1+0x1770] ;  /* 0x00177000018e7983 */ /* 0x000ea20000300800 */
[----:B------:R-:W-:-:S03]  /*91ff0*/  ISETP.LT.AND P2, PT, R12, UR4, !P3 ;  /* 0x000000040c007c0c */ /* 0x000fc6000df41270 */
[----:B----4-:R1:W-:Y:S04]  /*92000*/  @P6 STG.E desc[UR6][R16.64], R244 ;  /* 0x000000f410006986 */ /* 0x0103e8000c101906 */
[----:B------:R4:W-:Y:S04]  /*92010*/  @P5 STG.E desc[UR6][R18.64], R151 ;  /* 0x0000009712005986 */ /* 0x0009e8000c101906 */
[----:B------:R4:W-:Y:S01]  /*92020*/  @P0 STG.E desc[UR6][R20.64], R146 ;  /* 0x0000009214000986 */ /* 0x0009e2000c101906 */
[----:B------:R-:W-:Y:S01]  /*92030*/  ISETP.LT.AND P0, PT, R13, UR4, !P3 ;  /* 0x000000040d007c0c */ /* 0x000fe2000df01270 */
[----:B-1----:R-:W-:-:S04]  /*92040*/  IMAD.WIDE R16, R150, 0x4, R2 ;  /* 0x0000000496107825 */ /* 0x002fc800078e0202 */
[C---:B----4-:R-:W-:Y:S01]  /*92050*/  IMAD.WIDE R18, R150.reuse, 0x4, R4 ;  /* 0x0000000496127825 */ /* 0x050fe200078e0204 */
[----:B------:R-:W4:Y:S04]  /*92060*/  LDL.LU R146, [R1+0x2070] ;  /* 0x0020700001927983 */ /* 0x000f280000300800 */
[----:B---3--:R1:W-:Y:S04]  /*92070*/  @P1 STG.E desc[UR6][R16.64], R143 ;  /* 0x0000008f10001986 */ /* 0x0083e8000c101906 */
[----:B------:R-:W-:Y:S04]  /*92080*/  @P2 STG.E desc[UR6][R18.64], R149 ;  /* 0x0000009512002986 */ /* 0x000fe8000c101906 */
[----:B-1----:R-:W3:Y:S01]  /*92090*/  LDL.LU R143, [R1+0x2784] ;  /* 0x00278400018f7983 */ /* 0x002ee20000300800 */
[----:B------:R-:W-:-:S03]  /*920a0*/  IMAD.WIDE R16, R150, 0x4, R6 ;  /* 0x0000000496107825 */ /* 0x000fc600078e0206 */
[----:B------:R-:W3:Y:S04]  /*920b0*/  LDL.LU R245, [R1+0x1370] ;  /* 0x0013700001f57983 */ /* 0x000ee80000300800 */
[----:B------:R-:W3:Y:S04]  /*920c0*/  LDL.LU R240, [R1+0xb70] ;  /* 0x000b700001f07983 */ /* 0x000ee80000300800 */
[----:B------:R-:W3:Y:S04]  /*920d0*/  LDL.LU R151, [R1+0x780] ;  /* 0x0007800001977983 */ /* 0x000ee80000300800 */
[----:B------:R1:W-:Y:S04]  /*920e0*/  @P0 STG.E desc[UR6][R16.64], R145 ;  /* 0x0000009110000986 */ /* 0x0003e8000c101906 */
[----:B-1----:R-:W3:Y:S01]  /*920f0*/  LDL.LU R145, [R1+0x380] ;  /* 0x0003800001917983 */ /* 0x002ee20000300800 */
[----:B------:R-:W-:Y:S01]  /*92100*/  VIADD R0, R10, 0x1c0 ;  /* 0x000001c00a007836 */ /* 0x000fe20000000000 */
[----:B------:R-:W-:-:S04]  /*92110*/  ISETP.LT.AND P3, PT, R14, UR4, !P3 ;  /* 0x000000040e007c0c */ /* 0x000fc8000df61270 */
[----:B------:R-:W-:-:S04]  /*92120*/  ISETP.GE.AND P4, PT, R0, UR5, PT ;  /* 0x0000000500007c0c */ /* 0x000fc8000bf86270 */
[----:B------:R-:W-:Y:S02]  /*92130*/  ISETP.LT.AND P6, PT, R11, UR4, !P4 ;  /* 0x000000040b007c0c */ /* 0x000fe4000e7c1270 */
[----:B------:R-:W-:Y:S01]  /*92140*/  ISETP.LT.AND P5, PT, R12, UR4, !P4 ;  /* 0x000000040c007c0c */ /* 0x000fe2000e7a1270 */
[----:B------:R-:W-:-:S04]  /*92150*/  IMAD.WIDE R18, R150, 0x4, R8 ;  /* 0x0000000496127825 */ /* 0x000fc800078e0208 */
[----:B------:R-:W-:-:S04]  /*92160*/  IMAD.WIDE R20, R144, 0x4, R2 ;  /* 0x0000000490147825 */ /* 0x000fc800078e0202 */
[----:B------:R-:W-:Y:S01]  /*92170*/  IMAD.WIDE R22, R144, 0x4, R4 ;  /* 0x0000000490167825 */ /* 0x000fe200078e0204 */
[----:B--2---:R1:W-:Y:S01]  /*92180*/  @P3 STG.E desc[UR6][R18.64], R147 ;  /* 0x0000009312003986 */ /* 0x0043e2000c101906 */
[----:B------:R-:W-:Y:S02]  /*92190*/  ISETP.LT.AND P2, PT, R13, UR4, !P4 ;  /* 0x000000040d007c0c */ /* 0x000fe4000e741270 */
[----:B------:R-:W-:Y:S01]  /*921a0*/  VIADD R0, R10, 0x1c1 ;  /* 0x000001c10a007836 */ /* 0x000fe20000000000 */
[----:B------:R2:W-:Y:S04]  /*921b0*/  @P6 STG.E desc[UR6][R20.64], R148 ;  /* 0x0000009414006986 */ /* 0x0005e8000c101906 */
[----:B------:R2:W-:Y:S04]  /*921c0*/  @P5 STG.E desc[UR6][R22.64], R142 ;  /* 0x0000008e16005986 */ /* 0x0005e8000c101906 */
[----:B-1----:R-:W3:Y:S04]  /*921d0*/  LDL.LU R147, [R1+0x2798] ;  /* 0x0027980001937983 */ /* 0x002ee80000300800 */
[----:B------:R-:W3:Y:S04]  /*921e0*/  LDL.LU R149, [R1+0x2b0] ;  /* 0x0002b00001957983 */ /* 0x000ee80000300800 */
[----:B--2---:R-:W2:Y:S04]  /*921f0*/  LDL.LU R148, [R1+0x1b74] ;  /* 0x001b740001947983 */ /* 0x004ea80000300800 */
[----:B------:R-:W2:Y:S01]  /*92200*/  LDL.LU R142, [R1+0x278c] ;  /* 0x00278c00018e7983 */ /* 0x000ea20000300800 */
[----:B------:R-:W-:Y:S01]  /*92210*/  ISETP.GE.AND P1, PT, R0, UR5, PT ;  /* 0x0000000500007c0c */ /* 0x000fe2000bf26270 */
[----:B------:R-:W-:Y:S01]  /*92220*/  IMAD.WIDE R16, R144, 0x4, R6 ;  /* 0x0000000490107825 */ /* 0x000fe200078e0206 */
[----:B------:R-:W-:-:S02]  /*92230*/  ISETP.LT.AND P4, PT, R14, UR4, !P4 ;  /* 0x000000040e007c0c */ /* 0x000fc4000e781270 */
[----:B------:R-:W-:Y:S02]  /*92240*/  ISETP.LT.AND P6, PT, R11, UR4, !P1 ;  /* 0x000000040b007c0c */ /* 0x000fe4000cfc1270 */
[----:B------:R-:W-:Y:S02]  /*92250*/  ISETP.LT.AND P3, PT, R12, UR4, !P1 ;  /* 0x000000040c007c0c */ /* 0x000fe4000cf61270 */
[----:B------:R-:W-:Y:S01]  /*92260*/  ISETP.LT.AND P5, PT, R13, UR4, !P1 ;  /* 0x000000040d007c0c */ /* 0x000fe2000cfa1270 */
[----:B----4-:R1:W-:Y:S04]  /*92270*/  @P2 STG.E desc[UR6][R16.64], R146 ;  /* 0x0000009210002986 */ /* 0x0103e8000c101906 */
[----:B-1----:R-:W4:Y:S01]  /*92280*/  LDL.LU R146, [R1+0x1774] ;  /* 0x0017740001927983 */ /* 0x002f220000300800 */
[----:B------:R-:W-:-:S03]  /*92290*/  IMAD.WIDE R16, R144, 0x4, R8 ;  /* 0x0000000490107825 */ /* 0x000fc600078e0208 */
[----:B------:R-:W4:Y:S04]  /*922a0*/  LDL.LU R244, [R1+0x2074] ;  /* 0x0020740001f47983 */ /* 0x000f280000300800 */
[----:B------:R-:W4:Y:S04]  /*922b0*/  LDL.LU R150, [R1+0x1374] ;  /* 0x0013740001967983 */ /* 0x000f280000300800 */
[----:B------:R-:W4:Y:S01]  /*922c0*/  LDL.LU R144, [R1+0xb74] ;  /* 0x000b740001907983 */ /* 0x000f220000300800 */
[----:B---3--:R-:W-:-:S04]  /*922d0*/  IMAD.WIDE R18, R143, 0x4, R2 ;  /* 0x000000048f127825 */ /* 0x008fc800078e0202 */
[C---:B------:R-:W-:Y:S01]  /*922e0*/  IMAD.WIDE R20, R143.reuse, 0x4, R4 ;  /* 0x000000048f147825 */ /* 0x040fe200078e0204 */
[----:B------:R-:W-:Y:S03]  /*922f0*/  @P4 STG.E desc[UR6][R16.64], R245 ;  /* 0x000000f510004986 */ /* 0x000fe6000c101906 */
[----:B------:R-:W-:Y:S01]  /*92300*/  IMAD.WIDE R22, R143, 0x4, R6 ;  /* 0x000000048f167825 */ /* 0x000fe200078e0206 */
[----:B------:R-:W-:Y:S04]  /*92310*/  @P6 STG.E desc[UR6][R18.64], R240 ;  /* 0x000000f012006986 */ /* 0x000fe8000c101906 */
[----:B------:R-:W-:Y:S04]  /*92320*/  @P3 STG.E desc[UR6][R20.64], R151 ;  /* 0x0000009714003986 */ /* 0x000fe8000c101906 */
[----:B------:R1:W-:Y:S04]  /*92330*/  @P5 STG.E desc[UR6][R22.64], R145 ;  /* 0x0000009116005986 */ /* 0x0003e8000c101906 */
[----:B-1----:R-:W3:Y:S01]  /*92340*/  LDL.LU R145, [R1+0x784] ;  /* 0x0007840001917983 */ /* 0x002ee20000300800 */
[----:B------:R-:W-:Y:S01]  /*92350*/  VIADD R0, R10, 0x1c2 ;  /* 0x000001c20a007836 */ /* 0x000fe20000000000 */
[----:B------:R-:W-:-:S04]  /*92360*/  ISETP.LT.AND P1, PT, R14, UR4, !P1 ;  /* 0x000000040e007c0c */ /* 0x000fc8000cf21270 */
[----:B------:R-:W-:-:S04]  /*92370*/  ISETP.GE.AND P0, PT, R0, UR5, PT ;  /* 0x0000000500007c0c */ /* 0x000fc8000bf06270 */
[----:B------:R-:W-:Y:S01]  /*92380*/  ISETP.LT.AND P4, PT, R11, UR4, !P0 ;  /* 0x000000040b007c0c */ /* 0x000fe2000c781270 */
[----:B------:R-:W-:Y:S01]  /*92390*/  VIADD R15, R10, 0x1c3 ;  /* 0x000001c30a0f7836 */ /* 0x000fe20000000000 */
[----:B------:R-:W-:Y:S01]  /*923a0*/  ISETP.LT.AND P5, PT, R12, UR4, !P0 ;  /* 0x000000040c007c0c */ /* 0x000fe2000c7a1270 */
[----:B------:R-:W-:Y:S01]  /*923b0*/  IMAD.WIDE R18, R143, 0x4, R8 ;  /* 0x000000048f127825 */ /* 0x000fe200078e0208 */
[----:B------:R-:W-:Y:S01]  /*923c0*/  ISETP.LT.AND P3, PT, R13, UR4, !P0 ;  /* 0x000000040d007c0c */ /* 0x000fe2000c761270 */
[----:B------:R-:W3:Y:S01]  /*923d0*/  LDL.LU R143, [R1+0x27a0] ;  /* 0x0027a000018f7983 */ /* 0x000ee20000300800 */
[----:B------:R-:W-:Y:S02]  /*923e0*/  ISETP.GE.AND P2, PT, R15, UR5, PT ;  /* 0x000000050f007c0c */ /* 0x000fe4000bf46270 */
[----:B------:R-:W-:Y:S01]  /*923f0*/  ISETP.LT.AND P0, PT, R14, UR4, !P0 ;  /* 0x000000040e007c0c */ /* 0x000fe2000c701270 */
[----:B------:R-:W3:Y:S01]  /*92400*/  LDL.LU R151, [R1+0x384] ;  /* 0x0003840001977983 */ /* 0x000ee20000300800 */
[----:B------:R-:W-:-:S03]  /*92410*/  ISETP.LT.AND P6, PT, R11, UR4, !P2 ;  /* 0x000000040b007c0c */ /* 0x000fc6000d7c1270 */
[----:B------:R1:W-:Y:S01]  /*92420*/  @P1 STG.E desc[UR6][R18.64], R149 ;  /* 0x0000009512001986 */ /* 0x0003e2000c101906 */
[----:B--2---:R-:W-:-:S05]  /*92430*/  IMAD.WIDE R16, R142, 0x4, R2 ;  /* 0x000000048e107825 */ /* 0x004fca00078e0202 */
[----:B------:R2:W-:Y:S01]  /*92440*/  @P4 STG.E desc[UR6][R16.64], R148 ;  /* 0x0000009410004986 */ /* 0x0005e2000c101906 */
[----:B------:R-:W-:Y:S01]  /*92450*/  IMAD.WIDE R20, R142, 0x4, R4 ;  /* 0x000000048e147825 */ /* 0x000fe200078e0204 */
[----:B------:R-:W-:-:S03]  /*92460*/  ISETP.LT.AND P4, PT, R12, UR4, !P2 ;  /* 0x000000040c007c0c */ /* 0x000fc6000d781270 */
[C---:B-1----:R-:W-:Y:S01]  /*92470*/  IMAD.WIDE R18, R142.reuse, 0x4, R6 ;  /* 0x000000048e127825 */ /* 0x042fe200078e0206 */
[----:B--2---:R-:W2:Y:S03]  /*92480*/  LDL.LU R148, [R1+0x2b4] ;  /* 0x0002b40001947983 */ /* 0x004ea60000300800 */
[----:B------:R-:W-:Y:S02]  /*92490*/  IMAD.WIDE R16, R142, 0x4, R8 ;  /* 0x000000048e107825 */ /* 0x000fe400078e0208 */
[----:B------:R-:W2:Y:S04]  /*924a0*/  LDL.LU R142, [R1+0x27ac] ;  /* 0x0027ac00018e7983 */ /* 0x000ea80000300800 */
[----:B----4-:R1:W-:Y:S04]  /*924b0*/  @P5 STG.E desc[UR6][R20.64], R146 ;  /* 0x0000009214005986 */ /* 0x0103e8000c101906 */
[----:B------:R-:W4:Y:S04]  /*924c0*/  LDL.LU R149, [R1+0x1b78] ;  /* 0x001b780001957983 */ /* 0x000f280000300800 */
[----:B------:R-:W-:Y:S04]  /*924d0*/  @P3 STG.E desc[UR6][R18.64], R244 ;  /* 0x000000f412003986 */ /* 0x000fe8000c101906 */
[----:B-1----:R-:W4:Y:S01]  /*924e0*/  LDL.LU R146, [R1+0x1778] ;  /* 0x0017780001927983 */ /* 0x002f220000300800 */
[----:B------:R-:W-:-:S03]  /*924f0*/  IMAD.WIDE R20, R147, 0x4, R2 ;  /* 0x0000000493147825 */ /* 0x000fc600078e0202 */
[----:B------:R1:W-:Y:S04]  /*92500*/  @P0 STG.E desc[UR6][R16.64], R150 ;  /* 0x0000009610000986 */ /* 0x0003e8000c101906 */
[----:B------:R1:W-:Y:S04]  /*92510*/  @P6 STG.E desc[UR6][R20.64], R144 ;  /* 0x0000009014006986 */ /* 0x0003e8000c101906 */
[----:B-1----:R-:W4:Y:S01]  /*92520*/  LDL.LU R150, [R1+0x2078] ;  /* 0x0020780001967983 */ /* 0x002f220000300800 */
[----:B------:R-:W-:-:S03]  /*92530*/  IMAD.WIDE R16, R147, 0x4, R4 ;  /* 0x0000000493107825 */ /* 0x000fc600078e0204 */
[----:B------:R-:W4:Y:S04]  /*92540*/  LDL.LU R144, [R1+0x1378] ;  /* 0x0013780001907983 */ /* 0x000f280000300800 */
[----:B---3--:R1:W-:Y:S04]  /*92550*/  @P4 STG.E desc[UR6][R16.64], R145 ;  /* 0x0000009110004986 */ /* 0x0083e8000c101906 */
[----:B-1----:R-:W3:Y:S01]  /*92560*/  LDL.LU R145, [R1+0xb78] ;  /* 0x000b780001917983 */ /* 0x002ee20000300800 */
[----:B------:R-:W-:Y:S01]  /*92570*/  VIADD R0, R10, 0x1c4 ;  /* 0x000001c40a007836 */ /* 0x000fe20000000000 */
[----:B------:R-:W-:-:S02]  /*92580*/  ISETP.LT.AND P3, PT, R13, UR4, !P2 ;  /* 0x000000040d007c0c */ /* 0x000fc4000d761270 */
[----:B------:R-:W-:Y:S02]  /*92590*/  ISETP.LT.AND P2, PT, R14, UR4, !P2 ;  /* 0x000000040e007c0c */ /* 0x000fe4000d741270 */
[----:B------:R-:W-:Y:S01]  /*925a0*/  ISETP.GE.AND P1, PT, R0, UR5, PT ;  /* 0x0000000500007c0c */ /* 0x000fe2000bf26270 */
[----:B------:R-:W-:-:S03]  /*925b0*/  IMAD.WIDE R18, R147, 0x4, R6 ;  /* 0x0000000493127825 */ /* 0x000fc600078e0206 */
[----:B------:R-:W-:Y:S01]  /*925c0*/  ISETP.LT.AND P5, PT, R11, UR4, !P1 ;  /* 0x000000040b007c0c */ /* 0x000fe2000cfa1270 */
[----:B------:R-:W-:Y:S01]  /*925d0*/  IMAD.WIDE R16, R147, 0x4, R8 ;  /* 0x0000000493107825 */ /* 0x000fe200078e0208 */
[----:B------:R-:W-:Y:S01]  /*925e0*/  ISETP.LT.AND P6, PT, R12, UR4, !P1 ;  /* 0x000000040c007c0c */ /* 0x000fe2000cfc1270 */
[----:B------:R-:W3:Y:S02]  /*925f0*/  LDL.LU R147, [R1+0x27b4] ;  /* 0x0027b40001937983 */ /* 0x000ee40000300800 */
[----:B------:R-:W-:Y:S02]  /*92600*/  VIADD R15, R10, 0x1c5 ;  /* 0x000001c50a0f7836 */ /* 0x000fe40000000000 */
[----:B------:R1:W-:Y:S01]  /*92610*/  @P3 STG.E desc[UR6][R18.64], R151 ;  /* 0x0000009712003986 */ /* 0x0003e2000c101906 */
[----:B------:R-:W-:-:S03]  /*92620*/  ISETP.LT.AND P3, PT, R13, UR4, !P1 ;  /* 0x000000040d007c0c */ /* 0x000fc6000cf61270 */
[----:B------:R-:W3:Y:S01]  /*92630*/  LDL.LU R240, [R1+0x788] ;  /* 0x0007880001f07983 */ /* 0x000ee20000300800 */
[----:B------:R-:W-:-:S03]  /*92640*/  ISETP.LT.AND P1, PT, R14, UR4, !P1 ;  /* 0x000000040e007c0c */ /* 0x000fc6000cf21270 */
[----:B------:R-:W3:Y:S01]  /*92650*/  LDL.LU R244, [R1+0x388] ;  /* 0x0003880001f47983 */ /* 0x000ee20000300800 */
[----:B------:R-:W-:Y:S01]  /*92660*/  ISETP.GE.AND P0, PT, R15, UR5, PT ;  /* 0x000000050f007c0c */ /* 0x000fe2000bf06270 */
[----:B------:R-:W-:-:S04]  /*92670*/  IMAD.WIDE R20, R143, 0x4, R4 ;  /* 0x000000048f147825 */ /* 0x000fc800078e0204 */
[----:B-1----:R-:W-:Y:S01]  /*92680*/  IMAD.WIDE R18, R143, 0x4, R2 ;  /* 0x000000048f127825 */ /* 0x002fe200078e0202 */
[----:B--2---:R1:W-:Y:S01]  /*92690*/  @P2 STG.E desc[UR6][R16.64], R148 ;  /* 0x0000009410002986 */ /* 0x0043e2000c101906 */
[----:B------:R-:W-:-:S03]  /*926a0*/  ISETP.LT.AND P2, PT, R11, UR4, !P0 ;  /* 0x000000040b007c0c */ /* 0x000fc6000c741270 */
[----:B-1----:R-:W2:Y:S04]  /*926b0*/  LDL.LU R148, [R1+0x2b8] ;  /* 0x0002b80001947983 */ /* 0x002ea80000300800 */
[----:B----4-:R1:W-:Y:S04]  /*926c0*/  @P5 STG.E desc[UR6][R18.64], R149 ;  /* 0x0000009512005986 */ /* 0x0103e8000c101906 */
[----:B------:R4:W-:Y:S04]  /*926d0*/  @P6 STG.E desc[UR6][R20.64], R146 ;  /* 0x0000009214006986 */ /* 0x0009e8000c101906 */
[----:B------:R-:W2:Y:S01]  /*926e0*/  LDL.LU R151, [R1+0x1b7c] ;  /* 0x001b7c0001977983 */ /* 0x000ea20000300800 */
[----:B-1----:R-:W-:-:S03]  /*926f0*/  IMAD.WIDE R18, R143, 0x4, R6 ;  /* 0x000000048f127825 */ /* 0x002fc600078e0206 */
[----:B------:R-:W2:Y:S01]  /*92700*/  LDL.LU R149, [R1+0x177c] ;  /* 0x00177c0001957983 */ /* 0x000ea20000300800 */
[----:B----4-:R-:W-:-:S03]  /*92710*/  IMAD.WIDE R20, R143, 0x4, R8 ;  /* 0x000000048f147825 */ /* 0x010fc600078e0208 */
[----:B------:R-:W4:Y:S01]  /*92720*/  LDL.LU R143, [R1+0x78c] ;  /* 0x00078c00018f7983 */ /* 0x000f220000300800 */
[----:B------:R-:W-:-:S03]  /*92730*/  IMAD.WIDE R16, R142, 0x4, R2 ;  /* 0x000000048e107825 */ /* 0x000fc600078e0202 */
[----:B------:R-:W-:Y:S04]  /*92740*/  @P3 STG.E desc[UR6][R18.64], R150 ;  /* 0x0000009612003986 */ /* 0x000fe8000c101906 */
[----:B------:R-:W4:Y:S04]  /*92750*/  LDL.LU R146, [R1+0x27bc] ;  /* 0x0027bc0001927983 */ /* 0x000f280000300800 */
[----:B------:R1:W-:Y:S04]  /*92760*/  @P1 STG.E desc[UR6][R20.64], R144 ;  /* 0x0000009014001986 */ /* 0x0003e8000c101906 */
[----:B-1----:R-:W4:Y:S04]  /*92770*/  LDL.LU R144, [R1+0x207c] ;  /* 0x00207c0001907983 */ /* 0x002f280000300800 */
[----:B------:R-:W4:Y:S04]  /*92780*/  LDL.LU R150, [R1+0x137c] ;  /* 0x00137c0001967983 */ /* 0x000f280000300800 */
[----:B---3--:R1:W-:Y:S04]  /*92790*/  @P2 STG.E desc[UR6][R16.64], R145 ;  /* 0x0000009110002986 */ /* 0x0083e8000c101906 */
[----:B-1----:R-:W3:Y:S01]  /*927a0*/  LDL.LU R145, [R1+0xb7c] ;  /* 0x000b7c0001917983 */ /* 0x002ee20000300800 */
[----:B------:R-:W-:Y:S01]  /*927b0*/  ISETP.LT.AND P6, PT, R12, UR4, !P0 ;  /* 0x000000040c007c0c */ /* 0x000fe2000c7c1270 */
[----:B------:R-:W-:Y:S01]  /*927c0*/  VIADD R0, R10, 0x1c6 ;  /* 0x000001c60a007836 */ /* 0x000fe20000000000 */
[----:B------:R-:W-:-:S02]  /*927d0*/  ISETP.LT.AND P5, PT, R13, UR4, !P0 ;  /* 0x000000040d007c0c */ /* 0x000fc4000c7a1270 */
[----:B------:R-:W-:Y:S02]  /*927e0*/  ISETP.LT.AND P0, PT, R14, UR4, !P0 ;  /* 0x000000040e007c0c */ /* 0x000fe4000c701270 */
[----:B------:R-:W-:Y:S01]  /*927f0*/  ISETP.GE.AND P4, PT, R0, UR5, PT ;  /* 0x0000000500007c0c */ /* 0x000fe2000bf86270 */
[----:B------:R-:W-:-:S03]  /*92800*/  IMAD.WIDE R18, R142, 0x4, R4 ;  /* 0x000000048e127825 */ /* 0x000fc600078e0204 */
[----:B------:R-:W-:Y:S01]  /*92810*/  ISETP.LT.AND P1, PT, R11, UR4, !P4 ;  /* 0x000000040b007c0c */ /* 0x000fe2000e721270 */
[----:B------:R-:W-:Y:S01]  /*92820*/  IMAD.WIDE R16, R142, 0x4, R6 ;  /* 0x000000048e107825 */ /* 0x000fe200078e0206 */
[----:B------:R-:W-:-:S03]  /*92830*/  ISETP.LT.AND P2, PT, R12, UR4, !P4 ;  /* 0x000000040c007c0c */ /* 0x000fc6000e741270 */
[----:B------:R-:W-:Y:S01]  /*92840*/  IMAD.WIDE R20, R142, 0x4, R8 ;  /* 0x000000048e147825 */ /* 0x000fe200078e0208 */
[----:B------:R1:W-:Y:S03]  /*92850*/  @P6 STG.E desc[UR6][R18.64], R240 ;  /* 0x000000f012006986 */ /* 0x0003e6000c101906 */
[----:B------:R-:W-:Y:S01]  /*92860*/  VIADD R0, R10, 0x1c7 ;  /* 0x000001c70a007836 */ /* 0x000fe20000000000 */
[----:B------:R1:W-:Y:S04]  /*92870*/  @P5 STG.E desc[UR6][R16.64], R244 ;  /* 0x000000f410005986 */ /* 0x0003e8000c101906 */
[----:B------:R-:W-:Y:S01]  /*92880*/  ISETP.GE.AND P3, PT, R0, UR5, PT ;  /* 0x0000000500007c0c */ /* 0x000fe2000bf66270 */
[----:B------:R-:W3:Y:S01]  /*92890*/  LDL.LU R142, [R1+0x27c4] ;  /* 0x0027c400018e7983 */ /* 0x000ee20000300800 */
[----:B-1----:R-:W-:-:S02]  /*928a0*/  IMAD.WIDE R18, R147, 0x4, R4 ;  /* 0x0000000493127825 */ /* 0x002fc400078e0204 */
[----:B------:R-:W-:Y:S02]  /*928b0*/  ISETP.LT.AND P6, PT, R11, UR4, !P3 ;  /* 0x000000040b007c0c */ /* 0x000fe4000dfc1270 */
[----:B------:R-:W-:Y:S01]  /*928c0*/  IMAD.WIDE R16, R147, 0x4, R2 ;  /* 0x0000000493107825 */ /* 0x000fe200078e0202 */
[----:B--2---:R1:W-:Y:S01]  /*928d0*/  @P0 STG.E desc[UR6][R20.64], R148 ;  /* 0x0000009414000986 */ /* 0x0043e2000c101906 */
[----:B------:R-:W-:Y:S02]  /*928e0*/  ISETP.LT.AND P0, PT, R13, UR4, !P4 ;  /* 0x000000040d007c0c */ /* 0x000fe4000e701270 */
[----:B------:R-:W-:Y:S02]  /*928f0*/  ISETP.LT.AND P4, PT, R14, UR4, !P4 ;  /* 0x000000040e007c0c */ /* 0x000fe4000e781270 */
[----:B------:R-:W-:Y:S01]  /*92900*/  ISETP.LT.AND P5, PT, R12, UR4, !P3 ;  /* 0x000000040c007c0c */ /* 0x000fe2000dfa1270 */
[----:B-1----:R-:W2:Y:S04]  /*92910*/  LDL.LU R148, [R1+0x38c] ;  /* 0x00038c0001947983 */ /* 0x002ea80000300800 */
[----:B------:R1:W-:Y:S04]  /*92920*/  @P1 STG.E desc[UR6][R16.64], R151 ;  /* 0x0000009710001986 */ /* 0x0003e8000c101906 */
[----:B------:R1:W-:Y:S02]  /*92930*/  @P2 STG.E desc[UR6][R18.64], R149 ;  /* 0x0000009512002986 */ /* 0x0003e4000c101906 */
[----:B-1----:R-:W-:-:S04]  /*92940*/  IMAD.WIDE R16, R147, 0x4, R6 ;  /* 0x0000000493107825 */ /* 0x002fc800078e0206 */
[----:B------:R-:W-:Y:S02]  /*92950*/  IMAD.WIDE R18, R147, 0x4, R8 ;  /* 0x0000000493127825 */ /* 0x000fe400078e0208 */
[----:B------:R-:W2:Y:S02]  /*92960*/  LDL.LU R147, [R1+0x2bc] ;  /* 0x0002bc0001937983 */ /* 0x000ea40000300800 */
[C---:B----4-:R-:W-:Y:S02]  /*92970*/  IMAD.WIDE R20, R146.reuse, 0x4, R2 ;  /* 0x0000000492147825 */ /* 0x050fe400078e0202 */
[----:B------:R-:W4:Y:S02]  /*92980*/  LDL.LU R240, [R1+0x270] ;  /* 0x0002700001f07983 */ /* 0x000f240000300800 */
[----:B------:R-:W-:Y:S02]  /*92990*/  IMAD.WIDE R22, R146, 0x4, R4 ;  /* 0x0000000492167825 */ /* 0x000fe400078e0204 */
[----:B------:R-:W4:Y:S04]  /*929a0*/  LDL.LU R151, [R1+0x230] ;  /* 0x0002300001977983 */ /* 0x000f280000300800 */
[----:B------:R1:W-:Y:S04]  /*929b0*/  @P0 STG.E desc[UR6][R16.64], R144 ;  /* 0x0000009010000986 */ /* 0x0003e8000c101906 */
[----:B------:R-:W-:Y:S04]  /*929c0*/  @P4 STG.E desc[UR6][R18.64], R150 ;  /* 0x0000009612004986 */ /* 0x000fe8000c101906 */
[----:B-1----:R-:W4:Y:S04]  /*929d0*/  LDL.LU R144, [R1+0x210] ;  /* 0x0002100001907983 */ /* 0x002f280000300800 */
[----:B------:R-:W4:Y:S04]  /*929e0*/  LDL.LU R149, [R1+0x1c0] ;  /* 0x0001c00001957983 */ /* 0x000f280000300800 */
[----:B---3--:R1:W-:Y:S04]  /*929f0*/  @P6 STG.E desc[UR6][R20.64], R145 ;  /* 0x0000009114006986 */ /* 0x0083e8000c101906 */
[----:B------:R3:W-:Y:S04]  /*92a00*/  @P5 STG.E desc[UR6][R22.64], R143 ;  /* 0x0000008f16005986 */ /* 0x0007e8000c101906 */
[----:B-1----:R-:W4:Y:S04]  /*92a10*/  LDL.LU R145, [R1+0x190] ;  /* 0x0001900001917983 */ /* 0x002f280000300800 */
[----:B---3--:R-:W3:Y:S01]  /*92a20*/  LDL.LU R143, [R1+0x27cc] ;  /* 0x0027cc00018f7983 */ /* 0x008ee20000300800 */
[----:B------:R-:W-:Y:S01]  /*92a30*/  VIADD R0, R10, 0x1c8 ;  /* 0x000001c80a007836 */ /* 0x000fe20000000000 */
[----:B------:R-:W-:Y:S01]  /*92a40*/  ISETP.LT.AND P2, PT, R13, UR4, !P3 ;  /* 0x000000040d007c0c */ /* 0x000fe2000df41270 */
[----:B------:R-:W-:Y:S01]  /*92a50*/  IMAD.WIDE R16, R146, 0x4, R6 ;  /* 0x0000000492107825 */ /* 0x000fe200078e0206 */
[----:B------:R-:W3:Y:S02]  /*92a60*/  LDL.LU R150, [R1+0x27d8] ;  /* 0x0027d80001967983 */ /* 0x000ee40000300800 */
[----:B------:R-:W-:-:S02]  /*92a70*/  ISETP.GE.AND P1, PT, R0, UR5, PT ;  /* 0x0000000500007c0c */ /* 0x000fc4000bf26270 */
[----:B------:R-:W-:Y:S02]  /*92a80*/  ISETP.LT.AND P3, PT, R14, UR4, !P3 ;  /* 0x000000040e007c0c */ /* 0x000fe4000df61270 */
[----:B------:R-:W-:Y:S02]  /*92a90*/  ISETP.LT.AND P6, PT, R11, UR4, !P1 ;  /* 0x000000040b007c0c */ /* 0x000fe4000cfc1270 */
[----:B------:R-:W-:Y:S02]  /*92aa0*/  ISETP.LT.AND P4, PT, R12, UR4, !P1 ;  /* 0x000000040c007c0c */ /* 0x000fe4000cf81270 */
[----:B------:R-:W-:Y:S01]  /*92ab0*/  ISETP.LT.AND P5, PT, R13, UR4, !P1 ;  /* 0x000000040d007c0c */ /* 0x000fe2000cfa1270 */
[----:B------:R-:W-:Y:S02]  /*92ac0*/  VIADD R0, R10, 0x1c9 ;  /* 0x000001c90a007836 */ /* 0x000fe40000000000 */
[----:B------:R-:W-:-:S03]  /*92ad0*/  IMAD.WIDE R18, R142, 0x4, R2 ;  /* 0x000000048e127825 */ /* 0x000fc600078e0202 */
[----:B------:R-:W-:Y:S01]  /*92ae0*/  ISETP.GE.AND P0, PT, R0, UR5, PT ;  /* 0x0000000500007c0c */ /* 0x000fe2000bf06270 */
[----:B------:R-:W-:Y:S01]  /*92af0*/  IMAD.WIDE R20, R142, 0x4, R4 ;  /* 0x000000048e147825 */ /* 0x000fe200078e0204 */
[----:B------:R-:W-:-:S03]  /*92b00*/  ISETP.LT.AND P1, PT, R14, UR4, !P1 ;  /* 0x000000040e007c0c */ /* 0x000fc6000cf21270 */
[----:B------:R-:W-:Y:S01]  /*92b10*/  IMAD.WIDE R22, R142, 0x4, R6 ;  /* 0x000000048e167825 */ /* 0x000fe200078e0206 */
[----:B--2---:R1:W-:Y:S03]  /*92b20*/  @P2 STG.E desc[UR6][R16.64], R148 ;  /* 0x0000009410002986 */ /* 0x0043e6000c101906 */
[----:B-1----:R-:W-:Y:S02]  /*92b30*/  IMAD.WIDE R16, R146, 0x4, R8 ;  /* 0x0000000492107825 */ /* 0x002fe400078e0208 */
[----:B------:R-:W2:Y:S04]  /*92b40*/  LDL.LU R146, [R1+0x170] ;  /* 0x0001700001927983 */ /* 0x000ea80000300800 */
[----:B------:R-:W2:Y:S04]  /*92b50*/  LDL.LU R244, [R1+0x130] ;  /* 0x0001300001f47983 */ /* 0x000ea80000300800 */
[----:B------:R-:W2:Y:S04]  /*92b60*/  LDL.LU R148, [R1+0x110] ;  /* 0x0001100001947983 */ /* 0x000ea80000300800 */
[----:B------:R1:W-:Y:S01]  /*92b70*/  @P3 STG.E desc[UR6][R16.64], R147 ;  /* 0x0000009310003986 */ /* 0x0003e2000c101906 */
[----:B------:R-:W-:-:S03]  /*92b80*/  ISETP.LT.AND P3, PT, R11, UR4, !P0 ;  /* 0x000000040b007c0c */ /* 0x000fc6000c761270 */
[----:B----4-:R4:W-:Y:S04]  /*92b90*/  @P6 STG.E desc[UR6][R18.64], R240 ;  /* 0x000000f012006986 */ /* 0x0109e8000c101906 */
[----:B------:R-:W-:Y:S04]  /*92ba0*/  @P4 STG.E desc[UR6][R20.64], R151 ;  /* 0x0000009714004986 */ /* 0x000fe8000c101906 */
[----:B-1----:R-:W2:Y:S04]  /*92bb0*/  LDL.LU R147, [R1+0x274] ;  /* 0x0002740001937983 */ /* 0x002ea80000300800 */
[----:B------:R1:W-:Y:S01]  /*92bc0*/  @P5 STG.E desc[UR6][R22.64], R144 ;  /* 0x0000009016005986 */ /* 0x0003e2000c101906 */
[----:B----4-:R-:W-:-:S03]  /*92bd0*/  IMAD.WIDE R18, R142, 0x4, R8 ;  /* 0x000000048e127825 */ /* 0x010fc600078e0208 */
[----:B-1----:R-:W4:Y:S04]  /*92be0*/  LDL.LU R144, [R1+0x234] ;  /* 0x0002340001907983 */ /* 0x002f280000300800 */
[----:B------:R-:W4:Y:S04]  /*92bf0*/  LDL.LU R142, [R1+0x27ec] ;  /* 0x0027ec00018e7983 */ /* 0x000f280000300800 */
[----:B------:R-:W-:Y:S04]  /*92c00*/  @P1 STG.E desc[UR6][R18.64], R149 ;  /* 0x0000009512001986 */ /* 0x000fe8000c101906 */
[----:B------:R-:W4:Y:S01]  /*92c10*/  LDL.LU R151, [R1+0x214] ;  /* 0x0002140001977983 */ /* 0x000f220000300800 */
[----:B---3--:R-:W-:-:S05]  /*92c20*/  IMAD.WIDE R16, R143, 0x4, R2 ;  /* 0x000000048f107825 */ /* 0x008fca00078e0202 */
[----:B------:R1:W-:Y:S04]  /*92c30*/  @P3 STG.E desc[UR6][R16.64], R145 ;  /* 0x0000009110003986 */ /* 0x0003e8000c101906 */
[----:B-1----:R-:W3:Y:S01]  /*92c40*/  LDL.LU R145, [R1+0x1c4] ;  /* 0x0001c40001917983 */ /* 0x002ee20000300800 */
[----:B------:R-:W-:Y:S01]  /*92c50*/  VIADD R15, R10, 0x1ca ;  /* 0x000001ca0a0f7836 */ /* 0x000fe20000000000 */
[----:B------:R-:W-:Y:S02]  /*92c60*/  ISETP.LT.AND P5, PT, R12, UR4, !P0 ;  /* 0x000000040c007c0c */ /* 0x000fe4000c7a1270 */
[----:B------:R-:W-:Y:S02]  /*92c70*/  ISETP.LT.AND P4, PT, R13, UR4, !P0 ;  /* 0x000000040d007c0c */ /* 0x000fe4000c781270 */
[----:B------:R-:W-:-:S02]  /*92c80*/  ISETP.LT.AND P0, PT, R14, UR4, !P0 ;  /* 0x000000040e007c0c */ /* 0x000fc4000c701270 */
[----:B------:R-:W-:Y:S01]  /*92c90*/  ISETP.GE.AND P2, PT, R15, UR5, PT ;  /* 0x000000050f007c0c */ /* 0x000fe2000bf46270 */
[----:B------:R-:W-:-:S03]  /*92ca0*/  IMAD.WIDE R20, R143, 0x4, R4 ;  /* 0x000000048f147825 */ /* 0x000fc600078e0204 */
[----:B------:R-:W-:Y:S01]  /*92cb0*/  ISETP.LT.AND P6, PT, R11, UR4, !P2 ;  /* 0x000000040b007c0c */ /* 0x000fe2000d7c1270 */
[----:B------:R-:W-:Y:S01]  /*92cc0*/  IMAD.WIDE R18, R143, 0x4, R6 ;  /* 0x000000048f127825 */ /* 0x000fe200078e0206 */
[----:B------:R-:W-:-:S03]  /*92cd0*/  ISETP.LT.AND P3, PT, R12, UR4, !P2 ;  /* 0x000000040c007c0c */ /* 0x000fc6000d761270 */
[----:B------:R-:W-:Y:S02]  /*92ce0*/  IMAD.WIDE R16, R143, 0x4, R8 ;  /* 0x000000048f107825 */ /* 0x000fe400078e0208 */
[----:B------:R-:W3:Y:S04]  /*92cf0*/  LDL.LU R143, [R1+0x27f0] ;  /* 0x0027f000018f7983 */ /* 0x000ee80000300800 */
[----:B------:R-:W3:Y:S04]  /*92d00*/  LDL.LU R149, [R1+0x194] ;  /* 0x0001940001957983 */ /* 0x000ee80000300800 */
[----:B--2---:R1:W-:Y:S04]  /*92d10*/  @P5 STG.E desc[UR6][R20.64], R146 ;  /* 0x0000009214005986 */ /* 0x0043e8000c101906 */
[----:B------:R-:W-:Y:S01]  /*92d20*/  @P4 STG.E desc[UR6][R18.64], R244 ;  /* 0x000000f412004986 */ /* 0x000fe2000c101906 */
[----:B------:R-:W-:-:S03]  /*92d30*/  ISETP.LT.AND P4, PT, R13, UR4, !P2 ;  /* 0x000000040d007c0c */ /* 0x000fc6000d781270 */
[----:B------:R2:W-:Y:S01]  /*92d40*/  @P0 STG.E desc[UR6][R16.64], R148 ;  /* 0x0000009410000986 */ /* 0x0005e2000c101906 */
[----:B-1----:R-:W-:-:S03]  /*92d50*/  IMAD.WIDE R20, R150, 0x4, R2 ;  /* 0x0000000496147825 */ /* 0x002fc600078e0202 */
[----:B------:R-:W3:Y:S01]  /*92d60*/  LDL.LU R146, [R1+0x174] ;  /* 0x0001740001927983 */ /* 0x000ee20000300800 */
[----:B------:R-:W-:Y:S01]  /*92d70*/  ISETP.LT.AND P2, PT, R14, UR4, !P2 ;  /* 0x000000040e007c0c */ /* 0x000fe2000d741270 */
[C---:B--2---:R-:W-:Y:S02]  /*92d80*/  IMAD.WIDE R16, R150.reuse, 0x4, R4 ;  /* 0x0000000496107825 */ /* 0x044fe400078e0204 */
[----:B------:R-:W2:Y:S04]  /*92d90*/  LDL.LU R148, [R1+0x134] ;  /* 0x0001340001947983 */ /* 0x000ea80000300800 */
[----:B------:R1:W-:Y:S01]  /*92da0*/  @P6 STG.E desc[UR6][R20.64], R147 ;  /* 0x0000009314006986 */ /* 0x0003e2000c101906 */
[----:B------:R-:W-:-:S03]  /*92db0*/  IMAD.WIDE R18, R150, 0x4, R6 ;  /* 0x0000000496127825 */ /* 0x000fc600078e0206 */
[----:B-1----:R-:W2:Y:S04]  /*92dc0*/  LDL.LU R147, [R1+0x114] ;  /* 0x0001140001937983 */ /* 0x002ea80000300800 */
[----:B----4-:R1:W-:Y:S04]  /*92dd0*/  @P3 STG.E desc[UR6][R16.64], R144 ;  /* 0x0000009010003986 */ /* 0x0103e8000c101906 */
[----:B-1----:R-:W4:Y:S01]  /*92de0*/  LDL.LU R144, [R1+0x278] ;  /* 0x0002780001907983 */ /* 0x002f220000300800 */
[----:B------:R-:W-:-:S03]  /*92df0*/  IMAD.WIDE R16, R150, 0x4, R8 ;  /* 0x0000000496107825 */ /* 0x000fc600078e0208 */
[----:B------:R-:W4:Y:S04]  /*92e00*/  LDL.LU R150, [R1+0x27f4] ;  /* 0x0027f40001967983 */ /* 0x000f280000300800 */
[----:B------:R-:W-:Y:S04]  /*92e10*/  @P4 STG.E desc[UR6][R18.64], R151 ;  /* 0x0000009712004986 */ /* 0x000fe8000c101906 */
[----:B------:R-:W4:Y:S04]  /*92e20*/  LDL.LU R240, [R1+0x238] ;  /* 0x0002380001f07983 */ /* 0x000f280000300800 */
[----:B------:R-:W4:Y:S04]  /*92e30*/  LDL.LU R244, [R1+0x218] ;  /* 0x0002180001f47983 */ /* 0x000f280000300800 */
[----:B---3--:R1:W-:Y:S04]  /*92e40*/  @P2 STG.E desc[UR6][R16.64], R145 ;  /* 0x0000009110002986 */ /* 0x0083e8000c101906 */
[----:B-1----:R-:W3:Y:S01]  /*92e50*/  LDL.LU R145, [R1+0x1c8] ;  /* 0x0001c80001917983 */ /* 0x002ee20000300800 */
[----:B------:R-:W-:-:S02]  /*92e60*/  VIADD R0, R10, 0x1cb ;  /* 0x000001cb0a007836 */ /* 0x000fc40000000000 */
[----:B------:R-:W-:Y:S01]  /*92e70*/  VIADD R15, R10, 0x1cc ;  /* 0x000001cc0a0f7836 */ /* 0x000fe20000000000 */
[----:B------:R-:W3:Y:S02]  /*92e80*/  LDL.LU R151, [R1+0x198] ;  /* 0x0001980001977983 */ /* 0x000ee40000300800 */
[----:B------:R-:W-:-:S04]  /*92e90*/  ISETP.GE.AND P1, PT, R0, UR5, PT ;  /* 0x0000000500007c0c */ /* 0x000fc8000bf26270 */
[----:B------:R-:W-:Y:S02]  /*92ea0*/  ISETP.LT.AND P5, PT, R11, UR4, !P1 ;  /* 0x000000040b007c0c */ /* 0x000fe4000cfa1270 */
[----:B------:R-:W-:Y:S02]  /*92eb0*/  ISETP.LT.AND P6, PT, R12, UR4, !P1 ;  /* 0x000000040c007c0c */ /* 0x000fe4000cfc1270 */
[----:B------:R-:W-:Y:S02]  /*92ec0*/  ISETP.GE.AND P0, PT, R15, UR5, PT ;  /* 0x000000050f007c0c */ /* 0x000fe4000bf06270 */
[----:B------:R-:W-:Y:S02]  /*92ed0*/  ISETP.LT.AND P4, PT, R13, UR4, !P1 ;  /* 0x000000040d007c0c */ /* 0x000fe4000cf81270 */
[----:B------:R-:W-:Y:S01]  /*92ee0*/  ISETP.LT.AND P1, PT, R14, UR4, !P1 ;  /* 0x000000040e007c0c */ /* 0x000fe2000cf21270 */
[----:B------:R-:W-:Y:S01]  /*92ef0*/  IMAD.WIDE R18, R142, 0x4, R2 ;  /* 0x000000048e127825 */ /* 0x000fe200078e0202 */
[----:B------:R-:W-:-:S03]  /*92f00*/  ISETP.LT.AND P2, PT, R11, UR4, !P0 ;  /* 0x000000040b007c0c */ /* 0x000fc6000c741270 */
[C---:B------:R-:W-:Y:S01]  /*92f10*/  IMAD.WIDE R20, R142.reuse, 0x4, R4 ;  /* 0x000000048e147825 */ /* 0x040fe200078e0204 */
[----:B------:R1:W-:Y:S03]  /*92f20*/  @P5 STG.E desc[UR6][R18.64], R149 ;  /* 0x0000009512005986 */ /* 0x0003e6000c101906 */
[C---:B------:R-:W-:Y:S01]  /*92f30*/  IMAD.WIDE R16, R142.reuse, 0x4, R6 ;  /* 0x000000048e107825 */ /* 0x040fe200078e0206 */
[----:B------:R-:W-:Y:S01]  /*92f40*/  ISETP.LT.AND P5, PT, R13, UR4, !P0 ;  /* 0x000000040d007c0c */ /* 0x000fe2000c7a1270 */
[----:B------:R2:W-:Y:S02]  /*92f50*/  @P6 STG.E desc[UR6][R20.64], R146 ;  /* 0x0000009214006986 */ /* 0x0005e4000c101906 */
[----:B-1----:R-:W-:Y:S02]  /*92f60*/  IMAD.WIDE R18, R142, 0x4, R8 ;  /* 0x000000048e127825 */ /* 0x002fe400078e0208 */
[----:B------:R-:W3:Y:S01]  /*92f70*/  LDL.LU R149, [R1+0x178] ;  /* 0x0001780001957983 */ /* 0x000ee20000300800 */
[----:B------:R-:W-:-:S03]  /*92f80*/  ISETP.LT.AND P6, PT, R12, UR4, !P0 ;  /* 0x000000040c007c0c */ /* 0x000fc6000c7c1270 */
[----:B------:R-:W3:Y:S01]  /*92f90*/  LDL.LU R142, [R1+0x23c] ;  /* 0x00023c00018e7983 */ /* 0x000ee20000300800 */
[----:B------:R-:W-:Y:S01]  /*92fa0*/  ISETP.LT.AND P0, PT, R14, UR4, !P0 ;  /* 0x000000040e007c0c */ /* 0x000fe2000c701270 */
[C---:B--2---:R-:W-:Y:S02]  /*92fb0*/  IMAD.WIDE R20, R143.reuse, 0x4, R2 ;  /* 0x000000048f147825 */ /* 0x044fe400078e0202 */
[----:B------:R-:W2:Y:S04]  /*92fc0*/  LDL.LU R146, [R1+0x27fc] ;  /* 0x0027fc0001927983 */ /* 0x000ea80000300800 */
[----:B------:R1:W-:Y:S04]  /*92fd0*/  @P4 STG.E desc[UR6][R16.64], R148 ;  /* 0x0000009410004986 */ /* 0x0003e8000c101906 */
[----:B------:R1:W-:Y:S04]  /*92fe0*/  @P1 STG.E desc[UR6][R18.64], R147 ;  /* 0x0000009312001986 */ /* 0x0003e8000c101906 */
[----:B-1----:R-:W2:Y:S01]  /*92ff0*/  LDL.LU R148, [R1+0x138] ;  /* 0x0001380001947983 */ /* 0x002ea20000300800 */
[----:B------:R-:W-:-:S03]  /*93000*/  IMAD.WIDE R16, R143, 0x4, R4 ;  /* 0x000000048f107825 */ /* 0x000fc600078e0204 */
[----:B------:R-:W2:Y:S01]  /*93010*/  LDL.LU R147, [R1+0x118] ;  /* 0x0001180001937983 */ /* 0x000ea20000300800 */
[----:B------:R-:W-:-:S03]  /*93020*/  IMAD.WIDE R18, R143, 0x4, R6 ;  /* 0x000000048f127825 */ /* 0x000fc600078e0206 */
[----:B----4-:R1:W-:Y:S04]  /*93030*/  @P2 STG.E desc[UR6][R20.64], R144 ;  /* 0x0000009014002986 */ /* 0x0103e8000c101906 */
[----:B-1----:R-:W4:Y:S01]  /*93040*/  LDL.LU R144, [R1+0x27c] ;  /* 0x00027c0001907983 */ /* 0x002f220000300800 */
[----:B------:R-:W-:-:S03]  /*93050*/  IMAD.WIDE R20, R143, 0x4, R8 ;  /* 0x000000048f147825 */ /* 0x000fc600078e0208 */
[----:B------:R-:W-:Y:S04]  /*93060*/  @P6 STG.E desc[UR6][R16.64], R240 ;  /* 0x000000f010006986 */ /* 0x000fe8000c101906 */
[----:B------:R-:W-:Y:S04]  /*93070*/  @P5 STG.E desc[UR6][R18.64], R244 ;  /* 0x000000f412005986 */ /* 0x000fe8000c101906 */
[----:B------:R-:W4:Y:S04]  /*93080*/  LDL.LU R143, [R1+0x2804] ;  /* 0x00280400018f7983 */ /* 0x000f280000300800 */
[----:B---3--:R1:W-:Y:S04]  /*93090*/  @P0 STG.E desc[UR6][R20.64], R145 ;  /* 0x0000009114000986 */ /* 0x0083e8000c101906 */
        /* <DEDUP_REMOVED lines=8> */
[----:B------:R-:W-:Y:S02]  /*93120*/  ISETP.LT.AND P2, PT, R12, UR4, !P3 ;  /* 0x000000040c007c0c */ /* 0x000fe4000df41270 */
[----:B------:R-:W-:-:S02]  /*93130*/  ISETP.GE.AND P4, PT, R0, UR5, PT ;  /* 0x0000000500007c0c */ /* 0x000fc4000bf86270 */
[----:B------:R-:W-:Y:S02]  /*93140*/  ISETP.LT.AND P0, PT, R13, UR4, !P3 ;  /* 0x000000040d007c0c */ /* 0x000fe4000df01270 */
[----:B------:R-:W-:Y:S01]  /*93150*/  ISETP.LT.AND P3, PT, R14, UR4, !P3 ;  /* 0x000000040e007c0c */ /* 0x000fe2000df61270 */
[----:B------:R-:W-:Y:S01]  /*93160*/  IMAD.WIDE R18, R150, 0x4, R4 ;  /* 0x0000000496127825 */ /* 0x000fe200078e0204 */
[----:B------:R-:W-:-:S03]  /*93170*/  ISETP.LT.AND P6, PT, R11, UR4, !P4 ;  /* 0x000000040b007c0c */ /* 0x000fc6000e7c1270 */
[----:B------:R1:W-:Y:S01]  /*93180*/  @P1 STG.E desc[UR6][R16.64], R151 ;  /* 0x0000009710001986 */ /* 0x0003e2000c101906 */
[----:B------:R-:W-:-:S03]  /*93190*/  ISETP.LT.AND P5, PT, R12, UR4, !P4 ;  /* 0x000000040c007c0c */ /* 0x000fc6000e7a1270 */
[----:B------:R2:W-:Y:S01]  /*931a0*/  @P2 STG.E desc[UR6][R18.64], R149 ;  /* 0x0000009512002986 */ /* 0x0005e2000c101906 */
[----:B------:R-:W-:Y:S01]  /*931b0*/  ISETP.LT.AND P2, PT, R13, UR4, !P4 ;  /* 0x000000040d007c0c */ /* 0x000fe2000e741270 */
[C---:B-1----:R-:W-:Y:S02]  /*931c0*/  IMAD.WIDE R16, R150.reuse, 0x4, R6 ;  /* 0x0000000496107825 */ /* 0x042fe400078e0206 */
[----:B------:R-:W3:Y:S02]  /*931d0*/  LDL.LU R151, [R1+0x17c] ;  /* 0x00017c0001977983 */ /* 0x000ee40000300800 */
[----:B--2---:R-:W-:Y:S02]  /*931e0*/  IMAD.WIDE R18, R150, 0x4, R8 ;  /* 0x0000000496127825 */ /* 0x004fe400078e0208 */
[----:B------:R-:W2:Y:S02]  /*931f0*/  LDL.LU R149, [R1+0x13c] ;  /* 0x00013c0001957983 */ /* 0x000ea40000300800 */
[----:B------:R-:W-:-:S02]  /*93200*/  IMAD.WIDE R20, R146, 0x4, R2 ;  /* 0x0000000492147825 */ /* 0x000fc400078e0202 */
[----:B------:R1:W-:Y:S02]  /*93210*/  @P0 STG.E desc[UR6][R16.64], R148 ;  /* 0x0000009410000986 */ /* 0x0003e4000c101906 */
[C---:B------:R-:W-:Y:S02]  /*93220*/  IMAD.WIDE R22, R146.reuse, 0x4, R4 ;  /* 0x0000000492167825 */ /* 0x040fe400078e0204 */
[----:B------:R1:W-:Y:S04]  /*93230*/  @P3 STG.E desc[UR6][R18.64], R147 ;  /* 0x0000009312003986 */ /* 0x0003e8000c101906 */
[----:B-1----:R-:W2:Y:S01]  /*93240*/  LDL.LU R148, [R1+0x11c] ;  /* 0x00011c0001947983 */ /* 0x002ea20000300800 */
[----:B------:R-:W-:-:S03]  /*93250*/  IMAD.WIDE R16, R146, 0x4, R6 ;  /* 0x0000000492107825 */ /* 0x000fc600078e0206 */
[----:B------:R-:W2:Y:S04]  /*93260*/  LDL.LU R147, [R1+0xd0] ;  /* 0x0000d00001937983 */ /* 0x000ea80000300800 */
[----:B----4-:R1:W-:Y:S04]  /*93270*/  @P6 STG.E desc[UR6][R20.64], R144 ;  /* 0x0000009014006986 */ /* 0x0103e8000c101906 */
[----:B------:R4:W-:Y:S04]  /*93280*/  @P5 STG.E desc[UR6][R22.64], R142 ;  /* 0x0000008e16005986 */ /* 0x0009e8000c101906 */
[----:B-1----:R-:W2:Y:S04]  /*93290*/  LDL.LU R144, [R1+0x2814] ;  /* 0x0028140001907983 */ /* 0x002ea80000300800 */
[----:B----4-:R-:W4:Y:S04]  /*932a0*/  LDL.LU R142, [R1+0x2820] ;  /* 0x00282000018e7983 */ /* 0x010f280000300800 */
[----:B------:R-:W4:Y:S04]  /*932b0*/  LDL.LU R150, [R1+0xb0] ;  /* 0x0000b00001967983 */ /* 0x000f280000300800 */
[----:B---3--:R1:W-:Y:S02]  /*932c0*/  @P2 STG.E desc[UR6][R16.64], R145 ;  /* 0x0000009110002986 */ /* 0x0083e4000c101906 */
[----:B-1----:R-:W-:-:S02]  /*932d0*/  IMAD.WIDE R16, R146, 0x4, R8 ;  /* 0x0000000492107825 */ /* 0x002fc400078e0208 */
[----:B------:R-:W3:Y:S04]  /*932e0*/  LDL.LU R145, [R1+0x80] ;  /* 0x0000800001917983 */ /* 0x000ee80000300800 */
[----:B------:R-:W3:Y:S01]  /*932f0*/  LDL.LU R146, [R1+0x30] ;  /* 0x0000300001927983 */ /* 0x000ee20000300800 */
[----:B------:R-:W-:Y:S01]  /*93300*/  VIADD R0, R10, 0x1cf ;  /* 0x000001cf0a007836 */ /* 0x000fe20000000000 */
[----:B------:R-:W-:-:S04]  /*93310*/  ISETP.LT.AND P4, PT, R14, UR4, !P4 ;  /* 0x000000040e007c0c */ /* 0x000fc8000e781270 */
[----:B------:R-:W-:Y:S01]  /*93320*/  ISETP.GE.AND P1, PT, R0, UR5, PT ;  /* 0x0000000500007c0c */ /* 0x000fe2000bf26270 */
[----:B------:R-:W-:-:S03]  /*93330*/  VIADD R0, R10, 0x1d0 ;  /* 0x000001d00a007836 */ /* 0x000fc60000000000 */
[----:B------:R-:W-:Y:S02]  /*93340*/  ISETP.LT.AND P6, PT, R11, UR4, !P1 ;  /* 0x000000040b007c0c */ /* 0x000fe4000cfc1270 */
[----:B------:R-:W-:Y:S02]  /*93350*/  ISETP.LT.AND P3, PT, R12, UR4, !P1 ;  /* 0x000000040c007c0c */ /* 0x000fe4000cf61270 */
[----:B------:R-:W-:Y:S01]  /*93360*/  ISETP.LT.AND P5, PT, R13, UR4, !P1 ;  /* 0x000000040d007c0c */ /* 0x000fe2000cfa1270 */
[C---:B------:R-:W-:Y:S01]  /*93370*/  IMAD.WIDE R18, R143.reuse, 0x4, R2 ;  /* 0x000000048f127825 */ /* 0x040fe200078e0202 */
[----:B------:R-:W-:Y:S01]  /*93380*/  ISETP.GE.AND P0, PT, R0, UR5, PT ;  /* 0x0000000500007c0c */ /* 0x000fe2000bf06270 */
[----:B------:R-:W-:Y:S01]  /*93390*/  @P4 STG.E desc[UR6][R16.64], R240 ;  /* 0x000000f010004986 */ /* 0x000fe2000c101906 */
[----:B------:R-:W-:Y:S01]  /*933a0*/  ISETP.LT.AND P1, PT, R14, UR4, !P1 ;  /* 0x000000040e007c0c */ /* 0x000fe2000cf21270 */
[----:B------:R-:W-:Y:S01]  /*933b0*/  IMAD.WIDE R20, R143, 0x4, R4 ;  /* 0x000000048f147825 */ /* 0x000fe200078e0204 */
[----:B------:R-:W-:-:S03]  /*933c0*/  ISETP.LT.AND P4, PT, R11, UR4, !P0 ;  /* 0x000000040b007c0c */ /* 0x000fc6000c781270 */
[----:B------:R-:W-:Y:S01]  /*933d0*/  IMAD.WIDE R22, R143, 0x4, R6 ;  /* 0x000000048f167825 */ /* 0x000fe200078e0206 */
[----:B------:R1:W-:Y:S04]  /*933e0*/  @P6 STG.E desc[UR6][R18.64], R244 ;  /* 0x000000f412006986 */ /* 0x0003e8000c101906 */
[----:B------:R-:W-:Y:S01]  /*933f0*/  @P3 STG.E desc[UR6][R20.64], R151 ;  /* 0x0000009714003986 */ /* 0x000fe2000c101906 */
[----:B------:R-:W-:-:S03]  /*93400*/  ISETP.LT.AND P3, PT, R13, UR4, !P0 ;  /* 0x000000040d007c0c */ /* 0x000fc6000c761270 */
[----:B--2---:R-:W-:Y:S01]  /*93410*/  @P5 STG.E desc[UR6][R22.64], R149 ;  /* 0x0000009516005986 */ /* 0x004fe2000c101906 */
[----:B------:R-:W-:Y:S02]  /*93420*/  ISETP.LT.AND P5, PT, R12, UR4, !P0 ;  /* 0x000000040c007c0c */ /* 0x000fe4000c7a1270 */
[----:B------:R-:W-:Y:S01]  /*93430*/  ISETP.LT.AND P0, PT, R14, UR4, !P0 ;  /* 0x000000040e007c0c */ /* 0x000fe2000c701270 */
[----:B-1----:R-:W-:Y:S02]  /*93440*/  IMAD.WIDE R18, R143, 0x4, R8 ;  /* 0x000000048f127825 */ /* 0x002fe400078e0208 */
[----:B------:R-:W2:Y:S04]  /*93450*/  LDL.LU R143, [R1+0x2824] ;  /* 0x00282400018f7983 */ /* 0x000ea80000300800 */
[----:B------:R1:W-:Y:S04]  /*93460*/  @P1 STG.E desc[UR6][R18.64], R148 ;  /* 0x0000009412001986 */ /* 0x0003e8000c101906 */
[----:B-1----:R-:W2:Y:S01]  /*93470*/  LDL.LU R148, [R1+0xd4] ;  /* 0x0000d40001947983 */ /* 0x002ea20000300800 */
[----:B------:R-:W-:-:S04]  /*93480*/  IMAD.WIDE R16, R144, 0x4, R2 ;  /* 0x0000000490107825 */ /* 0x000fc800078e0202 */
[C---:B------:R-:W-:Y:S01]  /*93490*/  IMAD.WIDE R18, R144.reuse, 0x4, R4 ;  /* 0x0000000490127825 */ /* 0x040fe200078e0204 */
[----:B------:R1:W-:Y:S03]  /*934a0*/  @P4 STG.E desc[UR6][R16.64], R147 ;  /* 0x0000009310004986 */ /* 0x0003e6000c101906 */
[C---:B------:R-:W-:Y:S01]  /*934b0*/  IMAD.WIDE R20, R144.reuse, 0x4, R6 ;  /* 0x0000000490147825 */ /* 0x040fe200078e0206 */
[----:B----4-:R-:W-:Y:S04]  /*934c0*/  @P5 STG.E desc[UR6][R18.64], R150 ;  /* 0x0000009612005986 */ /* 0x010fe8000c101906 */
[----:B-1----:R-:W4:Y:S01]  /*934d0*/  LDL.LU R147, [R1+0xb4] ;  /* 0x0000b40001937983 */ /* 0x002f220000300800 */
[----:B------:R-:W-:-:S03]  /*934e0*/  IMAD.WIDE R16, R144, 0x4, R8 ;  /* 0x0000000490107825 */ /* 0x000fc600078e0208 */
[----:B------:R-:W4:Y:S04]  /*934f0*/  LDL.LU R144, [R1+0x282c] ;  /* 0x00282c0001907983 */ /* 0x000f280000300800 */
[----:B---3--:R1:W-:Y:S04]  /*93500*/  @P3 STG.E desc[UR6][R20.64], R145 ;  /* 0x0000009114003986 */ /* 0x0083e8000c101906 */
[----:B------:R3:W-:Y:S04]  /*93510*/  @P0 STG.E desc[UR6][R16.64], R146 ;  /* 0x0000009210000986 */ /* 0x0007e8000c101906 */
[----:B-1----:R-:W4:Y:S04]  /*93520*/  LDL.LU R145, [R1+0x84] ;  /* 0x0000840001917983 */ /* 0x002f280000300800 */
[----:B---3--:R-:W3:Y:S01]  /*93530*/  LDL.LU R146, [R1+0x34] ;  /* 0x0000340001927983 */ /* 0x008ee20000300800 */
[----:B------:R-:W-:-:S05]  /*93540*/  VIADD R15, R10, 0x1d1 ;  /* 0x000001d10a0f7836 */ /* 0x000fca0000000000 */
[----:B------:R-:W-:-:S04]  /*93550*/  ISETP.GE.AND P2, PT, R15, UR5, PT ;  /* 0x000000050f007c0c */ /* 0x000fc8000bf46270 */
[----:B------:R-:W-:Y:S01]  /*93560*/  ISETP.LT.AND P6, PT, R11, UR4, !P2 ;  /* 0x000000040b007c0c */ /* 0x000fe2000d7c1270 */
[----:B------:R-:W-:Y:S01]  /*93570*/  VIADD R0, R10, 0x1d2 ;  /* 0x000001d20a007836 */ /* 0x000fe20000000000 */
[----:B------:R-:W-:Y:S02]  /*93580*/  ISETP.LT.AND P4, PT, R12, UR4, !P2 ;  /* 0x000000040c007c0c */ /* 0x000fe4000d781270 */
[----:B------:R-:W-:Y:S01]  /*93590*/  ISETP.LT.AND P3, PT, R13, UR4, !P2 ;  /* 0x000000040d007c0c */ /* 0x000fe2000d761270 */
[----:B------:R-:W-:Y:S01]  /*935a0*/  IMAD.WIDE R18, R142, 0x4, R2 ;  /* 0x000000048e127825 */ /* 0x000fe200078e0202 */
[----:B------:R-:W-:Y:S02]  /*935b0*/  ISETP.GE.AND P1, PT, R0, UR5, PT ;  /* 0x0000000500007c0c */ /* 0x000fe4000bf26270 */
[----:B------:R-:W-:Y:S01]  /*935c0*/  ISETP.LT.AND P2, PT, R14, UR4, !P2 ;  /* 0x000000040e007c0c */ /* 0x000fe2000d741270 */
[----:B------:R-:W-:Y:S01]  /*935d0*/  IMAD.WIDE R16, R142, 0x4, R4 ;  /* 0x000000048e107825 */ /* 0x000fe200078e0204 */
[----:B------:R-:W-:-:S03]  /*935e0*/  ISETP.LT.AND P5, PT, R11, UR4, !P1 ;  /* 0x000000040b007c0c */ /* 0x000fc6000cfa1270 */
[----:B------:R1:W-:Y:S01]  /*935f0*/  @P6 STG.E desc[UR6][R18.64], R248 ;  /* 0x000000f812006986 */ /* 0x0003e2000c101906 */
[----:B------:R-:W-:-:S03]  /*93600*/  ISETP.LT.AND P6, PT, R12, UR4, !P1 ;  /* 0x000000040c007c0c */ /* 0x000fc6000cfc1270 */
[----:B------:R1:W-:Y:S02]  /*93610*/  @P4 STG.E desc[UR6][R16.64], R236 ;  /* 0x000000ec10004986 */ /* 0x0003e4000c101906 */
[----:B-1----:R-:W-:-:S04]  /*93620*/  IMAD.WIDE R18, R142, 0x4, R6 ;  /* 0x000000048e127825 */ /* 0x002fc800078e0206 */
[----:B------:R-:W-:Y:S01]  /*93630*/  IMAD.WIDE R16, R142, 0x4, R8 ;  /* 0x000000048e107825 */ /* 0x000fe200078e0208 */
[----:B------:R1:W-:Y:S01]  /*93640*/  @P3 STG.E desc[UR6][R18.64], R232 ;  /* 0x000000e812003986 */ /* 0x0003e2000c101906 */
[----:B------:R-:W-:Y:S02]  /*93650*/  ISETP.LT.AND P3, PT, R13, UR4, !P1 ;  /* 0x000000040d007c0c */ /* 0x000fe4000cf61270 */
[----:B------:R-:W-:Y:S01]  /*93660*/  ISETP.LT.AND P1, PT, R14, UR4, !P1 ;  /* 0x000000040e007c0c */ /* 0x000fe2000cf21270 */
[C---:B--2---:R-:W-:Y:S01]  /*93670*/  IMAD.WIDE R20, R143.reuse, 0x4, R4 ;  /* 0x000000048f147825 */ /* 0x044fe200078e0204 */
[----:B------:R-:W2:Y:S03]  /*93680*/  LDL.LU R142, [R1+0x2838] ;  /* 0x00283800018e7983 */ /* 0x000ea60000300800 */
[C---:B-1----:R-:W-:Y:S01]  /*93690*/  IMAD.WIDE R18, R143.reuse, 0x4, R2 ;  /* 0x000000048f127825 */ /* 0x042fe200078e0202 */
[----:B------:R1:W-:Y:S04]  /*936a0*/  @P2 STG.E desc[UR6][R16.64], R228 ;  /* 0x000000e410002986 */ /* 0x0003e8000c101906 */
[----:B------:R1:W-:Y:S02]  /*936b0*/  @P5 STG.E desc[UR6][R18.64], R148 ;  /* 0x0000009412005986 */ /* 0x0003e4000c101906 */
[----:B-1----:R-:W-:-:S04]  /*936c0*/  IMAD.WIDE R16, R143, 0x4, R6 ;  /* 0x000000048f107825 */ /* 0x002fc800078e0206 */
[----:B------:R-:W-:Y:S01]  /*936d0*/  IMAD.WIDE R18, R143, 0x4, R8 ;  /* 0x000000048f127825 */ /* 0x000fe200078e0208 */
[----:B----4-:R1:W-:Y:S04]  /*936e0*/  @P6 STG.E desc[UR6][R20.64], R147 ;  /* 0x0000009314006986 */ /* 0x0103e8000c101906 */
[----:B-1----:R-:W4:Y:S04]  /*936f0*/  LDL.LU R147, [R1+0xd8] ;  /* 0x0000d80001937983 */ /* 0x002f280000300800 */
[----:B------:R-:W4:Y:S04]  /*93700*/  LDL.LU R143, [R1+0xb8] ;  /* 0x0000b800018f7983 */ /* 0x000f280000300800 */
[----:B------:R-:W4:Y:S04]  /*93710*/  LDL.LU R150, [R1+0x2844] ;  /* 0x0028440001967983 */ /* 0x000f280000300800 */
[----:B------:R-:W4:Y:S04]  /*93720*/  LDL.LU R149, [R1+0x88] ;  /* 0x0000880001957983 */ /* 0x000f280000300800 */
[----:B------:R-:W-:Y:S04]  /*93730*/  @P3 STG.E desc[UR6][R16.64], R145 ;  /* 0x0000009110003986 */ /* 0x000fe8000c101906 */
        /* <DEDUP_REMOVED lines=8> */
[----:B------:R-:W-:Y:S02]  /*937c0*/  ISETP.LT.AND P5, PT, R13, UR4, !P0 ;  /* 0x000000040d007c0c */ /* 0x000fe4000c7a1270 */
[----:B------:R-:W-:Y:S01]  /*937d0*/  ISETP.LT.AND P0, PT, R14, UR4, !P0 ;  /* 0x000000040e007c0c */ /* 0x000fe2000c701270 */
[----:B------:R-:W-:Y:S01]  /*937e0*/  IMAD.WIDE R20, R144, 0x4, R2 ;  /* 0x0000000490147825 */ /* 0x000fe200078e0202 */
[----:B------:R-:W-:-:S03]  /*937f0*/  ISETP.GE.AND P4, PT, R0, UR5, PT ;  /* 0x0000000500007c0c */ /* 0x000fc6000bf86270 */
[C---:B------:R-:W-:Y:S01]  /*93800*/  IMAD.WIDE R16, R144.reuse, 0x4, R4 ;  /* 0x0000000490107825 */ /* 0x040fe200078e0204 */
[----:B------:R-:W-:Y:S01]  /*93810*/  ISETP.LT.AND P1, PT, R11, UR4, !P4 ;  /* 0x000000040b007c0c */ /* 0x000fe2000e721270 */
[----:B------:R1:W-:Y:S02]  /*93820*/  @P2 STG.E desc[UR6][R20.64], R249 ;  /* 0x000000f914002986 */ /* 0x0003e4000c101906 */
[----:B------:R-:W-:Y:S01]  /*93830*/  IMAD.WIDE R18, R144, 0x4, R6 ;  /* 0x0000000490127825 */ /* 0x000fe200078e0206 */
[----:B------:R-:W-:Y:S01]  /*93840*/  ISETP.LT.AND P2, PT, R12, UR4, !P4 ;  /* 0x000000040c007c0c */ /* 0x000fe2000e741270 */
[----:B------:R2:W-:Y:S04]  /*93850*/  @P6 STG.E desc[UR6][R16.64], R237 ;  /* 0x000000ed10006986 */ /* 0x0005e8000c101906 */
[----:B------:R2:W-:Y:S01]  /*93860*/  @P5 STG.E desc[UR6][R18.64], R233 ;  /* 0x000000e912005986 */ /* 0x0005e2000c101906 */
[----:B-1----:R-:W-:-:S03]  /*93870*/  IMAD.WIDE R20, R144, 0x4, R8 ;  /* 0x0000000490147825 */ /* 0x002fc600078e0208 */
[----:B------:R-:W3:Y:S04]  /*93880*/  LDL.LU R144, [R1+0x284c] ;  /* 0x00284c0001907983 */ /* 0x000ee80000300800 */
[----:B------:R-:W-:Y:S01]  /*93890*/  @P0 STG.E desc[UR6][R20.64], R229 ;  /* 0x000000e514000986 */ /* 0x000fe2000c101906 */
[----:B------:R-:W-:Y:S01]  /*938a0*/  ISETP.LT.AND P0, PT, R13, UR4, !P4 ;  /* 0x000000040d007c0c */ /* 0x000fe2000e701270 */
[----:B--2---:R-:W-:Y:S01]  /*938b0*/  IMAD.WIDE R16, R142, 0x4, R2 ;  /* 0x000000048e107825 */ /* 0x004fe200078e0202 */
[----:B------:R-:W-:Y:S01]  /*938c0*/  ISETP.LT.AND P4, PT, R14, UR4, !P4 ;  /* 0x000000040e007c0c */ /* 0x000fe2000e781270 */
[----:B------:R-:W2:Y:S02]  /*938d0*/  LDL.LU R148, [R1+0xdc] ;  /* 0x0000dc0001947983 */ /* 0x000ea40000300800 */
[----:B------:R-:W-:-:S02]  /*938e0*/  IMAD.WIDE R18, R142, 0x4, R4 ;  /* 0x000000048e127825 */ /* 0x000fc400078e0204 */
[----:B----4-:R1:W-:Y:S04]  /*938f0*/  @P1 STG.E desc[UR6][R16.64], R147 ;  /* 0x0000009310001986 */ /* 0x0103e8000c101906 */
[----:B------:R4:W-:Y:S01]  /*93900*/  @P2 STG.E desc[UR6][R18.64], R143 ;  /* 0x0000008f12002986 */ /* 0x0009e2000c101906 */
[----:B-1----:R-:W-:-:S03]  /*93910*/  IMAD.WIDE R16, R142, 0x4, R6 ;  /* 0x000000048e107825 */ /* 0x002fc600078e0206 */
[----:B------:R-:W2:Y:S01]  /*93920*/  LDL.LU R147, [R1+0xbc] ;  /* 0x0000bc0001937983 */ /* 0x000ea20000300800 */
[----:B----4-:R-:W-:-:S03]  /*93930*/  IMAD.WIDE R18, R142, 0x4, R8 ;  /* 0x000000048e127825 */ /* 0x010fc600078e0208 */
[----:B------:R-:W4:Y:S04]  /*93940*/  LDL.LU R143, [R1+0x285c] ;  /* 0x00285c00018f7983 */ /* 0x000f280000300800 */
[----:B------:R-:W-:Y:S04]  /*93950*/  @P0 STG.E desc[UR6][R16.64], R149 ;  /* 0x0000009510000986 */ /* 0x000fe8000c101906 */
[----:B------:R-:W4:Y:S04]  /*93960*/  LDL.LU R142, [R1+0x2860] ;  /* 0x00286000018e7983 */ /* 0x000f280000300800 */
[----:B---3--:R1:W-:Y:S04]  /*93970*/  @P4 STG.E desc[UR6][R18.64], R146 ;  /* 0x0000009212004986 */ /* 0x0083e8000c101906 */
[----:B-1----:R-:W3:Y:S01]  /*93980*/  LDL.LU R146, [R1+0x3c] ;  /* 0x00003c0001927983 */ /* 0x002ee20000300800 */
[----:B------:R-:W-:-:S05]  /*93990*/  VIADD R0, R10, 0x1d5 ;  /* 0x000001d50a007836 */ /* 0x000fca0000000000 */
[----:B------:R-:W-:-:S04]  /*939a0*/  ISETP.GE.AND P3, PT, R0, UR5, PT ;  /* 0x0000000500007c0c */ /* 0x000fc8000bf66270 */
[----:B------:R-:W-:Y:S02]  /*939b0*/  ISETP.LT.AND P6, PT, R11, UR4, !P3 ;  /* 0x000000040b007c0c */ /* 0x000fe4000dfc1270 */
[----:B------:R-:W-:Y:S02]  /*939c0*/  ISETP.LT.AND P5, PT, R12, UR4, !P3 ;  /* 0x000000040c007c0c */ /* 0x000fe4000dfa1270 */
[----:B------:R-:W-:Y:S01]  /*939d0*/  ISETP.LT.AND P2, PT, R13, UR4, !P3 ;  /* 0x000000040d007c0c */ /* 0x000fe2000df41270 */
[----:B------:R-:W-:Y:S01]  /*939e0*/  VIADD R0, R10, 0x1d6 ;  /* 0x000001d60a007836 */ /* 0x000fe20000000000 */
[----:B------:R-:W-:Y:S01]  /*939f0*/  ISETP.LT.AND P3, PT, R14, UR4, !P3 ;  /* 0x000000040e007c0c */ /* 0x000fe2000df61270 */
[----:B------:R-:W-:-:S04]  /*93a00*/  IMAD.WIDE R20, R150, 0x4, R2 ;  /* 0x0000000496147825 */ /* 0x000fc800078e0202 */
[----:B------:R-:W-:Y:S01]  /*93a10*/  IMAD.WIDE R22, R150, 0x4, R4 ;  /* 0x0000000496167825 */ /* 0x000fe200078e0204 */
[----:B------:R-:W-:-:S03]  /*93a20*/  ISETP.GE.AND P1, PT, R0, UR5, PT ;  /* 0x0000000500007c0c */ /* 0x000fc6000bf26270 */
[----:B------:R-:W-:Y:S01]  /*93a30*/  IMAD.WIDE R16, R150, 0x4, R6 ;  /* 0x0000000496107825 */ /* 0x000fe200078e0206 */
[----:B------:R-:W-:Y:S03]  /*93a40*/  @P6 STG.E desc[UR6][R20.64], R250 ;  /* 0x000000fa14006986 */ /* 0x000fe6000c101906 */
[----:B------:R-:W-:Y:S01]  /*93a50*/  VIADD R15, R10, 0x1d7 ;  /* 0x000001d70a0f7836 */ /* 0x000fe20000000000 */
[----:B------:R-:W-:Y:S01]  /*93a60*/  @P5 STG.E desc[UR6][R22.64], R238 ;  /* 0x000000ee16005986 */ /* 0x000fe2000c101906 */
[----:B------:R-:W-:-:S03]  /*93a70*/  ISETP.LT.AND P6, PT, R11, UR4, !P1 ;  /* 0x000000040b007c0c */ /* 0x000fc6000cfc1270 */
[----:B------:R1:W-:Y:S01]  /*93a80*/  @P2 STG.E desc[UR6][R16.64], R234 ;  /* 0x000000ea10002986 */ /* 0x0003e2000c101906 */
[----:B------:R-:W-:Y:S02]  /*93a90*/  ISETP.LT.AND P4, PT, R12, UR4, !P1 ;  /* 0x000000040c007c0c */ /* 0x000fe4000cf81270 */
[----:B------:R-:W-:Y:S02]  /*93aa0*/  ISETP.GE.AND P0, PT, R15, UR5, PT ;  /* 0x000000050f007c0c */ /* 0x000fe4000bf06270 */
[----:B------:R-:W-:Y:S02]  /*93ab0*/  ISETP.LT.AND P5, PT, R13, UR4, !P1 ;  /* 0x000000040d007c0c */ /* 0x000fe4000cfa1270 */
[----:B------:R-:W-:Y:S01]  /*93ac0*/  ISETP.LT.AND P1, PT, R14, UR4, !P1 ;  /* 0x000000040e007c0c */ /* 0x000fe2000cf21270 */
[----:B-1----:R-:W-:-:S05]  /*93ad0*/  IMAD.WIDE R16, R150, 0x4, R8 ;  /* 0x0000000496107825 */ /* 0x002fca00078e0208 */
[----:B------:R1:W-:Y:S01]  /*93ae0*/  @P3 STG.E desc[UR6][R16.64], R230 ;  /* 0x000000e610003986 */ /* 0x0003e2000c101906 */
[----:B------:R-:W-:Y:S01]  /*93af0*/  ISETP.LT.AND P3, PT, R11, UR4, !P0 ;  /* 0x000000040b007c0c */ /* 0x000fe2000c761270 */
[----:B------:R-:W-:-:S04]  /*93b00*/  IMAD.WIDE R18, R144, 0x4, R2 ;  /* 0x0000000490127825 */ /* 0x000fc800078e0202 */
[----:B------:R-:W-:-:S04]  /*93b10*/  IMAD.WIDE R20, R144, 0x4, R4 ;  /* 0x0000000490147825 */ /* 0x000fc800078e0204 */
[----:B------:R-:W-:-:S04]  /*93b20*/  IMAD.WIDE R22, R144, 0x4, R6 ;  /* 0x0000000490167825 */ /* 0x000fc800078e0206 */
[----:B-1----:R-:W-:Y:S02]  /*93b30*/  IMAD.WIDE R16, R144, 0x4, R8 ;  /* 0x0000000490107825 */ /* 0x002fe400078e0208 */
[----:B------:R-:W3:Y:S02]  /*93b40*/  LDL.LU R144, [R1+0x2864] ;  /* 0x0028640001907983 */ /* 0x000ee40000300800 */
[----:B------:R-:W-:Y:S02]  /*93b50*/  VIADD R0, R10, 0x1d8 ;  /* 0x000001d80a007836 */ /* 0x000fe40000000000 */
[----:B--2---:R4:W-:Y:S03]  /*93b60*/  @P6 STG.E desc[UR6][R18.64], R148 ;  /* 0x0000009412006986 */ /* 0x0049e6000c101906 */
[----:B------:R-:W-:Y:S01]  /*93b70*/  ISETP.GE.AND P2, PT, R0, UR5, PT ;  /* 0x0000000500007c0c */ /* 0x000fe2000bf46270 */
[----:B------:R1:W-:Y:S01]  /*93b80*/  @P4 STG.E desc[UR6][R20.64], R147 ;  /* 0x0000009314004986 */ /* 0x0003e2000c101906 */
[----:B------:R-:W-:Y:S01]  /*93b90*/  ISETP.LT.AND P4, PT, R13, UR4, !P0 ;  /* 0x000000040d007c0c */ /* 0x000fe2000c781270 */
[----:B----4-:R-:W-:-:S02]  /*93ba0*/  IMAD.WIDE R18, R143, 0x4, R2 ;  /* 0x000000048f127825 */ /* 0x010fc400078e0202 */
[----:B------:R-:W-:Y:S01]  /*93bb0*/  @P5 STG.E desc[UR6][R22.64], R145 ;  /* 0x0000009116005986 */ /* 0x000fe2000c101906 */
[----:B------:R-:W-:Y:S02]  /*93bc0*/  ISETP.LT.AND P5, PT, R12, UR4, !P0 ;  /* 0x000000040c007c0c */ /* 0x000fe4000c7a1270 */
[----:B------:R-:W-:Y:S01]  /*93bd0*/  ISETP.LT.AND P0, PT, R14, UR4, !P0 ;  /* 0x000000040e007c0c */ /* 0x000fe2000c701270 */
[----:B-1----:R-:W-:Y:S01]  /*93be0*/  IMAD.WIDE R20, R143, 0x4, R8 ;  /* 0x000000048f147825 */ /* 0x002fe200078e0208 */
[----:B------:R-:W-:Y:S01]  /*93bf0*/  ISETP.LT.AND P6, PT, R11, UR4, !P2 ;  /* 0x000000040b007c0c */ /* 0x000fe2000d7c1270 */
[----:B---3--:R1:W-:Y:S04]  /*93c00*/  @P1 STG.E desc[UR6][R16.64], R146 ;  /* 0x0000009210001986 */ /* 0x0083e8000c101906 */
[----:B------:R2:W-:Y:S01]  /*93c10*/  @P3 STG.E desc[UR6][R18.64], R251 ;  /* 0x000000fb12003986 */ /* 0x0005e2000c101906 */
[----:B------:R-:W-:Y:S01]  /*93c20*/  ISETP.LT.AND P3, PT, R12, UR4, !P2 ;  /* 0x000000040c007c0c */ /* 0x000fe2000d761270 */
[----:B-1----:R-:W-:-:S04]  /*93c30*/  IMAD.WIDE R16, R143, 0x4, R4 ;  /* 0x000000048f107825 */ /* 0x002fc800078e0204 */
[----:B--2---:R-:W-:Y:S02]  /*93c40*/  IMAD.WIDE R18, R143, 0x4, R6 ;  /* 0x000000048f127825 */ /* 0x004fe400078e0206 */
[----:B------:R-:W2:Y:S04]  /*93c50*/  LDL.LU R143, [R1+0x286c] ;  /* 0x00286c00018f7983 */ /* 0x000ea80000300800 */
[----:B------:R1:W-:Y:S04]  /*93c60*/  @P5 STG.E desc[UR6][R16.64], R239 ;  /* 0x000000ef10005986 */ /* 0x0003e8000c101906 */
[----:B------:R3:W-:Y:S04]  /*93c70*/  @P4 STG.E desc[UR6][R18.64], R235 ;  /* 0x000000eb12004986 */ /* 0x0007e8000c101906 */
[----:B------:R-:W-:Y:S01]  /*93c80*/  @P0 STG.E desc[UR6][R20.64], R231 ;  /* 0x000000e714000986 */ /* 0x000fe2000c101906 */
[----:B-1----:R-:W-:-:S04]  /*93c90*/  IMAD.WIDE R16, R142, 0x4, R2 ;  /* 0x000000048e107825 */ /* 0x002fc800078e0202 */
[C---:B---3--:R-:W-:Y:S01]  /*93ca0*/  IMAD.WIDE R18, R142.reuse, 0x4, R4 ;  /* 0x000000048e127825 */ /* 0x048fe200078e0204 */
[----:B------:R1:W-:Y:S04]  /*93cb0*/  @P6 STG.E desc[UR6][R16.64], R224 ;  /* 0x000000e010006986 */ /* 0x0003e8000c101906 */
[----:B------:R3:W-:Y:S01]  /*93cc0*/  @P3 STG.E desc[UR6][R18.64], R220 ;  /* 0x000000dc12003986 */ /* 0x0007e2000c101906 */
[----:B-1----:R-:W-:-:S04]  /*93cd0*/  IMAD.WIDE R16, R142, 0x4, R6 ;  /* 0x000000048e107825 */ /* 0x002fc800078e0206 */
[----:B---3--:R-:W-:Y:S02]  /*93ce0*/  IMAD.WIDE R18, R142, 0x4, R8 ;  /* 0x000000048e127825 */ /* 0x008fe400078e0208 */
[----:B------:R-:W3:Y:S02]  /*93cf0*/  LDL.LU R142, [R1+0x2870] ;  /* 0x00287000018e7983 */ /* 0x000ee40000300800 */
[----:B------:R-:W-:Y:S01]  /*93d00*/  VIADD R0, R10, 0x1d9 ;  /* 0x000001d90a007836 */ /* 0x000fe20000000000 */
[----:B------:R-:W-:Y:S01]  /*93d10*/  ISETP.LT.AND P4, PT, R13, UR4, !P2 ;  /* 0x000000040d007c0c */ /* 0x000fe2000d781270 */
[----:B------:R-:W4:Y:S01]  /*93d20*/  LDL.LU R146, [R1+0x2868] ;  /* 0x0028680001927983 */ /* 0x000f220000300800 */
[----:B------:R-:W-:Y:S02]  /*93d30*/  ISETP.LT.AND P2, PT, R14, UR4, !P2 ;  /* 0x000000040e007c0c */ /* 0x000fe4000d741270 */
[----:B------:R-:W-:Y:S01]  /*93d40*/  ISETP.GE.AND P1, PT, R0, UR5, PT ;  /* 0x0000000500007c0c */ /* 0x000fe2000bf26270 */
[----:B------:R-:W-:-:S03]  /*93d50*/  VIADD R15, R10, 0x1da ;  /* 0x000001da0a0f7836 */ /* 0x000fc60000000000 */
[----:B------:R-:W-:Y:S02]  /*93d60*/  ISETP.LT.AND P5, PT, R11, UR4, !P1 ;  /* 0x000000040b007c0c */ /* 0x000fe4000cfa1270 */
[----:B------:R-:W-:Y:S02]  /*93d70*/  ISETP.LT.AND P6, PT, R12, UR4, !P1 ;  /* 0x000000040c007c0c */ /* 0x000fe4000cfc1270 */
[----:B------:R-:W-:Y:S01]  /*93d80*/  ISETP.GE.AND P0, PT, R15, UR5, PT ;  /* 0x000000050f007c0c */ /* 0x000fe2000bf06270 */
[----:B------:R1:W-:Y:S01]  /*93d90*/  @P4 STG.E desc[UR6][R16.64], R216 ;  /* 0x000000d810004986 */ /* 0x0003e2000c101906 */
[----:B------:R-:W-:Y:S02]  /*93da0*/  ISETP.LT.AND P4, PT, R13, UR4, !P1 ;  /* 0x000000040d007c0c */ /* 0x000fe4000cf81270 */
[----:B------:R-:W-:Y:S01]  /*93db0*/  ISETP.LT.AND P1, PT, R14, UR4, !P1 ;  /* 0x000000040e007c0c */ /* 0x000fe2000cf21270 */
[----:B------:R1:W-:Y:S01]  /*93dc0*/  @P2 STG.E desc[UR6][R18.64], R212 ;  /* 0x000000d412002986 */ /* 0x0003e2000c101906 */
[----:B------:R-:W-:Y:S01]  /*93dd0*/  ISETP.LT.AND P2, PT, R11, UR4, !P0 ;  /* 0x000000040b007c0c */ /* 0x000fe2000c741270 */
[----:B------:R-:W-:-:S04]  /*93de0*/  IMAD.WIDE R20, R144, 0x4, R4 ;  /* 0x0000000490147825 */ /* 0x000fc800078e0204 */
[----:B-1----:R-:W-:-:S04]  /*93df0*/  IMAD.WIDE R16, R144, 0x4, R2 ;  /* 0x0000000490107825 */ /* 0x002fc800078e0202 */
[C---:B------:R-:W-:Y:S01]  /*93e00*/  IMAD.WIDE R18, R144.reuse, 0x4, R8 ;  /* 0x0000000490127825 */ /* 0x040fe200078e0208 */
[----:B------:R1:W-:Y:S04]  /*93e10*/  @P5 STG.E desc[UR6][R16.64], R208 ;  /* 0x000000d010005986 */ /* 0x0003e8000c101906 */
[----:B------:R2:W-:Y:S01]  /*93e20*/  @P6 STG.E desc[UR6][R20.64], R204 ;  /* 0x000000cc14006986 */ /* 0x0005e2000c101906 */
[----:B-1----:R-:W-:-:S03]  /*93e30*/  IMAD.WIDE R16, R144, 0x4, R6 ;  /* 0x0000000490107825 */ /* 0x002fc600078e0206 */
[----:B------:R-:W4:Y:S01]  /*93e40*/  LDL.LU R144, [R1+0x2858] ;  /* 0x0028580001907983 */ /* 0x000f220000300800 */
[----:B------:R-:W-:Y:S02]  /*93e50*/  ISETP.LT.AND P6, PT, R12, UR4, !P0 ;  /* 0x000000040c007c0c */ /* 0x000fe4000c7c1270 */
[----:B------:R-:W-:Y:S01]  /*93e60*/  ISETP.LT.AND P5, PT, R13, UR4, !P0 ;  /* 0x000000040d007c0c */ /* 0x000fe2000c7a1270 */
[----:B------:R1:W-:Y:S04]  /*93e70*/  @P4 STG.E desc[UR6][R16.64], R200 ;  /* 0x000000c810004986 */ /* 0x0003e8000c101906 */
[----:B------:R1:W-:Y:S01]  /*93e80*/  @P1 STG.E desc[UR6][R18.64], R196 ;  /* 0x000000c412001986 */ /* 0x0003e2000c101906 */
[----:B--2---:R-:W-:-:S04]  /*93e90*/  IMAD.WIDE R20, R143, 0x4, R2 ;  /* 0x000000048f147825 */ /* 0x004fc800078e0202 */
[C---:B-1----:R-:W-:Y:S01]  /*93ea0*/  IMAD.WIDE R16, R143.reuse, 0x4, R4 ;  /* 0x000000048f107825 */ /* 0x042fe200078e0204 */
[----:B------:R1:W-:Y:S03]  /*93eb0*/  @P2 STG.E desc[UR6][R20.64], R225 ;  /* 0x000000e114002986 */ /* 0x0003e6000c101906 */
[----:B------:R-:W-:-:S04]  /*93ec0*/  IMAD.WIDE R18, R143, 0x4, R6 ;  /* 0x000000048f127825 */ /* 0x000fc800078e0206 */
[----:B-1----:R-:W-:Y:S02]  /*93ed0*/  IMAD.WIDE R20, R143, 0x4, R8 ;  /* 0x000000048f147825 */ /* 0x002fe400078e0208 */
[----:B------:R-:W2:Y:S04]  /*93ee0*/  LDL.LU R143, [R1+0x2854] ;  /* 0x00285400018f7983 */ /* 0x000ea80000300800 */
[----:B------:R1:W-:Y:S04]  /*93ef0*/  @P6 STG.E desc[UR6][R16.64], R221 ;  /* 0x000000dd10006986 */ /* 0x0003e8000c101906 */
[----:B------:R1:W-:Y:S01]  /*93f00*/  @P5 STG.E desc[UR6][R18.64], R217 ;  /* 0x000000d912005986 */ /* 0x0003e2000c101906 */
[----:B---3--:R-:W-:-:S04]  /*93f10*/  IMAD.WIDE R22, R142, 0x4, R2 ;  /* 0x000000048e167825 */ /* 0x008fc800078e0202 */
[----:B------:R-:W-:-:S04]  /*93f20*/  IMAD.WIDE R24, R142, 0x4, R4 ;  /* 0x000000048e187825 */ /* 0x000fc800078e0204 */
[----:B-1----:R-:W-:-:S04]  /*93f30*/  IMAD.WIDE R16, R142, 0x4, R6 ;  /* 0x000000048e107825 */ /* 0x002fc800078e0206 */
[----:B------:R-:W-:Y:S02]  /*93f40*/  IMAD.WIDE R18, R142, 0x4, R8 ;  /* 0x000000048e127825 */ /* 0x000fe400078e0208 */
[----:B------:R-:W3:Y:S01]  /*93f50*/  LDL.LU R142, [R1+0x2850] ;  /* 0x00285000018e7983 */ /* 0x000ee20000300800 */
[----:B------:R-:W-:Y:S01]  /*93f60*/  ISETP.LT.AND P0, PT, R14, UR4, !P0 ;  /* 0x000000040e007c0c */ /* 0x000fe2000c701270 */
[----:B------:R-:W-:-:S05]  /*93f70*/  VIADD R0, R10, 0x1db ;  /* 0x000001db0a007836 */ /* 0x000fca0000000000 */
[----:B------:R-:W-:Y:S01]  /*93f80*/  ISETP.GE.AND P3, PT, R0, UR5, PT ;  /* 0x0000000500007c0c */ /* 0x000fe2000bf66270 */
[----:B------:R-:W-:-:S03]  /*93f90*/  VIADD R0, R10, 0x1dc ;  /* 0x000001dc0a007836 */ /* 0x000fc60000000000 */
[----:B------:R-:W-:Y:S02]  /*93fa0*/  ISETP.LT.AND P1, PT, R11, UR4, !P3 ;  /* 0x000000040b007c0c */ /* 0x000fe4000df21270 */
[----:B------:R-:W-:Y:S01]  /*93fb0*/  ISETP.LT.AND P2, PT, R12, UR4, !P3 ;  /* 0x000000040c007c0c */ /* 0x000fe2000df41270 */
[----:B------:R4:W-:Y:S01]  /*93fc0*/  @P0 STG.E desc[UR6][R20.64], R213 ;  /* 0x000000d514000986 */ /* 0x0009e2000c101906 */
[----:B------:R-:W-:Y:S02]  /*93fd0*/  ISETP.GE.AND P4, PT, R0, UR5, PT ;  /* 0x0000000500007c0c */ /* 0x000fe4000bf86270 */
[----:B------:R-:W-:Y:S02]  /*93fe0*/  ISETP.LT.AND P0, PT, R13, UR4, !P3 ;  /* 0x000000040d007c0c */ /* 0x000fe4000df01270 */
[----:B------:R-:W-:Y:S02]  /*93ff0*/  ISETP.LT.AND P3, PT, R14, UR4, !P3 ;  /* 0x000000040e007c0c */ /* 0x000fe4000df61270 */
[----:B------:R-:W-:-:S02]  /*94000*/  ISETP.LT.AND P6, PT, R11, UR4, !P4 ;  /* 0x000000040b007c0c */ /* 0x000fc4000e7c1270 */
[----:B------:R-:W-:Y:S01]  /*94010*/  ISETP.LT.AND P5, PT, R12, UR4, !P4 ;  /* 0x000000040c007c0c */ /* 0x000fe2000e7a1270 */
[----:B------:R-:W-:Y:S01]  /*94020*/  VIADD R0, R10, 0x1dd ;  /* 0x000001dd0a007836 */ /* 0x000fe20000000000 */
[----:B------:R1:W-:Y:S01]  /*94030*/  @P1 STG.E desc[UR6][R22.64], R209 ;  /* 0x000000d116001986 */ /* 0x0003e2000c101906 */
[----:B----4-:R-:W-:-:S03]  /*94040*/  IMAD.WIDE R20, R146, 0x4, R2 ;  /* 0x0000000492147825 */ /* 0x010fc600078e0202 */
[----:B------:R-:W-:Y:S01]  /*94050*/  @P2 STG.E desc[UR6][R24.64], R205 ;  /* 0x000000cd18002986 */ /* 0x000fe2000c101906 */
[----:B------:R-:W-:Y:S01]  /*94060*/  ISETP.LT.AND P2, PT, R13, UR4, !P4 ;  /* 0x000000040d007c0c */ /* 0x000fe2000e741270 */
[----:B------:R-:W-:Y:S01]  /*94070*/  IMAD.WIDE R26, R146, 0x4, R4 ;  /* 0x00000004921a7825 */ /* 0x000fe200078e0204 */
[----:B------:R-:W-:Y:S01]  /*94080*/  ISETP.GE.AND P1, PT, R0, UR5, PT ;  /* 0x0000000500007c0c */ /* 0x000fe2000bf26270 */
[----:B------:R4:W-:Y:S01]  /*94090*/  @P0 STG.E desc[UR6][R16.64], R201 ;  /* 0x000000c910000986 */ /* 0x0009e2000c101906 */
[----:B------:R-:W-:-:S03]  /*940a0*/  ISETP.LT.AND P4, PT, R14, UR4, !P4 ;  /* 0x000000040e007c0c */ /* 0x000fc6000e781270 */
[----:B------:R4:W-:Y:S01]  /*940b0*/  @P3 STG.E desc[UR6][R18.64], R197 ;  /* 0x000000c512003986 */ /* 0x0009e2000c101906 */
[----:B------:R-:W-:-:S03]  /*940c0*/  ISETP.LT.AND P3, PT, R12, UR4, !P1 ;  /* 0x000000040c007c0c */ /* 0x000fc6000cf61270 */
[----:B------:R4:W-:Y:S01]  /*940d0*/  @P6 STG.E desc[UR6][R20.64], R226 ;  /* 0x000000e214006986 */ /* 0x0009e2000c101906 */
[----:B------:R-:W-:Y:S01]  /*940e0*/  ISETP.LT.AND P6, PT, R11, UR4, !P1 ;  /* 0x000000040b007c0c */ /* 0x000fe2000cfc1270 */
[----:B-1----:R-:W-:Y:S02]  /*940f0*/  IMAD.WIDE R22, R146, 0x4, R6 ;  /* 0x0000000492167825 */ /* 0x002fe400078e0206 */
[----:B------:R-:W-:Y:S01]  /*94100*/  @P5 STG.E desc[UR6][R26.64], R222 ;  /* 0x000000de1a005986 */ /* 0x000fe2000c101906 */
[----:B------:R-:W-:Y:S01]  /*94110*/  ISETP.LT.AND P5, PT, R13, UR4, !P1 ;  /* 0x000000040d007c0c */ /* 0x000fe2000cfa1270 */
[----:B------:R-:W-:Y:S02]  /*94120*/  VIADD R15, R10, 0x1de ;  /* 0x000001de0a0f7836 */ /* 0x000fe40000000000 */
[----:B------:R1:W-:Y:S01]  /*94130*/  @P2 STG.E desc[UR6][R22.64], R218 ;  /* 0x000000da16002986 */ /* 0x0003e2000c101906 */
[----:B----4-:R-:W-:-:S04]  /*94140*/  IMAD.WIDE R16, R146, 0x4, R8 ;  /* 0x0000000492107825 */ /* 0x010fc800078e0208 */
[----:B------:R-:W-:Y:S01]  /*94150*/  IMAD.WIDE R18, R144, 0x4, R2 ;  /* 0x0000000490127825 */ /* 0x000fe200078e0202 */
[----:B------:R-:W-:-:S03]  /*94160*/  ISETP.GE.AND P0, PT, R15, UR5, PT ;  /* 0x000000050f007c0c */ /* 0x000fc6000bf06270 */
[----:B------:R-:W-:-:S04]  /*94170*/  IMAD.WIDE R20, R144, 0x4, R4 ;  /* 0x0000000490147825 */ /* 0x000fc800078e0204 */
[----:B------:R-:W-:-:S04]  /*94180*/  IMAD.WIDE R24, R144, 0x4, R6 ;  /* 0x0000000490187825 */ /* 0x000fc800078e0206 */
[----:B-1----:R-:W-:Y:S02]  /*94190*/  IMAD.WIDE R22, R144, 0x4, R8 ;  /* 0x0000000490167825 */ /* 0x002fe400078e0208 */
[----:B------:R-:W4:Y:S01]  /*941a0*/  LDL.LU R144, [R1+0x2848] ;  /* 0x0028480001907983 */ /* 0x000f220000300800 */
[----:B------:R-:W-:-:S03]  /*941b0*/  ISETP.LT.AND P1, PT, R14, UR4, !P1 ;  /* 0x000000040e007c0c */ /* 0x000fc6000cf21270 */
[----:B------:R1:W-:Y:S01]  /*941c0*/  @P4 STG.E desc[UR6][R16.64], R214 ;  /* 0x000000d610004986 */ /* 0x0003e2000c101906 */
[----:B------:R-:W-:-:S03]  /*941d0*/  ISETP.LT.AND P4, PT, R11, UR4, !P0 ;  /* 0x000000040b007c0c */ /* 0x000fc6000c781270 */
[----:B------:R1:W-:Y:S04]  /*941e0*/  @P6 STG.E desc[UR6][R18.64], R210 ;  /* 0x000000d212006986 */ /* 0x0003e8000c101906 */
[----:B------:R1:W-:Y:S01]  /*941f0*/  @P3 STG.E desc[UR6][R20.64], R206 ;  /* 0x000000ce14003986 */ /* 0x0003e2000c101906 */
[----:B------:R-:W-:-:S03]  /*94200*/  ISETP.LT.AND P3, PT, R13, UR4, !P0 ;  /* 0x000000040d007c0c */ /* 0x000fc6000c761270 */
[----:B------:R3:W-:Y:S01]  /*94210*/  @P5 STG.E desc[UR6][R24.64], R202 ;  /* 0x000000ca18005986 */ /* 0x0007e2000c101906 */
[----:B------:R-:W-:-:S03]  /*94220*/  ISETP.LT.AND P5, PT, R12, UR4, !P0 ;  /* 0x000000040c007c0c */ /* 0x000fc6000c7a1270 */
[----:B------:R3:W-:Y:S01]  /*94230*/  @P1 STG.E desc[UR6][R22.64], R198 ;  /* 0x000000c616001986 */ /* 0x0007e2000c101906 */
[----:B--2---:R-:W-:-:S04]  /*94240*/  IMAD.WIDE R26, R143, 0x4, R2 ;  /* 0x000000048f1a7825 */ /* 0x004fc800078e0202 */
[----:B-1----:R-:W-:-:S04]  /*94250*/  IMAD.WIDE R16, R143, 0x4, R4 ;  /* 0x000000048f107825 */ /* 0x002fc800078e0204 */
[----:B------:R-:W-:-:S04]  /*94260*/  IMAD.WIDE R18, R143, 0x4, R6 ;  /* 0x000000048f127825 */ /* 0x000fc800078e0206 */
[----:B------:R-:W-:Y:S02]  /*94270*/  IMAD.WIDE R20, R143, 0x4, R8 ;  /* 0x000000048f147825 */ /* 0x000fe400078e0208 */
[----:B------:R-:W2:Y:S04]  /*94280*/  LDL.LU R143, [R1+0x2840] ;  /* 0x00284000018f7983 */ /* 0x000ea80000300800 */
[----:B------:R-:W-:Y:S04]  /*94290*/  @P4 STG.E desc[UR6][R26.64], R227 ;  /* 0x000000e31a004986 */ /* 0x000fe8000c101906 */
[----:B------:R1:W-:Y:S04]  /*942a0*/  @P5 STG.E desc[UR6][R16.64], R223 ;  /* 0x000000df10005986 */ /* 0x0003e8000c101906 */
[----:B------:R1:W-:Y:S01]  /*942b0*/  @P3 STG.E desc[UR6][R18.64], R219 ;  /* 0x000000db12003986 */ /* 0x0003e2000c101906 */
[----:B---3--:R-:W-:-:S04]  /*942c0*/  IMAD.WIDE R24, R142, 0x4, R2 ;  /* 0x000000048e187825 */ /* 0x008fc800078e0202 */
[----:B------:R-:W-:-:S04]  /*942d0*/  IMAD.WIDE R22, R142, 0x4, R4 ;  /* 0x000000048e167825 */ /* 0x000fc800078e0204 */
[----:B-1----:R-:W-:-:S04]  /*942e0*/  IMAD.WIDE R16, R142, 0x4, R6 ;  /* 0x000000048e107825 */ /* 0x002fc800078e0206 */
[----:B------:R-:W-:Y:S02]  /*942f0*/  IMAD.WIDE R18, R142, 0x4, R8 ;  /* 0x000000048e127825 */ /* 0x000fe400078e0208 */
[----:B------:R-:W3:Y:S02]  /*94300*/  LDL.LU R142, [R1+0x283c] ;  /* 0x00283c00018e7983 */ /* 0x000ee40000300800 */
[----:B------:R-:W-:Y:S01]  /*94310*/  VIADD R0, R10, 0x1df ;  /* 0x000001df0a007836 */ /* 0x000fe20000000000 */
[----:B------:R-:W-:Y:S01]  /*94320*/  ISETP.LT.AND P0, PT, R14, UR4, !P0 ;  /* 0x000000040e007c0c */ /* 0x000fe2000c701270 */
[----:B------:R-:W3:Y:S03]  /*94330*/  LDL.LU R146, [R1+0x2834] ;  /* 0x0028340001927983 */ /* 0x000ee60000300800 */
[----:B------:R-:W-:-:S04]  /*94340*/  ISETP.GE.AND P2, PT, R0, UR5, PT ;  /* 0x0000000500007c0c */ /* 0x000fc8000bf46270 */
[----:B------:R-:W-:Y:S01]  /*94350*/  ISETP.LT.AND P6, PT, R11, UR4, !P2 ;  /* 0x000000040b007c0c */ /* 0x000fe2000d7c1270 */
[----:B------:R-:W-:Y:S01]  /*94360*/  VIADD R0, R10, 0x1e0 ;  /* 0x000001e00a007836 */ /* 0x000fe20000000000 */
[----:B------:R-:W-:Y:S02]  /*94370*/  ISETP.LT.AND P4, PT, R12, UR4, !P2 ;  /* 0x000000040c007c0c */ /* 0x000fe4000d781270 */
[----:B------:R-:W-:Y:S02]  /*94380*/  ISETP.LT.AND P3, PT, R13, UR4, !P2 ;  /* 0x000000040d007c0c */ /* 0x000fe4000d761270 */
[----:B------:R-:W-:Y:S01]  /*94390*/  ISETP.GE.AND P1, PT, R0, UR5, PT ;  /* 0x0000000500007c0c */ /* 0x000fe2000bf26270 */
[----:B------:R4:W-:Y:S01]  /*943a0*/  @P0 STG.E desc[UR6][R20.64], R215 ;  /* 0x000000d714000986 */ /* 0x0009e2000c101906 */
[----:B------:R-:W-:Y:S02]  /*943b0*/  ISETP.LT.AND P2, PT, R14, UR4, !P2 ;  /* 0x000000040e007c0c */ /* 0x000fe4000d741270 */
[----:B------:R-:W-:-:S03]  /*943c0*/  ISETP.LT.AND P5, PT, R11, UR4, !P1 ;  /* 0x000000040b007c0c */ /* 0x000fc6000cfa1270 */
[----:B------:R1:W-:Y:S01]  /*943d0*/  @P6 STG.E desc[UR6][R24.64], R211 ;  /* 0x000000d318006986 */ /* 0x0003e2000c101906 */
[----:B------:R-:W-:Y:S01]  /*943e0*/  ISETP.LT.AND P6, PT, R12, UR4, !P1 ;  /* 0x000000040c007c0c */ /* 0x000fe2000cfc1270 */
[----:B------:R-:W-:Y:S02]  /*943f0*/  VIADD R15, R10, 0x1e1 ;  /* 0x000001e10a0f7836 */ /* 0x000fe40000000000 */
[----:B------:R1:W-:Y:S04]  /*94400*/  @P4 STG.E desc[UR6][R22.64], R207 ;  /* 0x000000cf16004986 */ /* 0x0003e8000c101906 */
[----:B------:R1:W-:Y:S01]  /*94410*/  @P3 STG.E desc[UR6][R16.64], R203 ;  /* 0x000000cb10003986 */ /* 0x0003e2000c101906 */
[----:B------:R-:W-:Y:S02]  /*94420*/  ISETP.GE.AND P0, PT, R15, UR5, PT ;  /* 0x000000050f007c0c */ /* 0x000fe4000bf06270 */
[----:B------:R-:W-:Y:S01]  /*94430*/  ISETP.LT.AND P3, PT, R13, UR4, !P1 ;  /* 0x000000040d007c0c */ /* 0x000fe2000cf61270 */
[----:B------:R2:W-:Y:S01]  /*94440*/  @P2 STG.E desc[UR6][R18.64], R199 ;  /* 0x000000c712002986 */ /* 0x0005e2000c101906 */
[----:B------:R-:W-:-:S02]  /*94450*/  ISETP.LT.AND P1, PT, R14, UR4, !P1 ;  /* 0x000000040e007c0c */ /* 0x000fc4000cf21270 */
[----:B------:R-:W-:Y:S01]  /*94460*/  ISETP.LT.AND P2, PT, R11, UR4, !P0 ;  /* 0x000000040b007c0c */ /* 0x000fe2000c741270 */
[----:B----4-:R-:W-:-:S04]  /*94470*/  IMAD.WIDE R20, R144, 0x4, R2 ;  /* 0x0000000490147825 */ /* 0x010fc800078e0202 */
[----:B-1----:R-:W-:-:S04]  /*94480*/  IMAD.WIDE R24, R144, 0x4, R4 ;  /* 0x0000000490187825 */ /* 0x002fc800078e0204 */
[----:B------:R-:W-:-:S04]  /*94490*/  IMAD.WIDE R22, R144, 0x4, R6 ;  /* 0x0000000490167825 */ /* 0x000fc800078e0206 */
[----:B------:R-:W-:Y:S02]  /*944a0*/  IMAD.WIDE R16, R144, 0x4, R8 ;  /* 0x0000000490107825 */ /* 0x000fe400078e0208 */
[----:B------:R-:W4:Y:S04]  /*944b0*/  LDL.LU R144, [R1+0x2830] ;  /* 0x0028300001907983 */ /* 0x000f280000300800 */
[----:B------:R1:W-:Y:S04]  /*944c0*/  @P5 STG.E desc[UR6][R20.64], R192 ;  /* 0x000000c014005986 */ /* 0x0003e8000c101906 */
[----:B------:R1:W-:Y:S01]  /*944d0*/  @P6 STG.E desc[UR6][R24.64], R188 ;  /* 0x000000bc18006986 */ /* 0x0003e2000c101906 */
[----:B------:R-:W-:-:S03]  /*944e0*/  ISETP.LT.AND P6, PT, R12, UR4, !P0 ;  /* 0x000000040c007c0c */ /* 0x000fc6000c7c1270 */
[----:B------:R-:W-:Y:S04]  /*944f0*/  @P3 STG.E desc[UR6][R22.64], R184 ;  /* 0x000000b816003986 */ /* 0x000fe8000c101906 */
[----:B------:R3:W-:Y:S01]  /*94500*/  @P1 STG.E desc[UR6][R16.64], R180 ;  /* 0x000000b410001986 */ /* 0x0007e2000c101906 */
[----:B--2---:R-:W-:-:S04]  /*94510*/  IMAD.WIDE R18, R143, 0x4, R2 ;  /* 0x000000048f127825 */ /* 0x004fc800078e0202 */
[----:B-1----:R-:W-:-:S04]  /*94520*/  IMAD.WIDE R20, R143, 0x4, R4 ;  /* 0x000000048f147825 */ /* 0x002fc800078e0204 */
[----:B------:R-:W-:-:S04]  /*94530*/  IMAD.WIDE R24, R143, 0x4, R6 ;  /* 0x000000048f187825 */ /* 0x000fc800078e0206 */
[----:B------:R-:W-:Y:S02]  /*94540*/  IMAD.WIDE R26, R143, 0x4, R8 ;  /* 0x000000048f1a7825 */ /* 0x000fe400078e0208 */
        /* <DEDUP_REMOVED lines=9> */
[----:B------:R-:W-:Y:S01]  /*945e0*/  VIADD R0, R10, 0x1e2 ;  /* 0x000001e20a007836 */ /* 0x000fe20000000000 */
[----:B------:R-:W-:-:S04]  /*945f0*/  ISETP.LT.AND P0, PT, R14, UR4, !P0 ;  /* 0x000000040e007c0c */ /* 0x000fc8000c701270 */
[----:B------:R-:W-:Y:S01]  /*94600*/  ISETP.GE.AND P4, PT, R0, UR5, PT ;  /* 0x0000000500007c0c */ /* 0x000fe2000bf86270 */
[----:B------:R-:W-:-:S03]  /*94610*/  VIADD R0, R10, 0x1e3 ;  /* 0x000001e30a007836 */ /* 0x000fc60000000000 */
[----:B------:R-:W-:Y:S02]  /*94620*/  ISETP.LT.AND P1, PT, R11, UR4, !P4 ;  /* 0x000000040b007c0c */ /* 0x000fe4000e721270 */
[----:B------:R-:W-:Y:S01]  /*94630*/  ISETP.GE.AND P3, PT, R0, UR5, PT ;  /* 0x0000000500007c0c */ /* 0x000fe2000bf66270 */
[----:B------:R1:W-:Y:S01]  /*94640*/  @P5 STG.E desc[UR6][R24.64], R136 ;  /* 0x0000008818005986 */ /* 0x0003e2000c101906 */
[----:B------:R-:W-:-:S03]  /*94650*/  ISETP.LT.AND P2, PT, R12, UR4, !P4 ;  /* 0x000000040c007c0c */ /* 0x000fc6000e741270 */
[----:B------:R1:W-:Y:S01]  /*94660*/  @P0 STG.E desc[UR6][R26.64], R132 ;  /* 0x000000841a000986 */ /* 0x0003e2000c101906 */
[----:B------:R-:W-:Y:S02]  /*94670*/  ISETP.LT.AND P0, PT, R13, UR4, !P4 ;  /* 0x000000040d007c0c */ /* 0x000fe4000e701270 */
[----:B------:R-:W-:Y:S02]  /*94680*/  ISETP.LT.AND P4, PT, R14, UR4, !P4 ;  /* 0x000000040e007c0c */ /* 0x000fe4000e781270 */
[----:B------:R-:W-:Y:S02]  /*94690*/  ISETP.LT.AND P6, PT, R11, UR4, !P3 ;  /* 0x000000040b007c0c */ /* 0x000fe4000dfc1270 */
[----:B------:R-:W-:Y:S01]  /*946a0*/  ISETP.LT.AND P5, PT, R12, UR4, !P3 ;  /* 0x000000040c007c0c */ /* 0x000fe2000dfa1270 */
[----:B------:R-:W-:Y:S01]  /*946b0*/  VIADD R0, R10, 0x1e4 ;  /* 0x000001e40a007836 */ /* 0x000fe20000000000 */
[----:B------:R4:W-:Y:S01]  /*946c0*/  @P1 STG.E desc[UR6][R16.64], R193 ;  /* 0x000000c110001986 */ /* 0x0009e2000c101906 */
[----:B-1----:R-:W-:-:S03]  /*946d0*/  IMAD.WIDE R24, R146, 0x4, R2 ;  /* 0x0000000492187825 */ /* 0x002fc600078e0202 */
[----:B------:R-:W-:Y:S01]  /*946e0*/  @P2 STG.E desc[UR6][R22.64], R189 ;  /* 0x000000bd16002986 */ /* 0x000fe2000c101906 */
[----:B------:R-:W-:Y:S01]  /*946f0*/  ISETP.GE.AND P1, PT, R0, UR5, PT ;  /* 0x0000000500007c0c */ /* 0x000fe2000bf26270 */
[----:B------:R-:W-:Y:S01]  /*94700*/  IMAD.WIDE R26, R146, 0x4, R4 ;  /* 0x00000004921a7825 */ /* 0x000fe200078e0204 */
[----:B------:R-:W-:Y:S01]  /*94710*/  ISETP.LT.AND P2, PT, R13, UR4, !P3 ;  /* 0x000000040d007c0c */ /* 0x000fe2000df41270 */
[----:B------:R1:W-:Y:S01]  /*94720*/  @P0 STG.E desc[UR6][R18.64], R185 ;  /* 0x000000b912000986 */ /* 0x0003e2000c101906 */
[----:B------:R-:W-:-:S03]  /*94730*/  ISETP.LT.AND P3, PT, R14, UR4, !P3 ;  /* 0x000000040e007c0c */ /* 0x000fc6000df61270 */
[----:B------:R1:W-:Y:S01]  /*94740*/  @P4 STG.E desc[UR6][R20.64], R181 ;  /* 0x000000b514004986 */ /* 0x0003e2000c101906 */
[----:B------:R-:W-:-:S03]  /*94750*/  ISETP.LT.AND P4, PT, R12, UR4, !P1 ;  /* 0x000000040c007c0c */ /* 0x000fc6000cf81270 */
[----:B------:R1:W-:Y:S01]  /*94760*/  @P6 STG.E desc[UR6][R24.64], R177 ;  /* 0x000000b118006986 */ /* 0x0003e2000c101906 */
[----:B------:R-:W-:-:S03]  /*94770*/  ISETP.LT.AND P6, PT, R11, UR4, !P1 ;  /* 0x000000040b007c0c */ /* 0x000fc6000cfc1270 */
[----:B------:R-:W-:Y:S01]  /*94780*/  @P5 STG.E desc[UR6][R26.64], R173 ;  /* 0x000000ad1a005986 */ /* 0x000fe2000c101906 */
[----:B------:R-:W-:Y:S01]  /*94790*/  ISETP.LT.AND P5, PT, R13, UR4, !P1 ;  /* 0x000000040d007c0c */ /* 0x000fe2000cfa1270 */
[----:B----4-:R-:W-:-:S04]  /*947a0*/  IMAD.WIDE R16, R146, 0x4, R6 ;  /* 0x0000000492107825 */ /* 0x010fc800078e0206 */
[----:B------:R-:W-:Y:S02]  /*947b0*/  VIADD R15, R10, 0x1e5 ;  /* 0x000001e50a0f7836 */ /* 0x000fe40000000000 */
[----:B-1----:R-:W-:Y:S01]  /*947c0*/  IMAD.WIDE R18, R146, 0x4, R8 ;  /* 0x0000000492127825 */ /* 0x002fe200078e0208 */
[----:B------:R1:W-:Y:S03]  /*947d0*/  @P2 STG.E desc[UR6][R16.64], R137 ;  /* 0x0000008910002986 */ /* 0x0003e6000c101906 */
[----:B------:R-:W-:Y:S01]  /*947e0*/  IMAD.WIDE R20, R144, 0x4, R2 ;  /* 0x0000000490147825 */ /* 0x000fe200078e0202 */
[----:B------:R-:W-:-:S03]  /*947f0*/  ISETP.GE.AND P0, PT, R15, UR5, PT ;  /* 0x000000050f007c0c */ /* 0x000fc6000bf06270 */
[C---:B------:R-:W-:Y:S01]  /*94800*/  IMAD.WIDE R22, R144.reuse, 0x4, R4 ;  /* 0x0000000490167825 */ /* 0x040fe200078e0204 */
[----:B------:R4:W-:Y:S03]  /*94810*/  @P3 STG.E desc[UR6][R18.64], R133 ;  /* 0x0000008512003986 */ /* 0x0009e6000c101906 */
[C---:B------:R-:W-:Y:S01]  /*94820*/  IMAD.WIDE R24, R144.reuse, 0x4, R6 ;  /* 0x0000000490187825 */ /* 0x040fe200078e0206 */
[----:B------:R4:W-:Y:S03]  /*94830*/  @P6 STG.E desc[UR6][R20.64], R194 ;  /* 0x000000c214006986 */ /* 0x0009e6000c101906 */
[----:B-1----:R-:W-:Y:S02]  /*94840*/  IMAD.WIDE R16, R144, 0x4, R8 ;  /* 0x0000000490107825 */ /* 0x002fe400078e0208 */
[----:B------:R-:W3:Y:S01]  /*94850*/  LDL.LU R144, [R1+0x2818] ;  /* 0x0028180001907983 */ /* 0x000ee20000300800 */
[----:B------:R-:W-:-:S02]  /*94860*/  ISETP.LT.AND P1, PT, R14, UR4, !P1 ;  /* 0x000000040e007c0c */ /* 0x000fc4000cf21270 */
[----:B------:R-:W-:Y:S01]  /*94870*/  ISETP.LT.AND P3, PT, R11, UR4, !P0 ;  /* 0x000000040b007c0c */ /* 0x000fe2000c761270 */
[----:B------:R1:W-:Y:S01]  /*94880*/  @P4 STG.E desc[UR6][R22.64], R190 ;  /* 0x000000be16004986 */ /* 0x0003e2000c101906 */
[----:B------:R-:W-:-:S03]  /*94890*/  ISETP.LT.AND P4, PT, R13, UR4, !P0 ;  /* 0x000000040d007c0c */ /* 0x000fc6000c781270 */
[----:B------:R3:W-:Y:S01]  /*948a0*/  @P5 STG.E desc[UR6][R24.64], R186 ;  /* 0x000000ba18005986 */ /* 0x0007e2000c101906 */
[----:B------:R-:W-:-:S05]  /*948b0*/  ISETP.LT.AND P5, PT, R12, UR4, !P0 ;  /* 0x000000040c007c0c */ /* 0x000fca000c7a1270 */
[----:B------:R3:W-:Y:S01]  /*948c0*/  @P1 STG.E desc[UR6][R16.64], R182 ;  /* 0x000000b610001986 */ /* 0x0007e2000c101906 */
[----:B--2---:R-:W-:-:S04]  /*948d0*/  IMAD.WIDE R26, R143, 0x4, R2 ;  /* 0x000000048f1a7825 */ /* 0x004fc800078e0202 */
[----:B----4-:R-:W-:-:S04]  /*948e0*/  IMAD.WIDE R18, R143, 0x4, R4 ;  /* 0x000000048f127825 */ /* 0x010fc800078e0204 */
[----:B------:R-:W-:-:S04]  /*948f0*/  IMAD.WIDE R20, R143, 0x4, R6 ;  /* 0x000000048f147825 */ /* 0x000fc800078e0206 */
[----:B-1----:R-:W-:Y:S02]  /*94900*/  IMAD.WIDE R22, R143, 0x4, R8 ;  /* 0x000000048f167825 */ /* 0x002fe400078e0208 */
[----:B------:R-:W2:Y:S04]  /*94910*/  LDL.LU R143, [R1+0x2810] ;  /* 0x00281000018f7983 */ /* 0x000ea80000300800 */
[----:B------:R-:W-:Y:S04]  /*94920*/  @P3 STG.E desc[UR6][R26.64], R178 ;  /* 0x000000b21a003986 */ /* 0x000fe8000c101906 */
[----:B------:R1:W-:Y:S04]  /*94930*/  @P5 STG.E desc[UR6][R18.64], R174 ;  /* 0x000000ae12005986 */ /* 0x0003e8000c101906 */
[----:B------:R4:W-:Y:S01]  /*94940*/  @P4 STG.E desc[UR6][R20.64], R138 ;  /* 0x0000008a14004986 */ /* 0x0009e2000c101906 */
[----:B---3--:R-:W-:-:S04]  /*94950*/  IMAD.WIDE R24, R142, 0x4, R2 ;  /* 0x000000048e187825 */ /* 0x008fc800078e0202 */
[----:B------:R-:W-:-:S04]  /*94960*/  IMAD.WIDE R16, R142, 0x4, R4 ;  /* 0x000000048e107825 */ /* 0x000fc800078e0204 */
[----:B-1----:R-:W-:-:S04]  /*94970*/  IMAD.WIDE R18, R142, 0x4, R6 ;  /* 0x000000048e127825 */ /* 0x002fc800078e0206 */
[----:B----4-:R-:W-:Y:S02]  /*94980*/  IMAD.WIDE R20, R142, 0x4, R8 ;  /* 0x000000048e147825 */ /* 0x010fe400078e0208 */
[----:B------:R-:W3:Y:S02]  /*94990*/  LDL.LU R142, [R1+0x280c] ;  /* 0x00280c00018e7983 */ /* 0x000ee40000300800 */
[----:B------:R-:W-:Y:S01]  /*949a0*/  VIADD R0, R10, 0x1e6 ;  /* 0x000001e60a007836 */ /* 0x000fe20000000000 */
[----:B------:R-:W-:Y:S01]  /*949b0*/  ISETP.LT.AND P0, PT, R14, UR4, !P0 ;  /* 0x000000040e007c0c */ /* 0x000fe2000c701270 */
[----:B------:R-:W-:Y:S01]  /*949c0*/  VIADD R15, R10, 0x1e8 ;  /* 0x000001e80a0f7836 */ /* 0x000fe20000000000 */
[----:B------:R-:W4:Y:S02]  /*949d0*/  LDL.LU R146, [R1+0x2808] ;  /* 0x0028080001927983 */ /* 0x000f240000300800 */
        /* <DEDUP_REMOVED lines=10> */
[----:B------:R-:W-:Y:S02]  /*94a80*/  ISETP.LT.AND P6, PT, R12, UR4, !P1 ;  /* 0x000000040c007c0c */ /* 0x000fe4000cfc1270 */
[----:B------:R-:W-:Y:S01]  /*94a90*/  ISETP.GE.AND P0, PT, R15, UR5, PT ;  /* 0x000000050f007c0c */ /* 0x000fe2000bf06270 */
[----:B------:R1:W-:Y:S04]  /*94aa0*/  @P3 STG.E desc[UR6][R16.64], R191 ;  /* 0x000000bf10003986 */ /* 0x0003e8000c101906 */
[----:B------:R1:W-:Y:S01]  /*94ab0*/  @P4 STG.E desc[UR6][R18.64], R187 ;  /* 0x000000bb12004986 */ /* 0x0003e2000c101906 */
[----:B------:R-:W-:Y:S02]  /*94ac0*/  ISETP.LT.AND P4, PT, R13, UR4, !P1 ;  /* 0x000000040d007c0c */ /* 0x000fe4000cf81270 */
[----:B------:R-:W-:Y:S01]  /*94ad0*/  ISETP.LT.AND P1, PT, R14, UR4, !P1 ;  /* 0x000000040e007c0c */ /* 0x000fe2000cf21270 */
[----:B------:R2:W-:Y:S01]  /*94ae0*/  @P2 STG.E desc[UR6][R20.64], R183 ;  /* 0x000000b714002986 */ /* 0x0005e2000c101906 */
[----:B------:R-:W-:Y:S01]  /*94af0*/  ISETP.LT.AND P2, PT, R11, UR4, !P0 ;  /* 0x000000040b007c0c */ /* 0x000fe2000c741270 */
[----:B-1----:R-:W-:-:S04]  /*94b00*/  IMAD.WIDE R22, R144, 0x4, R2 ;  /* 0x0000000490167825 */ /* 0x002fc800078e0202 */
[----:B------:R-:W-:Y:S01]  /*94b10*/  IMAD.WIDE R24, R144, 0x4, R4 ;  /* 0x0000000490187825 */ /* 0x000fe200078e0204 */
[----:B------:R1:W-:Y:S04]  /*94b20*/  @P5 STG.E desc[UR6][R22.64], R179 ;  /* 0x000000b316005986 */ /* 0x0003e8000c101906 */
[----:B------:R1:W-:Y:S01]  /*94b30*/  @P6 STG.E desc[UR6][R24.64], R175 ;  /* 0x000000af18006986 */ /* 0x0003e2000c101906 */
[----:B------:R-:W-:Y:S01]  /*94b40*/  ISETP.LT.AND P6, PT, R12, UR4, !P0 ;  /* 0x000000040c007c0c */ /* 0x000fe2000c7c1270 */
[----:B------:R-:W-:-:S04]  /*94b50*/  IMAD.WIDE R16, R144, 0x4, R6 ;  /* 0x0000000490107825 */ /* 0x000fc800078e0206 */
[----:B------:R-:W-:Y:S01]  /*94b60*/  IMAD.WIDE R18, R144, 0x4, R8 ;  /* 0x0000000490127825 */ /* 0x000fe200078e0208 */
[----:B------:R3:W-:Y:S04]  /*94b70*/  @P4 STG.E desc[UR6][R16.64], R139 ;  /* 0x0000008b10004986 */ /* 0x0007e8000c101906 */
        /* <DEDUP_REMOVED lines=15> */
[----:B------:R-:W3:Y:S01]  /*94c70*/  LDL.LU R144, [R1+0x27e8] ;  /* 0x0027e80001907983 */ /* 0x000ee20000300800 */
[----:B------:R-:W-:Y:S02]  /*94c80*/  ISETP.LT.AND P0, PT, R14, UR4, !P0 ;  /* 0x000000040e007c0c */ /* 0x000fe4000c701270 */
[----:B------:R-:W-:Y:S01]  /*94c90*/  ISETP.GE.AND P3, PT, R0, UR5, PT ;  /* 0x0000000500007c0c */ /* 0x000fe2000bf66270 */
[----:B------:R-:W-:-:S03]  /*94ca0*/  VIADD R0, R10, 0x1ea ;  /* 0x000001ea0a007836 */ /* 0x000fc60000000000 */
[----:B------:R-:W-:Y:S02]  /*94cb0*/  ISETP.LT.AND P1, PT, R11, UR4, !P3 ;  /* 0x000000040b007c0c */ /* 0x000fe4000df21270 */
[----:B------:R-:W-:Y:S02]  /*94cc0*/  ISETP.LT.AND P2, PT, R12, UR4, !P3 ;  /* 0x000000040c007c0c */ /* 0x000fe4000df41270 */
[----:B------:R-:W-:Y:S01]  /*94cd0*/  ISETP.GE.AND P4, PT, R0, UR5, PT ;  /* 0x0000000500007c0c */ /* 0x000fe2000bf86270 */
[----:B------:R4:W-:Y:S04]  /*94ce0*/  @P5 STG.E desc[UR6][R24.64], R120 ;  /* 0x0000007818005986 */ /* 0x0009e8000c101906 */
[----:B------:R1:W-:Y:S01]  /*94cf0*/  @P0 STG.E desc[UR6][R26.64], R116 ;  /* 0x000000741a000986 */ /* 0x0003e2000c101906 */
[----:B------:R-:W-:-:S02]  /*94d00*/  ISETP.LT.AND P0, PT, R13, UR4, !P3 ;  /* 0x000000040d007c0c */ /* 0x000fc4000df01270 */
[----:B------:R-:W-:Y:S01]  /*94d10*/  ISETP.LT.AND P3, PT, R14, UR4, !P3 ;  /* 0x000000040e007c0c */ /* 0x000fe2000df61270 */
[----:B------:R1:W-:Y:S01]  /*94d20*/  @P1 STG.E desc[UR6][R16.64], R112 ;  /* 0x0000007010001986 */ /* 0x0003e2000c101906 */
[----:B------:R-:W-:Y:S02]  /*94d30*/  ISETP.LT.AND P6, PT, R11, UR4, !P4 ;  /* 0x000000040b007c0c */ /* 0x000fe4000e7c1270 */
[----:B------:R-:W-:Y:S01]  /*94d40*/  ISETP.LT.AND P5, PT, R12, UR4, !P4 ;  /* 0x000000040c007c0c */ /* 0x000fe2000e7a1270 */
[----:B------:R1:W-:Y:S01]  /*94d50*/  @P2 STG.E desc[UR6][R18.64], R108 ;  /* 0x0000006c12002986 */ /* 0x0003e2000c101906 */
[----:B------:R-:W-:Y:S01]  /*94d60*/  ISETP.LT.AND P2, PT, R13, UR4, !P4 ;  /* 0x000000040d007c0c */ /* 0x000fe2000e741270 */
[----:B------:R-:W-:Y:S02]  /*94d70*/  VIADD R0, R10, 0x1eb ;  /* 0x000001eb0a007836 */ /* 0x000fe40000000000 */
[----:B----4-:R-:W-:Y:S02]  /*94d80*/  IMAD.WIDE R24, R146, 0x4, R2 ;  /* 0x0000000492187825 */ /* 0x010fe400078e0202 */
[----:B------:R2:W-:Y:S01]  /*94d90*/  @P0 STG.E desc[UR6][R20.64], R104 ;  /* 0x0000006814000986 */ /* 0x0005e2000c101906 */
[----:B------:R-:W-:Y:S01]  /*94da0*/  ISETP.GE.AND P1, PT, R0, UR5, PT ;  /* 0x0000000500007c0c */ /* 0x000fe2000bf26270 */
[----:B-1----:R-:W-:Y:S01]  /*94db0*/  IMAD.WIDE R26, R146, 0x4, R4 ;  /* 0x00000004921a7825 */ /* 0x002fe200078e0204 */
[----:B------:R-:W-:Y:S01]  /*94dc0*/  ISETP.LT.AND P4, PT, R14, UR4, !P4 ;  /* 0x000000040e007c0c */ /* 0x000fe2000e781270 */
[----:B------:R1:W-:Y:S02]  /*94dd0*/  @P3 STG.E desc[UR6][R22.64], R100 ;  /* 0x0000006416003986 */ /* 0x0003e4000c101906 */
[----:B------:R-:W-:-:S02]  /*94de0*/  IMAD.WIDE R16, R146, 0x4, R6 ;  /* 0x0000000492107825 */ /* 0x000fc400078e0206 */
[----:B------:R4:W-:Y:S01]  /*94df0*/  @P6 STG.E desc[UR6][R24.64], R129 ;  /* 0x0000008118006986 */ /* 0x0009e2000c101906 */
[----:B------:R-:W-:Y:S02]  /*94e00*/  ISETP.LT.AND P6, PT, R11, UR4, !P1 ;  /* 0x000000040b007c0c */ /* 0x000fe4000cfc1270 */
[----:B------:R-:W-:Y:S01]  /*94e10*/  ISETP.LT.AND P3, PT, R12, UR4, !P1 ;  /* 0x000000040c007c0c */ /* 0x000fe2000cf61270 */
[----:B------:R-:W-:Y:S04]  /*94e20*/  @P5 STG.E desc[UR6][R26.64], R125 ;  /* 0x0000007d1a005986 */ /* 0x000fe8000c101906 */
[----:B------:R4:W-:Y:S01]  /*94e30*/  @P2 STG.E desc[UR6][R16.64], R121 ;  /* 0x0000007910002986 */ /* 0x0009e2000c101906 */
[----:B------:R-:W-:-:S05]  /*94e40*/  IMAD.WIDE R18, R146, 0x4, R8 ;  /* 0x0000000492127825 */ /* 0x000fca00078e0208 */
[----:B------:R3:W-:Y:S01]  /*94e50*/  @P4 STG.E desc[UR6][R18.64], R117 ;  /* 0x0000007512004986 */ /* 0x0007e2000c101906 */
[----:B--2---:R-:W-:-:S04]  /*94e60*/  IMAD.WIDE R20, R143, 0x4, R2 ;  /* 0x000000048f147825 */ /* 0x004fc800078e0202 */
[----:B-1----:R-:W-:-:S04]  /*94e70*/  IMAD.WIDE R22, R143, 0x4, R4 ;  /* 0x000000048f167825 */ /* 0x002fc800078e0204 */
[----:B----4-:R-:W-:-:S04]  /*94e80*/  IMAD.WIDE R24, R143, 0x4, R6 ;  /* 0x000000048f187825 */ /* 0x010fc800078e0206 */
[----:B------:R-:W-:Y:S02]  /*94e90*/  IMAD.WIDE R16, R143, 0x4, R8 ;  /* 0x000000048f107825 */ /* 0x000fe400078e0208 */
[----:B------:R-:W2:Y:S04]  /*94ea0*/  LDL.LU R143, [R1+0x27e4] ;  /* 0x0027e400018f7983 */ /* 0x000ea80000300800 */
[----:B------:R1:W-:Y:S04]  /*94eb0*/  @P6 STG.E desc[UR6][R20.64], R113 ;  /* 0x0000007114006986 */ /* 0x0003e8000c101906 */
[----:B------:R4:W-:Y:S01]  /*94ec0*/  @P3 STG.E desc[UR6][R22.64], R109 ;  /* 0x0000006d16003986 */ /* 0x0009e2000c101906 */
[----:B---3--:R-:W-:-:S04]  /*94ed0*/  IMAD.WIDE R26, R142, 0x4, R2 ;  /* 0x000000048e1a7825 */ /* 0x008fc800078e0202 */
[----:B------:R-:W-:-:S04]  /*94ee0*/  IMAD.WIDE R18, R142, 0x4, R4 ;  /* 0x000000048e127825 */ /* 0x000fc800078e0204 */
[----:B-1----:R-:W-:-:S04]  /*94ef0*/  IMAD.WIDE R20, R142, 0x4, R6 ;  /* 0x000000048e147825 */ /* 0x002fc800078e0206 */
[----:B----4-:R-:W-:Y:S02]  /*94f00*/  IMAD.WIDE R22, R142, 0x4, R8 ;  /* 0x000000048e167825 */ /* 0x010fe400078e0208 */
[----:B------:R-:W3:Y:S01]  /*94f10*/  LDL.LU R142, [R1+0x27e0] ;  /* 0x0027e000018e7983 */ /* 0x000ee20000300800 */
[----:B------:R-:W-:Y:S01]  /*94f20*/  ISETP.LT.AND P5, PT, R13, UR4, !P1 ;  /* 0x000000040d007c0c */ /* 0x000fe2000cfa1270 */
[----:B------:R-:W-:Y:S01]  /*94f30*/  VIADD R15, R10, 0x1ec ;  /* 0x000001ec0a0f7836 */ /* 0x000fe20000000000 */
[----:B------:R-:W-:-:S04]  /*94f40*/  ISETP.LT.AND P1, PT, R14, UR4, !P1 ;  /* 0x000000040e007c0c */ /* 0x000fc8000cf21270 */
[----:B------:R-:W-:-:S04]  /*94f50*/  ISETP.GE.AND P0, PT, R15, UR5, PT ;  /* 0x000000050f007c0c */ /* 0x000fc8000bf06270 */
[----:B------:R-:W-:-:S03]  /*94f60*/  ISETP.LT.AND P4, PT, R11, UR4, !P0 ;  /* 0x000000040b007c0c */ /* 0x000fc6000c781270 */
[----:B------:R1:W-:Y:S01]  /*94f70*/  @P5 STG.E desc[UR6][R24.64], R105 ;  /* 0x0000006918005986 */ /* 0x0003e2000c101906 */
[----:B------:R-:W-:Y:S02]  /*94f80*/  ISETP.LT.AND P5, PT, R12, UR4, !P0 ;  /* 0x000000040c007c0c */ /* 0x000fe4000c7a1270 */
[----:B------:R-:W-:Y:S01]  /*94f90*/  ISETP.LT.AND P3, PT, R13, UR4, !P0 ;  /* 0x000000040d007c0c */ /* 0x000fe2000c761270 */
[----:B------:R-:W-:Y:S01]  /*94fa0*/  VIADD R0, R10, 0x1ed ;  /* 0x000001ed0a007836 */ /* 0x000fe20000000000 */
[----:B------:R4:W-:Y:S01]  /*94fb0*/  @P1 STG.E desc[UR6][R16.64], R101 ;  /* 0x0000006510001986 */ /* 0x0009e2000c101906 */
[----:B------:R-:W-:-:S03]  /*94fc0*/  ISETP.LT.AND P0, PT, R14, UR4, !P0 ;  /* 0x000000040e007c0c */ /* 0x000fc6000c701270 */
[----:B------:R-:W-:Y:S01]  /*94fd0*/  ISETP.GE.AND P2, PT, R0, UR5, PT ;  /* 0x0000000500007c0c */ /* 0x000fe2000bf46270 */
[----:B------:R-:W-:Y:S03]  /*94fe0*/  @P4 STG.E desc[UR6][R26.64], R130 ;  /* 0x000000821a004986 */ /* 0x000fe6000c101906 */
[----:B------:R-:W-:Y:S01]  /*94ff0*/  ISETP.LT.AND P6, PT, R11, UR4, !P2 ;  /* 0x000000040b007c0c */ /* 0x000fe2000d7c1270 */
[----:B------:R4:W-:Y:S01]  /*95000*/  @P5 STG.E desc[UR6][R18.64], R126 ;  /* 0x0000007e12005986 */ /* 0x0009e2000c101906 */
[----:B------:R-:W-:-:S03]  /*95010*/  ISETP.LT.AND P4, PT, R12, UR4, !P2 ;  /* 0x000000040c007c0c */ /* 0x000fc6000d781270 */
[----:B------:R4:W-:Y:S01]  /*95020*/  @P3 STG.E desc[UR6][R20.64], R122 ;  /* 0x0000007a14003986 */ /* 0x0009e2000c101906 */
[----:B------:R-:W-:Y:S01]  /*95030*/  ISETP.LT.AND P3, PT, R13, UR4, !P2 ;  /* 0x000000040d007c0c */ /* 0x000fe2000d761270 */
[----:B------:R-:W-:Y:S02]  /*95040*/  VIADD R0, R10, 0x1ee ;  /* 0x000001ee0a007836 */ /* 0x000fe40000000000 */
[----:B-1----:R-:W-:-:S04]  /*95050*/  IMAD.WIDE R24, R144, 0x4, R2 ;  /* 0x0000000490187825 */ /* 0x002fc800078e0202 */
[----:B----4-:R-:W-:-:S04]  /*95060*/  IMAD.WIDE R16, R144, 0x4, R4 ;  /* 0x0000000490107825 */ /* 0x010fc800078e0204 */
[----:B------:R-:W-:-:S04]  /*95070*/  IMAD.WIDE R18, R144, 0x4, R6 ;  /* 0x0000000490127825 */ /* 0x000fc800078e0206 */
[----:B------:R-:W-:Y:S02]  /*95080*/  IMAD.WIDE R20, R144, 0x4, R8 ;  /* 0x0000000490147825 */ /* 0x000fe400078e0208 */
[----:B------:R-:W4:Y:S01]  /*95090*/  LDL.LU R144, [R1+0x27dc] ;  /* 0x0027dc0001907983 */ /* 0x000f220000300800 */
[----:B------:R-:W-:Y:S02]  /*950a0*/  ISETP.GE.AND P1, PT, R0, UR5, PT ;  /* 0x0000000500007c0c */ /* 0x000fe4000bf26270 */
[----:B------:R-:W-:Y:S01]  /*950b0*/  ISETP.LT.AND P2, PT, R14, UR4, !P2 ;  /* 0x000000040e007c0c */ /* 0x000fe2000d741270 */
[----:B------:R2:W-:Y:S01]  /*950c0*/  @P0 STG.E desc[UR6][R22.64], R118 ;  /* 0x0000007616000986 */ /* 0x0005e2000c101906 */
[----:B------:R-:W-:-:S03]  /*950d0*/  ISETP.LT.AND P5, PT, R11, UR4, !P1 ;  /* 0x000000040b007c0c */ /* 0x000fc6000cfa1270 */
[----:B------:R1:W-:Y:S01]  /*950e0*/  @P6 STG.E desc[UR6][R24.64], R114 ;  /* 0x0000007218006986 */ /* 0x0003e2000c101906 */
[----:B------:R-:W-:-:S03]  /*950f0*/  ISETP.LT.AND P6, PT, R12, UR4, !P1 ;  /* 0x000000040c007c0c */ /* 0x000fc6000cfc1270 */
[----:B------:R1:W-:Y:S04]  /*95100*/  @P4 STG.E desc[UR6][R16.64], R110 ;  /* 0x0000006e10004986 */ /* 0x0003e8000c101906 */
        /* <DEDUP_REMOVED lines=15> */
[----:B------:R-:W-:-:S04]  /*95200*/  ISETP.LT.AND P3, PT, R13, UR4, !P1 ;  /* 0x000000040d007c0c */ /* 0x000fc8000cf61270 */
[----:B------:R-:W-:Y:S02]  /*95210*/  ISETP.GE.AND P0, PT, R15, UR5, PT ;  /* 0x000000050f007c0c */ /* 0x000fe4000bf06270 */
[----:B------:R-:W-:Y:S02]  /*95220*/  ISETP.LT.AND P1, PT, R14, UR4, !P1 ;  /* 0x000000040e007c0c */ /* 0x000fe4000cf21270 */
[----:B------:R-:W-:Y:S02]  /*95230*/  ISETP.LT.AND P2, PT, R11, UR4, !P0 ;  /* 0x000000040b007c0c */ /* 0x000fe4000c741270 */
[----:B------:R-:W-:Y:S01]  /*95240*/  ISETP.LT.AND P5, PT, R12, UR4, !P0 ;  /* 0x000000040c007c0c */ /* 0x000fe2000c7a1270 */
[----:B------:R-:W-:Y:S01]  /*95250*/  VIADD R0, R10, 0x1f0 ;  /* 0x000001f00a007836 */ /* 0x000fe20000000000 */
[----:B------:R-:W-:Y:S01]  /*95260*/  ISETP.LT.AND P6, PT, R13, UR4, !P0 ;  /* 0x000000040d007c0c */ /* 0x000fe2000c7c1270 */
[----:B------:R4:W-:Y:S03]  /*95270*/  @P3 STG.E desc[UR6][R16.64], R123 ;  /* 0x0000007b10003986 */ /* 0x0009e6000c101906 */
[----:B------:R-:W-:-:S02]  /*95280*/  ISETP.GE.AND P4, PT, R0, UR5, PT ;  /* 0x0000000500007c0c */ /* 0x000fc4000bf86270 */
[----:B------:R-:W-:Y:S01]  /*95290*/  ISETP.LT.AND P0, PT, R14, UR4, !P0 ;  /* 0x000000040e007c0c */ /* 0x000fe2000c701270 */
[----:B------:R1:W-:Y:S01]  /*952a0*/  @P1 STG.E desc[UR6][R18.64], R119 ;  /* 0x0000007712001986 */ /* 0x0003e2000c101906 */
[----:B------:R-:W-:-:S03]  /*952b0*/  ISETP.LT.AND P1, PT, R11, UR4, !P4 ;  /* 0x000000040b007c0c */ /* 0x000fc6000e721270 */
[----:B------:R1:W-:Y:S01]  /*952c0*/  @P2 STG.E desc[UR6][R26.64], R115 ;  /* 0x000000731a002986 */ /* 0x0003e2000c101906 */
[----:B------:R-:W-:-:S03]  /*952d0*/  ISETP.LT.AND P2, PT, R13, UR4, !P4 ;  /* 0x000000040d007c0c */ /* 0x000fc6000e741270 */
[----:B------:R1:W-:Y:S01]  /*952e0*/  @P5 STG.E desc[UR6][R20.64], R111 ;  /* 0x0000006f14005986 */ /* 0x0003e2000c101906 */
[----:B------:R-:W-:Y:S01]  /*952f0*/  ISETP.LT.AND P5, PT, R12, UR4, !P4 ;  /* 0x000000040c007c0c */ /* 0x000fe2000e7a1270 */
[----:B------:R-:W-:Y:S02]  /*95300*/  VIADD R0, R10, 0x1f1 ;  /* 0x000001f10a007836 */ /* 0x000fe40000000000 */
[----:B----4-:R-:W-:-:S03]  /*95310*/  IMAD.WIDE R16, R144, 0x4, R2 ;  /* 0x0000000490107825 */ /* 0x010fc600078e0202 */
[----:B------:R-:W-:Y:S01]  /*95320*/  ISETP.GE.AND P3, PT, R0, UR5, PT ;  /* 0x0000000500007c0c */ /* 0x000fe2000bf66270 */
[----:B-1----:R-:W-:-:S04]  /*95330*/  IMAD.WIDE R18, R144, 0x4, R4 ;  /* 0x0000000490127825 */ /* 0x002fc800078e0204 */
[----:B------:R-:W-:-:S04]  /*95340*/  IMAD.WIDE R26, R144, 0x4, R6 ;  /* 0x00000004901a7825 */ /* 0x000fc800078e0206 */
[----:B------:R-:W-:Y:S02]  /*95350*/  IMAD.WIDE R20, R144, 0x4, R8 ;  /* 0x0000000490147825 */ /* 0x000fe400078e0208 */
[----:B------:R-:W4:Y:S01]  /*95360*/  LDL.LU R144, [R1+0x27c8] ;  /* 0x0027c80001907983 */ /* 0x000f220000300800 */
[----:B------:R-:W-:-:S03]  /*95370*/  ISETP.LT.AND P4, PT, R14, UR4, !P4 ;  /* 0x000000040e007c0c */ /* 0x000fc6000e781270 */
[----:B------:R2:W-:Y:S01]  /*95380*/  @P6 STG.E desc[UR6][R22.64], R107 ;  /* 0x0000006b16006986 */ /* 0x0005e2000c101906 */
[----:B------:R-:W-:-:S03]  /*95390*/  ISETP.LT.AND P6, PT, R12, UR4, !P3 ;  /* 0x000000040c007c0c */ /* 0x000fc6000dfc1270 */
[----:B------:R1:W-:Y:S01]  /*953a0*/  @P0 STG.E desc[UR6][R24.64], R103 ;  /* 0x0000006718000986 */ /* 0x0003e2000c101906 */
[----:B------:R-:W-:-:S03]  /*953b0*/  ISETP.LT.AND P0, PT, R11, UR4, !P3 ;  /* 0x000000040b007c0c */ /* 0x000fc6000df01270 */
[----:B------:R1:W-:Y:S04]  /*953c0*/  @P1 STG.E desc[UR6][R16.64], R96 ;  /* 0x0000006010001986 */ /* 0x0003e8000c101906 */
[----:B------:R1:W-:Y:S04]  /*953d0*/  @P5 STG.E desc[UR6][R18.64], R92 ;  /* 0x0000005c12005986 */ /* 0x0003e8000c101906 */
        /* <DEDUP_REMOVED lines=8> */
[----:B------:R1:W-:Y:S04]  /*95460*/  @P0 STG.E desc[UR6][R22.64], R64 ;  /* 0x0000004016000986 */ /* 0x0003e8000c101906 */
[----:B------:R-:W-:Y:S04]  /*95470*/  @P6 STG.E desc[UR6][R24.64], R32 ;  /* 0x0000002018006986 */ /* 0x000fe8000c101906 */
        /* <DEDUP_REMOVED lines=17> */
[----:B------:R-:W-:Y:S01]  /*95590*/  @P5 STG.E desc[UR6][R26.64], R97 ;  /* 0x000000611a005986 */ /* 0x000fe2000c101906 */
[----:B------:R-:W-:Y:S01]  /*955a0*/  ISETP.LT.AND P5, PT, R12, UR4, !P0 ;  /* 0x000000040c007c0c */ /* 0x000fe2000c7a1270 */
[----:B------:R-:W-:Y:S02]  /*955b0*/  VIADD R0, R10, 0x1f4 ;  /* 0x000001f40a007836 */ /* 0x000fe40000000000 */
[----:B------:R1:W-:Y:S04]  /*955c0*/  @P6 STG.E desc[UR6][R20.64], R93 ;  /* 0x0000005d14006986 */ /* 0x0003e8000c101906 */
[----:B------:R1:W-:Y:S01]  /*955d0*/  @P4 STG.E desc[UR6][R22.64], R89 ;  /* 0x0000005916004986 */ /* 0x0003e2000c101906 */
[----:B----4-:R-:W-:-:S04]  /*955e0*/  IMAD.WIDE R18, R144, 0x4, R2 ;  /* 0x0000000490127825 */ /* 0x010fc800078e0202 */
[----:B------:R-:W-:-:S04]  /*955f0*/  IMAD.WIDE R24, R144, 0x4, R4 ;  /* 0x0000000490187825 */ /* 0x000fc800078e0204 */
[----:B-1----:R-:W-:-:S04]  /*95600*/  IMAD.WIDE R20, R144, 0x4, R6 ;  /* 0x0000000490147825 */ /* 0x002fc800078e0206 */
        /* <DEDUP_REMOVED lines=8> */
[----:B------:R1:W-:Y:S01]  /*95690*/  @P5 STG.E desc[UR6][R24.64], R33 ;  /* 0x0000002118005986 */ /* 0x0003e2000c101906 */
[----:B------:R-:W-:-:S03]  /*956a0*/  ISETP.LT.AND P5, PT, R11, UR4, !P1 ;  /* 0x000000040b007c0c */ /* 0x000fc6000cfa1270 */
[----:B------:R3:W-:Y:S04]  /*956b0*/  @P6 STG.E desc[UR6][R20.64], R45 ;  /* 0x0000002d14006986 */ /* 0x0007e8000c101906 */
[----:B------:R-:W-:Y:S01]  /*956c0*/  @P0 STG.E desc[UR6][R22.64], R49 ;  /* 0x0000003116000986 */ /* 0x000fe2000c101906 */
        /* <DEDUP_REMOVED lines=8> */
[----:B-1----:R-:W-:-:S04]  /*95750*/  IMAD.WIDE R16, R142, 0x4, R4 ;  /* 0x000000048e107825 */ /* 0x002fc800078e0204 */
[----:B------:R-:W-:-:S04]  /*95760*/  IMAD.WIDE R18, R142, 0x4, R6 ;  /* 0x000000048e127825 */ /* 0x000fc800078e0206 */
[----:B------:R-:W-:Y:S02]  /*95770*/  IMAD.WIDE R22, R142, 0x4, R8 ;  /* 0x000000048e167825 */ /* 0x000fe400078e0208 */
[----:B------:R-:W3:Y:S01]  /*95780*/  LDL.LU R142, [R1+0x27a4] ;  /* 0x0027a400018e7983 */ /* 0x000ee20000300800 */
[----:B------:R-:W-:Y:S01]  /*95790*/  ISETP.LT.AND P3, PT, R13, UR4, !P1 ;  /* 0x000000040d007c0c */ /* 0x000fe2000cf61270 */
[----:B------:R-:W-:Y:S01]  /*957a0*/  VIADD R0, R10, 0x1f5 ;  /* 0x000001f50a007836 */ /* 0x000fe20000000000 */
[----:B------:R-:W-:-:S04]  /*957b0*/  ISETP.LT.AND P1, PT, R14, UR4, !P1 ;  /* 0x000000040e007c0c */ /* 0x000fc8000cf21270 */
[----:B------:R-:W-:-:S04]  /*957c0*/  ISETP.GE.AND P4, PT, R0, UR5, PT ;  /* 0x0000000500007c0c */ /* 0x000fc8000bf86270 */
[----:B------:R-:W-:Y:S02]  /*957d0*/  ISETP.LT.AND P0, PT, R11, UR4, !P4 ;  /* 0x000000040b007c0c */ /* 0x000fe4000e701270 */
[----:B------:R-:W-:Y:S01]  /*957e0*/  ISETP.LT.AND P2, PT, R12, UR4, !P4 ;  /* 0x000000040c007c0c */ /* 0x000fe2000e741270 */
[----:B------:R4:W-:Y:S01]  /*957f0*/  @P3 STG.E desc[UR6][R24.64], R90 ;  /* 0x0000005a18003986 */ /* 0x0009e2000c101906 */
[----:B------:R-:W-:Y:S01]  /*95800*/  ISETP.LT.AND P3, PT, R13, UR4, !P4 ;  /* 0x000000040d007c0c */ /* 0x000fe2000e761270 */
[----:B------:R-:W-:Y:S01]  /*95810*/  VIADD R0, R10, 0x1f6 ;  /* 0x000001f60a007836 */ /* 0x000fe20000000000 */
[----:B------:R-:W-:Y:S01]  /*95820*/  ISETP.LT.AND P4, PT, R14, UR4, !P4 ;  /* 0x000000040e007c0c */ /* 0x000fe2000e781270 */
[----:B------:R-:W-:Y:S03]  /*95830*/  @P1 STG.E desc[UR6][R26.64], R74 ;  /* 0x0000004a1a001986 */ /* 0x000fe6000c101906 */
[----:B------:R-:W-:-:S03]  /*95840*/  ISETP.GE.AND P6, PT, R0, UR5, PT ;  /* 0x0000000500007c0c */ /* 0x000fc6000bfc6270 */
[----:B------:R1:W-:Y:S01]  /*95850*/  @P0 STG.E desc[UR6][R20.64], R66 ;  /* 0x0000004214000986 */ /* 0x0003e2000c101906 */
[----:B------:R-:W-:-:S03]  /*95860*/  ISETP.LT.AND P5, PT, R11, UR4, !P6 ;  /* 0x000000040b007c0c */ /* 0x000fc6000f7a1270 */
[----:B------:R1:W-:Y:S01]  /*95870*/  @P2 STG.E desc[UR6][R16.64], R34 ;  /* 0x0000002210002986 */ /* 0x0003e2000c101906 */
[----:B------:R-:W-:-:S03]  /*95880*/  ISETP.LT.AND P2, PT, R12, UR4, !P6 ;  /* 0x000000040c007c0c */ /* 0x000fc6000f741270 */
[----:B------:R2:W-:Y:S01]  /*95890*/  @P3 STG.E desc[UR6][R18.64], R46 ;  /* 0x0000002e12003986 */ /* 0x0005e2000c101906 */
[----:B------:R-:W-:Y:S01]  /*958a0*/  ISETP.LT.AND P3, PT, R13, UR4, !P6 ;  /* 0x000000040d007c0c */ /* 0x000fe2000f761270 */
[----:B------:R-:W-:Y:S02]  /*958b0*/  VIADD R15, R10, 0x1f7 ;  /* 0x000001f70a0f7836 */ /* 0x000fe40000000000 */
[----:B----4-:R-:W-:-:S04]  /*958c0*/  IMAD.WIDE R24, R144, 0x4, R2 ;  /* 0x0000000490187825 */ /* 0x010fc800078e0202 */
[----:B-1----:R-:W-:-:S04]  /*958d0*/  IMAD.WIDE R20, R144, 0x4, R4 ;  /* 0x0000000490147825 */ /* 0x002fc800078e0204 */
[----:B------:R-:W-:-:S04]  /*958e0*/  IMAD.WIDE R16, R144, 0x4, R6 ;  /* 0x0000000490107825 */ /* 0x000fc800078e0206 */
[----:B------:R-:W-:Y:S02]  /*958f0*/  IMAD.WIDE R26, R144, 0x4, R8 ;  /* 0x00000004901a7825 */ /* 0x000fe400078e0208 */
[----:B------:R-:W4:Y:S01]  /*95900*/  LDL.LU R144, [R1+0x279c] ;  /* 0x00279c0001907983 */ /* 0x000f220000300800 */
[----:B------:R-:W-:Y:S02]  /*95910*/  ISETP.GE.AND P1, PT, R15, UR5, PT ;  /* 0x000000050f007c0c */ /* 0x000fe4000bf26270 */
[----:B------:R-:W-:Y:S01]  /*95920*/  ISETP.LT.AND P6, PT, R14, UR4, !P6 ;  /* 0x000000040e007c0c */ /* 0x000fe2000f7c1270 */
[----:B------:R1:W-:Y:S01]  /*95930*/  @P4 STG.E desc[UR6][R22.64], R50 ;  /* 0x0000003216004986 */ /* 0x0003e2000c101906 */
[----:B------:R-:W-:-:S03]  /*95940*/  ISETP.LT.AND P4, PT, R12, UR4, !P1 ;  /* 0x000000040c007c0c */ /* 0x000fc6000cf81270 */
[----:B------:R-:W-:Y:S01]  /*95950*/  @P5 STG.E desc[UR6][R24.64], R99 ;  /* 0x0000006318005986 */ /* 0x000fe2000c101906 */
[----:B------:R-:W-:-:S03]  /*95960*/  ISETP.LT.AND P5, PT, R11, UR4, !P1 ;  /* 0x000000040b007c0c */ /* 0x000fc6000cfa1270 */
[----:B------:R1:W-:Y:S04]  /*95970*/  @P2 STG.E desc[UR6][R20.64], R95 ;  /* 0x0000005f14002986 */ /* 0x0003e8000c101906 */
        /* <DEDUP_REMOVED lines=13> */
[----:B------:R-:W3:Y:S02]  /*95a50*/  LDL.LU R142, [R1+0x2790] ;  /* 0x00279000018e7983 */ /* 0x000ee40000300800 */
[----:B------:R-:W-:Y:S01]  /*95a60*/  VIADD R0, R10, 0x1f8 ;  /* 0x000001f80a007836 */ /* 0x000fe20000000000 */
[----:B------:R-:W-:Y:S01]  /*95a70*/  ISETP.LT.AND P3, PT, R13, UR4, !P1 ;  /* 0x000000040d007c0c */ /* 0x000fe2000cf61270 */
[----:B------:R-:W3:Y:S03]  /*95a80*/  LDL.LU R146, [R1+0x2788] ;  /* 0x0027880001927983 */ /* 0x000ee60000300800 */
[----:B------:R-:W-:Y:S02]  /*95a90*/  ISETP.GE.AND P0, PT, R0, UR5, PT ;  /* 0x0000000500007c0c */ /* 0x000fe4000bf06270 */
[----:B------:R-:W-:-:S02]  /*95aa0*/  ISETP.LT.AND P1, PT, R14, UR4, !P1 ;  /* 0x000000040e007c0c */ /* 0x000fc4000cf21270 */
[----:B------:R-:W-:Y:S02]  /*95ab0*/  ISETP.LT.AND P5, PT, R11, UR4, !P0 ;  /* 0x000000040b007c0c */ /* 0x000fe4000c7a1270 */
[----:B------:R-:W-:Y:S01]  /*95ac0*/  ISETP.LT.AND P6, PT, R12, UR4, !P0 ;  /* 0x000000040c007c0c */ /* 0x000fe2000c7c1270 */
[----:B------:R-:W-:Y:S01]  /*95ad0*/  VIADD R0, R10, 0x1f9 ;  /* 0x000001f90a007836 */ /* 0x000fe20000000000 */
[----:B------:R-:W-:Y:S01]  /*95ae0*/  ISETP.LT.AND P4, PT, R13, UR4, !P0 ;  /* 0x000000040d007c0c */ /* 0x000fe2000c781270 */
[----:B------:R-:W-:Y:S03]  /*95af0*/  @P3 STG.E desc[UR6][R20.64], R47 ;  /* 0x0000002f14003986 */ /* 0x000fe6000c101906 */
[----:B------:R-:W-:Y:S02]  /*95b00*/  ISETP.GE.AND P2, PT, R0, UR5, PT ;  /* 0x0000000500007c0c */ /* 0x000fe4000bf46270 */
        /* <DEDUP_REMOVED lines=10> */
[----:B------:R-:W-:-:S04]  /*95bb0*/  IMAD.WIDE R20, R144, 0x4, R4 ;  /* 0x0000000490147825 */ /* 0x000fc800078e0204 */
[----:B-1----:R-:W-:-:S04]  /*95bc0*/  IMAD.WIDE R24, R144, 0x4, R6 ;  /* 0x0000000490187825 */ /* 0x002fc800078e0206 */
        /* <DEDUP_REMOVED lines=27> */
[----:B------:R-:W-:Y:S01]  /*95d80*/  ISETP.GE.AND P1, PT, R0, UR5, PT ;  /* 0x0000000500007c0c */ /* 0x000fe2000bf26270 */
[----:B------:R-:W-:-:S03]  /*95d90*/  VIADD R0, R10, 0x1fc ;  /* 0x000001fc0a007836 */ /* 0x000fc60000000000 */
[----:B------:R-:W-:Y:S02]  /*95da0*/  ISETP.LT.AND P6, PT, R11, UR4, !P1 ;  /* 0x000000040b007c0c */ /* 0x000fe4000cfc1270 */
[----:B------:R-:W-:Y:S02]  /*95db0*/  ISETP.LT.AND P4, PT, R12, UR4, !P1 ;  /* 0x000000040c007c0c */ /* 0x000fe4000cf81270 */
[----:B------:R-:W-:Y:S01]  /*95dc0*/  ISETP.GE.AND P0, PT, R0, UR5, PT ;  /* 0x0000000500007c0c */ /* 0x000fe2000bf06270 */
[----:B------:R1:W-:Y:S01]  /*95dd0*/  @P3 STG.E desc[UR6][R20.64], R53 ;  /* 0x0000003514003986 */ /* 0x0003e2000c101906 */
[----:B------:R-:W-:Y:S02]  /*95de0*/  ISETP.LT.AND P2, PT, R13, UR4, !P1 ;  /* 0x000000040d007c0c */ /* 0x000fe4000cf41270 */
[----:B------:R-:W-:Y:S02]  /*95df0*/  ISETP.LT.AND P3, PT, R14, UR4, !P1 ;  /* 0x000000040e007c0c */ /* 0x000fe4000cf61270 */
[----:B------:R-:W-:Y:S01]  /*95e00*/  ISETP.LT.AND P5, PT, R11, UR4, !P0 ;  /* 0x000000040b007c0c */ /* 0x000fe2000c7a1270 */
[----:B------:R-:W-:-:S02]  /*95e10*/  VIADD R0, R10, 0x1fd ;  /* 0x000001fd0a007836 */ /* 0x000fc40000000000 */
[----:B------:R4:W-:Y:S01]  /*95e20*/  @P6 STG.E desc[UR6][R24.64], R61 ;  /* 0x0000003d18006986 */ /* 0x0009e2000c101906 */
[----:B------:R-:W-:Y:S01]  /*95e30*/  ISETP.LT.AND P6, PT, R12, UR4, !P0 ;  /* 0x000000040c007c0c */ /* 0x000fe2000c7c1270 */
[----:B-1----:R-:W-:Y:S02]  /*95e40*/  IMAD.WIDE R20, R146, 0x4, R2 ;  /* 0x0000000492147825 */ /* 0x002fe400078e0202 */
[----:B------:R1:W-:Y:S01]  /*95e50*/  @P4 STG.E desc[UR6][R18.64], R69 ;  /* 0x0000004512004986 */ /* 0x0003e2000c101906 */
[----:B------:R-:W-:Y:S02]  /*95e60*/  ISETP.GE.AND P1, PT, R0, UR5, PT ;  /* 0x0000000500007c0c */ /* 0x000fe4000bf26270 */
[----:B------:R-:W-:Y:S01]  /*95e70*/  ISETP.LT.AND P4, PT, R13, UR4, !P0 ;  /* 0x000000040d007c0c */ /* 0x000fe2000c781270 */
[----:B------:R1:W-:Y:S01]  /*95e80*/  @P2 STG.E desc[UR6][R22.64], R85 ;  /* 0x0000005516002986 */ /* 0x0003e2000c101906 */
[----:B------:R-:W-:-:S03]  /*95e90*/  ISETP.LT.AND P0, PT, R14, UR4, !P0 ;  /* 0x000000040e007c0c */ /* 0x000fc6000c701270 */
[----:B------:R1:W-:Y:S01]  /*95ea0*/  @P3 STG.E desc[UR6][R16.64], R153 ;  /* 0x0000009910003986 */ /* 0x0003e2000c101906 */
[----:B----4-:R-:W-:-:S03]  /*95eb0*/  IMAD.WIDE R24, R146, 0x4, R4 ;  /* 0x0000000492187825 */ /* 0x010fc600078e0204 */
[----:B------:R4:W-:Y:S01]  /*95ec0*/  @P5 STG.E desc[UR6][R20.64], R42 ;  /* 0x0000002a14005986 */ /* 0x0009e2000c101906 */
[----:B------:R-:W-:Y:S01]  /*95ed0*/  ISETP.LT.AND P5, PT, R11, UR4, !P1 ;  /* 0x000000040b007c0c */ /* 0x000fe2000cfa1270 */
[----:B------:R-:W-:Y:S01]  /*95ee0*/  VIADD R0, R10, 0x1fe ;  /* 0x000001fe0a007836 */ /* 0x000fe20000000000 */
[----:B------:R-:W-:Y:S01]  /*95ef0*/  ISETP.LT.AND P3, PT, R12, UR4, !P1 ;  /* 0x000000040c007c0c */ /* 0x000fe2000cf61270 */
[----:B-1----:R-:W-:Y:S01]  /*95f00*/  IMAD.WIDE R18, R146, 0x4, R6 ;  /* 0x0000000492127825 */ /* 0x002fe200078e0206 */
[----:B------:R1:W-:Y:S01]  /*95f10*/  @P6 STG.E desc[UR6][R24.64], R38 ;  /* 0x0000002618006986 */ /* 0x0003e2000c101906 */
[----:B------:R-:W-:Y:S02]  /*95f20*/  ISETP.LT.AND P6, PT, R13, UR4, !P1 ;  /* 0x000000040d007c0c */ /* 0x000fe4000cfc1270 */
[----:B------:R-:W-:Y:S02]  /*95f30*/  VIADD R10, R10, 0x1ff ;  /* 0x000001ff0a0a7836 */ /* 0x000fe40000000000 */
[----:B------:R-:W-:Y:S01]  /*95f40*/  IMAD.WIDE R22, R146, 0x4, R8 ;  /* 0x0000000492167825 */ /* 0x000fe200078e0208 */
[----:B------:R-:W-:-:S02]  /*95f50*/  ISETP.GE.AND P2, PT, R0, UR5, PT ;  /* 0x0000000500007c0c */ /* 0x000fc4000bf46270 */
[----:B------:R-:W-:Y:S01]  /*95f60*/  ISETP.LT.AND P1, PT, R14, UR4, !P1 ;  /* 0x000000040e007c0c */ /* 0x000fe2000cf21270 */
[----:B------:R-:W-:Y:S01]  /*95f70*/  IMAD.WIDE R16, R144, 0x4, R2 ;  /* 0x0000000490107825 */ /* 0x000fe200078e0202 */
[----:B------:R2:W-:Y:S01]  /*95f80*/  @P4 STG.E desc[UR6][R18.64], R58 ;  /* 0x0000003a12004986 */ /* 0x0005e2000c101906 */
[----:B------:R-:W-:-:S03]  /*95f90*/  ISETP.GE.AND P4, PT, R10, UR5, PT ;  /* 0x000000050a007c0c */ /* 0x000fc6000bf86270 */
[----:B------:R-:W-:Y:S01]  /*95fa0*/  @P0 STG.E desc[UR6][R22.64], R54 ;  /* 0x0000003616000986 */ /* 0x000fe2000c101906 */
[C---:B------:R-:W-:Y:S01]  /*95fb0*/  ISETP.LT.AND P0, PT, R11.reuse, UR4, !P2 ;  /* 0x000000040b007c0c */ /* 0x040fe2000d701270 */
[C---:B----4-:R-:W-:Y:S02]  /*95fc0*/  IMAD.WIDE R20, R144.reuse, 0x4, R4 ;  /* 0x0000000490147825 */ /* 0x050fe400078e0204 */
[----:B------:R4:W-:Y:S01]  /*95fd0*/  @P5 STG.E desc[UR6][R16.64], R62 ;  /* 0x0000003e10005986 */ /* 0x0009e2000c101906 */
[----:B------:R-:W-:Y:S01]  /*95fe0*/  ISETP.LT.AND P5, PT, R11, UR4, !P4 ;  /* 0x000000040b007c0c */ /* 0x000fe2000e7a1270 */
[----:B-1----:R-:W-:-:S04]  /*95ff0*/  IMAD.WIDE R24, R144, 0x4, R6 ;  /* 0x0000000490187825 */ /* 0x002fc800078e0206 */
[----:B------:R-:W-:Y:S01]  /*96000*/  IMAD.WIDE R10, R144, 0x4, R8 ;  /* 0x00000004900a7825 */ /* 0x000fe200078e0208 */
[----:B------:R1:W-:Y:S01]  /*96010*/  @P3 STG.E desc[UR6][R20.64], R70 ;  /* 0x0000004614003986 */ /* 0x0003e2000c101906 */
[----:B------:R-:W-:-:S03]  /*96020*/  ISETP.LT.AND P3, PT, R12, UR4, !P2 ;  /* 0x000000040c007c0c */ /* 0x000fc6000d761270 */
[----:B------:R1:W-:Y:S04]  /*96030*/  @P6 STG.E desc[UR6][R24.64], R86 ;  /* 0x0000005618006986 */ /* 0x0003e8000c101906 */
[----:B------:R1:W-:Y:S01]  /*96040*/  @P1 STG.E desc[UR6][R10.64], R154 ;  /* 0x0000009a0a001986 */ /* 0x0003e2000c101906 */
[----:B------:R-:W-:Y:S02]  /*96050*/  ISETP.LT.AND P1, PT, R13, UR4, !P2 ;  /* 0x000000040d007c0c */ /* 0x000fe4000d721270 */
[----:B------:R-:W-:Y:S02]  /*96060*/  ISETP.LT.AND P2, PT, R14, UR4, !P2 ;  /* 0x000000040e007c0c */ /* 0x000fe4000d741270 */
[----:B------:R-:W-:Y:S01]  /*96070*/  ISETP.LT.AND P6, PT, R12, UR4, !P4 ;  /* 0x000000040c007c0c */ /* 0x000fe2000e7c1270 */
[----:B--2---:R-:W-:-:S05]  /*96080*/  IMAD.WIDE R18, R143, 0x4, R2 ;  /* 0x000000048f127825 */ /* 0x004fca00078e0202 */
[----:B------:R1:W-:Y:S01]  /*96090*/  @P0 STG.E desc[UR6][R18.64], R43 ;  /* 0x0000002b12000986 */ /* 0x0003e2000c101906 */
[----:B------:R-:W-:Y:S02]  /*960a0*/  ISETP.LT.AND P0, PT, R13, UR4, !P4 ;  /* 0x000000040d007c0c */ /* 0x000fe4000e701270 */
[----:B------:R-:W-:Y:S01]  /*960b0*/  ISETP.LT.AND P4, PT, R14, UR4, !P4 ;  /* 0x000000040e007c0c */ /* 0x000fe2000e781270 */
[----:B------:R-:W-:-:S04]  /*960c0*/  IMAD.WIDE R12, R143, 0x4, R4 ;  /* 0x000000048f0c7825 */ /* 0x000fc800078e0204 */
[C---:B------:R-:W-:Y:S01]  /*960d0*/  IMAD.WIDE R14, R143.reuse, 0x4, R6 ;  /* 0x000000048f0e7825 */ /* 0x040fe200078e0206 */
[----:B------:R1:W-:Y:S03]  /*960e0*/  @P3 STG.E desc[UR6][R12.64], R39 ;  /* 0x000000270c003986 */ /* 0x0003e6000c101906 */
[----:B----4-:R-:W-:Y:S01]  /*960f0*/  IMAD.WIDE R16, R143, 0x4, R8 ;  /* 0x000000048f107825 */ /* 0x010fe200078e0208 */
[----:B------:R1:W-:Y:S04]  /*96100*/  @P1 STG.E desc[UR6][R14.64], R59 ;  /* 0x0000003b0e001986 */ /* 0x0003e8000c101906 */
[----:B------:R1:W-:Y:S01]  /*96110*/  @P2 STG.E desc[UR6][R16.64], R55 ;  /* 0x0000003710002986 */ /* 0x0003e2000c101906 */
[----:B---3--:R-:W-:-:S04]  /*96120*/  IMAD.WIDE R2, R142, 0x4, R2 ;  /* 0x000000048e027825 */ /* 0x008fc800078e0202 */
[C---:B------:R-:W-:Y:S01]  /*96130*/  IMAD.WIDE R4, R142.reuse, 0x4, R4 ;  /* 0x000000048e047825 */ /* 0x040fe200078e0204 */
[----:B------:R1:W-:Y:S03]  /*96140*/  @P5 STG.E desc[UR6][R2.64], R63 ;  /* 0x0000003f02005986 */ /* 0x0003e6000c101906 */
[C---:B------:R-:W-:Y:S01]  /*96150*/  IMAD.WIDE R6, R142.reuse, 0x4, R6 ;  /* 0x000000048e067825 */ /* 0x040fe200078e0206 */
[----:B------:R1:W-:Y:S04]  /*96160*/  @P6 STG.E desc[UR6][R4.64], R71 ;  /* 0x0000004704006986 */ /* 0x0003e8000c101906 */
[----:B------:R1:W-:Y:S01]  /*96170*/  @P0 STG.E desc[UR6][R6.64], R87 ;  /* 0x0000005706000986 */ /* 0x0003e2000c101906 */
[----:B------:R-:W-:Y:S01]  /*96180*/  IMAD.WIDE R8, R142, 0x4, R8 ;  /* 0x000000048e087825 */ /* 0x000fe200078e0208 */
[----:B------:R-:W-:Y:S06]  /*96190*/  @!P4 EXIT ;  /* 0x000000000000c94d */ /* 0x000fec0003800000 */
[----:B------:R-:W-:Y:S01]  /*961a0*/  STG.E desc[UR6][R8.64], R155 ;  /* 0x0000009b08007986 */ /* 0x000fe2000c101906 */
[----:B------:R-:W-:Y:S05]  /*961b0*/  EXIT ;  /* 0x000000000000794d */ /* 0x000fea0003800000 */
.L_x_2:
[----:B------:R-:W-:-:S00]  /*961c0*/  BRA `(.L_x_2) ;  /* 0xfffffffc00fc7947 */ /* 0x000fc0000383ffff */
[----:B------:R-:W-:-:S00]  /*961d0*/  NOP ;  /* 0x0000000000007918 */ /* 0x000fc00000000000 */
        /* <DEDUP_REMOVED lines=10> */
.L_x_3:


//--------------------- .nv.shared.matmul_kernel  --------------------------
	.section	.nv.shared.matmul_kernel,"aw",@nobits
	.sectionflags	@""
	.align	16
	.zero		1024


//--------------------- .nv.shared.reserved.0     --------------------------
	.section	.nv.shared.reserved.0,"aw",@nobits
	.weak		__nv_reservedSMEM_offset_0_alias
	.size		__nv_reservedSMEM_offset_0_alias, 0, 0
	.other		__nv_reservedSMEM_offset_0_alias,@"STO_CUDA_RESERVED_SHARED STV_DEFAULT"
__nv_reservedSMEM_offset_0_alias:
	.zero		0


//--------------------- .nv.constant0.matmul_kernel --------------------------
	.section	.nv.constant0.matmul_kernel,"a",@progbits
	.sectionflags	@""
	.align	4
.nv.constant0.matmul_kernel:
	.zero		608


//--------------------- SYMBOLS --------------------------

	.type		.nv.reservedSmem.offset0,@object
	.size		.nv.reservedSmem.offset0,0x4
